//
// Generated by NVIDIA NVVM Compiler
//
// Compiler Build ID: CL-36424714
// Cuda compilation tools, release 13.0, V13.0.88
// Based on NVVM 20.0.0
//

.version 9.0
.target sm_100
.address_size 64

	// .globl	_Z17scatter_df_kernelPKiS0_Pii
// _ZZN3cub18CUB_300001_SM_10006detail10radix_sort31DeviceRadixSortSingleTileKernelINS1_5radix10policy_hubImNS0_8NullTypeEyE10Policy1000ELNS0_9SortOrderE0EmS6_yNS1_21identity_decomposer_tEEEvPKT1_PSB_PKT2_PSF_T3_iiT4_E12temp_storage has been demoted
// _ZZN3cub18CUB_300001_SM_10006detail10radix_sort30DeviceRadixSortHistogramKernelINS1_5radix10policy_hubImNS0_8NullTypeEyE10Policy1000ELNS0_9SortOrderE0EmyNS1_21identity_decomposer_tEEEvPT2_PKT1_SB_iiT3_E12temp_storage has been demoted
// _ZZN3cub18CUB_300001_SM_10006detail10radix_sort33DeviceRadixSortExclusiveSumKernelINS1_5radix10policy_hubImNS0_8NullTypeEyE10Policy1000EyEEvPT0_E12temp_storage has been demoted
// _ZZN3cub18CUB_300001_SM_10006detail10radix_sort29DeviceRadixSortOnesweepKernelINS1_5radix10policy_hubImNS0_8NullTypeEyE10Policy1000ELNS0_9SortOrderE0EmS6_yiiNS1_21identity_decomposer_tEEEvPT5_SC_PT3_PKSD_PT1_PKSH_PT2_PKSL_T4_iiT6_E1s has been demoted
// _ZZN3cub18CUB_300001_SM_10006detail10radix_sort31DeviceRadixSortSingleTileKernelINS1_5radix10policy_hubIiNS0_8NullTypeEyE10Policy1000ELNS0_9SortOrderE0EiS6_yNS1_21identity_decomposer_tEEEvPKT1_PSB_PKT2_PSF_T3_iiT4_E12temp_storage has been demoted
// _ZZN3cub18CUB_300001_SM_10006detail10radix_sort30DeviceRadixSortHistogramKernelINS1_5radix10policy_hubIiNS0_8NullTypeEyE10Policy1000ELNS0_9SortOrderE0EiyNS1_21identity_decomposer_tEEEvPT2_PKT1_SB_iiT3_E12temp_storage has been demoted
// _ZZN3cub18CUB_300001_SM_10006detail10radix_sort33DeviceRadixSortExclusiveSumKernelINS1_5radix10policy_hubIiNS0_8NullTypeEyE10Policy1000EyEEvPT0_E12temp_storage has been demoted
// _ZZN3cub18CUB_300001_SM_10006detail10radix_sort29DeviceRadixSortOnesweepKernelINS1_5radix10policy_hubIiNS0_8NullTypeEyE10Policy1000ELNS0_9SortOrderE0EiS6_yiiNS1_21identity_decomposer_tEEEvPT5_SC_PT3_PKSD_PT1_PKSH_PT2_PKSL_T4_iiT6_E1s has been demoted
.global .align 1 .b8 _ZN34_INTERNAL_cbd18888_4_k_cu_de5c1d654cuda3std3__45__cpo5beginE[1];
.global .align 1 .b8 _ZN34_INTERNAL_cbd18888_4_k_cu_de5c1d654cuda3std3__45__cpo3endE[1];
.global .align 1 .b8 _ZN34_INTERNAL_cbd18888_4_k_cu_de5c1d654cuda3std3__45__cpo6cbeginE[1];
.global .align 1 .b8 _ZN34_INTERNAL_cbd18888_4_k_cu_de5c1d654cuda3std3__45__cpo4cendE[1];
.global .align 1 .b8 _ZN34_INTERNAL_cbd18888_4_k_cu_de5c1d654cuda3std3__45__cpo6rbeginE[1];
.global .align 1 .b8 _ZN34_INTERNAL_cbd18888_4_k_cu_de5c1d654cuda3std3__45__cpo4rendE[1];
.global .align 1 .b8 _ZN34_INTERNAL_cbd18888_4_k_cu_de5c1d654cuda3std3__45__cpo7crbeginE[1];
.global .align 1 .b8 _ZN34_INTERNAL_cbd18888_4_k_cu_de5c1d654cuda3std3__45__cpo5crendE[1];
.global .align 1 .b8 _ZN34_INTERNAL_cbd18888_4_k_cu_de5c1d654cuda3std3__436_GLOBAL__N__cbd18888_4_k_cu_de5c1d656ignoreE[1];
.global .align 1 .b8 _ZN34_INTERNAL_cbd18888_4_k_cu_de5c1d654cuda3std3__419piecewise_constructE[1];
.global .align 1 .b8 _ZN34_INTERNAL_cbd18888_4_k_cu_de5c1d654cuda3std3__48in_placeE[1];
.global .align 1 .b8 _ZN34_INTERNAL_cbd18888_4_k_cu_de5c1d654cuda3std3__420unreachable_sentinelE[1];
.global .align 1 .b8 _ZN34_INTERNAL_cbd18888_4_k_cu_de5c1d654cuda3std3__47nulloptE[1];
.global .align 1 .b8 _ZN34_INTERNAL_cbd18888_4_k_cu_de5c1d654cuda3std3__48unexpectE[1];
.global .align 1 .b8 _ZN34_INTERNAL_cbd18888_4_k_cu_de5c1d654cuda3std6ranges3__45__cpo4swapE[1];
.global .align 1 .b8 _ZN34_INTERNAL_cbd18888_4_k_cu_de5c1d654cuda3std6ranges3__45__cpo9iter_moveE[1];
.global .align 1 .b8 _ZN34_INTERNAL_cbd18888_4_k_cu_de5c1d654cuda3std6ranges3__45__cpo5beginE[1];
.global .align 1 .b8 _ZN34_INTERNAL_cbd18888_4_k_cu_de5c1d654cuda3std6ranges3__45__cpo3endE[1];
.global .align 1 .b8 _ZN34_INTERNAL_cbd18888_4_k_cu_de5c1d654cuda3std6ranges3__45__cpo6cbeginE[1];
.global .align 1 .b8 _ZN34_INTERNAL_cbd18888_4_k_cu_de5c1d654cuda3std6ranges3__45__cpo4cendE[1];
.global .align 1 .b8 _ZN34_INTERNAL_cbd18888_4_k_cu_de5c1d654cuda3std6ranges3__45__cpo7advanceE[1];
.global .align 1 .b8 _ZN34_INTERNAL_cbd18888_4_k_cu_de5c1d654cuda3std6ranges3__45__cpo9iter_swapE[1];
.global .align 1 .b8 _ZN34_INTERNAL_cbd18888_4_k_cu_de5c1d654cuda3std6ranges3__45__cpo4nextE[1];
.global .align 1 .b8 _ZN34_INTERNAL_cbd18888_4_k_cu_de5c1d654cuda3std6ranges3__45__cpo4prevE[1];
.global .align 1 .b8 _ZN34_INTERNAL_cbd18888_4_k_cu_de5c1d654cuda3std6ranges3__45__cpo4dataE[1];
.global .align 1 .b8 _ZN34_INTERNAL_cbd18888_4_k_cu_de5c1d654cuda3std6ranges3__45__cpo5cdataE[1];
.global .align 1 .b8 _ZN34_INTERNAL_cbd18888_4_k_cu_de5c1d654cuda3std6ranges3__45__cpo4sizeE[1];
.global .align 1 .b8 _ZN34_INTERNAL_cbd18888_4_k_cu_de5c1d654cuda3std6ranges3__45__cpo5ssizeE[1];
.global .align 1 .b8 _ZN34_INTERNAL_cbd18888_4_k_cu_de5c1d654cuda3std6ranges3__45__cpo8distanceE[1];
.global .align 1 .b8 _ZN34_INTERNAL_cbd18888_4_k_cu_de5c1d656thrust24THRUST_300001_SM_1000_NS8cuda_cub3parE[1];
.global .align 1 .b8 _ZN34_INTERNAL_cbd18888_4_k_cu_de5c1d656thrust24THRUST_300001_SM_1000_NS8cuda_cub10par_nosyncE[1];
.global .align 1 .b8 _ZN34_INTERNAL_cbd18888_4_k_cu_de5c1d656thrust24THRUST_300001_SM_1000_NS6system6detail10sequential3seqE[1];
.global .align 1 .b8 _ZN34_INTERNAL_cbd18888_4_k_cu_de5c1d656thrust24THRUST_300001_SM_1000_NS6system3cpp3parE[1];
.global .align 1 .b8 _ZN34_INTERNAL_cbd18888_4_k_cu_de5c1d656thrust24THRUST_300001_SM_1000_NS12placeholders2_1E[1];
.global .align 1 .b8 _ZN34_INTERNAL_cbd18888_4_k_cu_de5c1d656thrust24THRUST_300001_SM_1000_NS12placeholders2_2E[1];
.global .align 1 .b8 _ZN34_INTERNAL_cbd18888_4_k_cu_de5c1d656thrust24THRUST_300001_SM_1000_NS12placeholders2_3E[1];
.global .align 1 .b8 _ZN34_INTERNAL_cbd18888_4_k_cu_de5c1d656thrust24THRUST_300001_SM_1000_NS12placeholders2_4E[1];
.global .align 1 .b8 _ZN34_INTERNAL_cbd18888_4_k_cu_de5c1d656thrust24THRUST_300001_SM_1000_NS12placeholders2_5E[1];
.global .align 1 .b8 _ZN34_INTERNAL_cbd18888_4_k_cu_de5c1d656thrust24THRUST_300001_SM_1000_NS12placeholders2_6E[1];
.global .align 1 .b8 _ZN34_INTERNAL_cbd18888_4_k_cu_de5c1d656thrust24THRUST_300001_SM_1000_NS12placeholders2_7E[1];
.global .align 1 .b8 _ZN34_INTERNAL_cbd18888_4_k_cu_de5c1d656thrust24THRUST_300001_SM_1000_NS12placeholders2_8E[1];
.global .align 1 .b8 _ZN34_INTERNAL_cbd18888_4_k_cu_de5c1d656thrust24THRUST_300001_SM_1000_NS12placeholders2_9E[1];
.global .align 1 .b8 _ZN34_INTERNAL_cbd18888_4_k_cu_de5c1d656thrust24THRUST_300001_SM_1000_NS12placeholders3_10E[1];
.global .align 1 .b8 _ZN34_INTERNAL_cbd18888_4_k_cu_de5c1d656thrust24THRUST_300001_SM_1000_NS3seqE[1];
.global .align 1 .b8 _ZN34_INTERNAL_cbd18888_4_k_cu_de5c1d656thrust24THRUST_300001_SM_1000_NS6deviceE[1];
.extern .shared .align 16 .b8 _ZN6thrust24THRUST_300001_SM_1000_NS8cuda_cub4core6detail5shmemE[];

.visible .entry _Z17scatter_df_kernelPKiS0_Pii(
	.param .u64 .ptr .align 1 _Z17scatter_df_kernelPKiS0_Pii_param_0,
	.param .u64 .ptr .align 1 _Z17scatter_df_kernelPKiS0_Pii_param_1,
	.param .u64 .ptr .align 1 _Z17scatter_df_kernelPKiS0_Pii_param_2,
	.param .u32 _Z17scatter_df_kernelPKiS0_Pii_param_3
)
{
	.reg .pred 	%p<2>;
	.reg .b32 	%r<8>;
	.reg .b64 	%rd<12>;

	ld.param.u64 	%rd1, [_Z17scatter_df_kernelPKiS0_Pii_param_0];
	ld.param.u64 	%rd2, [_Z17scatter_df_kernelPKiS0_Pii_param_1];
	ld.param.u64 	%rd3, [_Z17scatter_df_kernelPKiS0_Pii_param_2];
	ld.param.u32 	%r2, [_Z17scatter_df_kernelPKiS0_Pii_param_3];
	mov.u32 	%r3, %ctaid.x;
	mov.u32 	%r4, %ntid.x;
	mov.u32 	%r5, %tid.x;
	mad.lo.s32 	%r1, %r3, %r4, %r5;
	setp.ge.s32 	%p1, %r1, %r2;
	@%p1 bra 	$L__BB0_2;
	cvta.to.global.u64 	%rd4, %rd1;
	cvta.to.global.u64 	%rd5, %rd2;
	cvta.to.global.u64 	%rd6, %rd3;
	mul.wide.s32 	%rd7, %r1, 4;
	add.s64 	%rd8, %rd4, %rd7;
	ld.global.u32 	%r6, [%rd8];
	add.s64 	%rd9, %rd5, %rd7;
	ld.global.u32 	%r7, [%rd9];
	mul.wide.s32 	%rd10, %r6, 4;
	add.s64 	%rd11, %rd6, %rd10;
	st.global.u32 	[%rd11], %r7;
$L__BB0_2:
	ret;

}
	// .globl	_Z18compute_idf_kernelPKiPdii
.visible .entry _Z18compute_idf_kernelPKiPdii(
	.param .u64 .ptr .align 1 _Z18compute_idf_kernelPKiPdii_param_0,
	.param .u64 .ptr .align 1 _Z18compute_idf_kernelPKiPdii_param_1,
	.param .u32 _Z18compute_idf_kernelPKiPdii_param_2,
	.param .u32 _Z18compute_idf_kernelPKiPdii_param_3
)
{
	.reg .pred 	%p<7>;
	.reg .b32 	%r<36>;
	.reg .b64 	%rd<12>;
	.reg .b64 	%fd<48>;

	ld.param.u64 	%rd2, [_Z18compute_idf_kernelPKiPdii_param_0];
	ld.param.u64 	%rd3, [_Z18compute_idf_kernelPKiPdii_param_1];
	ld.param.u32 	%r13, [_Z18compute_idf_kernelPKiPdii_param_2];
	ld.param.u32 	%r14, [_Z18compute_idf_kernelPKiPdii_param_3];
	cvta.to.global.u64 	%rd1, %rd3;
	mov.u32 	%r15, %ctaid.x;
	mov.u32 	%r16, %ntid.x;
	mov.u32 	%r17, %tid.x;
	mad.lo.s32 	%r1, %r15, %r16, %r17;
	setp.ge.s32 	%p1, %r1, %r14;
	@%p1 bra 	$L__BB1_11;
	cvta.to.global.u64 	%rd4, %rd2;
	mul.wide.s32 	%rd5, %r1, 4;
	add.s64 	%rd6, %rd4, %rd5;
	ld.global.u32 	%r2, [%rd6];
	setp.lt.s32 	%p2, %r2, 1;
	@%p2 bra 	$L__BB1_10;
	cvt.rn.f64.s32 	%fd10, %r13;
	cvt.rn.f64.u32 	%fd11, %r2;
	div.rn.f64 	%fd45, %fd10, %fd11;
	{
	.reg .b32 %temp; 
	mov.b64 	{%temp, %r32}, %fd45;
	}
	{
	.reg .b32 %temp; 
	mov.b64 	{%r33, %temp}, %fd45;
	}
	setp.gt.s32 	%p3, %r32, 1048575;
	mov.b32 	%r34, -1023;
	@%p3 bra 	$L__BB1_4;
	mul.f64 	%fd45, %fd45, 0d4350000000000000;
	{
	.reg .b32 %temp; 
	mov.b64 	{%temp, %r32}, %fd45;
	}
	{
	.reg .b32 %temp; 
	mov.b64 	{%r33, %temp}, %fd45;
	}
	mov.b32 	%r34, -1077;
$L__BB1_4:
	add.s32 	%r20, %r32, -1;
	setp.gt.u32 	%p4, %r20, 2146435070;
	@%p4 bra 	$L__BB1_8;
	shr.u32 	%r23, %r32, 20;
	add.s32 	%r35, %r34, %r23;
	and.b32  	%r24, %r32, 1048575;
	or.b32  	%r25, %r24, 1072693248;
	mov.b64 	%fd46, {%r33, %r25};
	setp.lt.u32 	%p6, %r25, 1073127583;
	@%p6 bra 	$L__BB1_7;
	{
	.reg .b32 %temp; 
	mov.b64 	{%r26, %temp}, %fd46;
	}
	{
	.reg .b32 %temp; 
	mov.b64 	{%temp, %r27}, %fd46;
	}
	add.s32 	%r28, %r27, -1048576;
	mov.b64 	%fd46, {%r26, %r28};
	add.s32 	%r35, %r35, 1;
$L__BB1_7:
	add.f64 	%fd13, %fd46, 0dBFF0000000000000;
	add.f64 	%fd14, %fd46, 0d3FF0000000000000;
	rcp.approx.ftz.f64 	%fd15, %fd14;
	neg.f64 	%fd16, %fd14;
	fma.rn.f64 	%fd17, %fd16, %fd15, 0d3FF0000000000000;
	fma.rn.f64 	%fd18, %fd17, %fd17, %fd17;
	fma.rn.f64 	%fd19, %fd18, %fd15, %fd15;
	mul.f64 	%fd20, %fd13, %fd19;
	fma.rn.f64 	%fd21, %fd13, %fd19, %fd20;
	mul.f64 	%fd22, %fd21, %fd21;
	fma.rn.f64 	%fd23, %fd22, 0d3EB1380B3AE80F1E, 0d3ED0EE258B7A8B04;
	fma.rn.f64 	%fd24, %fd23, %fd22, 0d3EF3B2669F02676F;
	fma.rn.f64 	%fd25, %fd24, %fd22, 0d3F1745CBA9AB0956;
	fma.rn.f64 	%fd26, %fd25, %fd22, 0d3F3C71C72D1B5154;
	fma.rn.f64 	%fd27, %fd26, %fd22, 0d3F624924923BE72D;
	fma.rn.f64 	%fd28, %fd27, %fd22, 0d3F8999999999A3C4;
	fma.rn.f64 	%fd29, %fd28, %fd22, 0d3FB5555555555554;
	sub.f64 	%fd30, %fd13, %fd21;
	add.f64 	%fd31, %fd30, %fd30;
	neg.f64 	%fd32, %fd21;
	fma.rn.f64 	%fd33, %fd32, %fd13, %fd31;
	mul.f64 	%fd34, %fd19, %fd33;
	mul.f64 	%fd35, %fd22, %fd29;
	fma.rn.f64 	%fd36, %fd35, %fd21, %fd34;
	xor.b32  	%r29, %r35, -2147483648;
	mov.b32 	%r30, 1127219200;
	mov.b64 	%fd37, {%r29, %r30};
	mov.b32 	%r31, -2147483648;
	mov.b64 	%fd38, {%r31, %r30};
	sub.f64 	%fd39, %fd37, %fd38;
	fma.rn.f64 	%fd40, %fd39, 0d3FE62E42FEFA39EF, %fd21;
	fma.rn.f64 	%fd41, %fd39, 0dBFE62E42FEFA39EF, %fd40;
	sub.f64 	%fd42, %fd41, %fd21;
	sub.f64 	%fd43, %fd36, %fd42;
	fma.rn.f64 	%fd44, %fd39, 0d3C7ABC9E3B39803F, %fd43;
	add.f64 	%fd47, %fd40, %fd44;
	bra.uni 	$L__BB1_9;
$L__BB1_8:
	fma.rn.f64 	%fd12, %fd45, 0d7FF0000000000000, 0d7FF0000000000000;
	{
	.reg .b32 %temp; 
	mov.b64 	{%temp, %r21}, %fd45;
	}
	and.b32  	%r22, %r21, 2147483647;
	setp.eq.s32 	%p5, %r22, 0;
	selp.f64 	%fd47, 0dFFF0000000000000, %fd12, %p5;
$L__BB1_9:
	mul.wide.s32 	%rd10, %r1, 8;
	add.s64 	%rd11, %rd1, %rd10;
	st.global.f64 	[%rd11], %fd47;
	bra.uni 	$L__BB1_11;
$L__BB1_10:
	mul.wide.s32 	%rd7, %r1, 8;
	add.s64 	%rd8, %rd1, %rd7;
	mov.b64 	%rd9, 0;
	st.global.u64 	[%rd8], %rd9;
$L__BB1_11:
	ret;

}
	// .globl	_Z19tfidf_sparse_kernelPKiS0_S0_S0_PKdPdi
.visible .entry _Z19tfidf_sparse_kernelPKiS0_S0_S0_PKdPdi(
	.param .u64 .ptr .align 1 _Z19tfidf_sparse_kernelPKiS0_S0_S0_PKdPdi_param_0,
	.param .u64 .ptr .align 1 _Z19tfidf_sparse_kernelPKiS0_S0_S0_PKdPdi_param_1,
	.param .u64 .ptr .align 1 _Z19tfidf_sparse_kernelPKiS0_S0_S0_PKdPdi_param_2,
	.param .u64 .ptr .align 1 _Z19tfidf_sparse_kernelPKiS0_S0_S0_PKdPdi_param_3,
	.param .u64 .ptr .align 1 _Z19tfidf_sparse_kernelPKiS0_S0_S0_PKdPdi_param_4,
	.param .u64 .ptr .align 1 _Z19tfidf_sparse_kernelPKiS0_S0_S0_PKdPdi_param_5,
	.param .u32 _Z19tfidf_sparse_kernelPKiS0_S0_S0_PKdPdi_param_6
)
{
	.reg .pred 	%p<3>;
	.reg .b32 	%r<12>;
	.reg .b64 	%rd<26>;
	.reg .b64 	%fd<6>;

	ld.param.u64 	%rd3, [_Z19tfidf_sparse_kernelPKiS0_S0_S0_PKdPdi_param_0];
	ld.param.u64 	%rd4, [_Z19tfidf_sparse_kernelPKiS0_S0_S0_PKdPdi_param_1];
	ld.param.u64 	%rd5, [_Z19tfidf_sparse_kernelPKiS0_S0_S0_PKdPdi_param_2];
	ld.param.u64 	%rd6, [_Z19tfidf_sparse_kernelPKiS0_S0_S0_PKdPdi_param_3];
	ld.param.u64 	%rd7, [_Z19tfidf_sparse_kernelPKiS0_S0_S0_PKdPdi_param_4];
	ld.param.u64 	%rd8, [_Z19tfidf_sparse_kernelPKiS0_S0_S0_PKdPdi_param_5];
	ld.param.u32 	%r4, [_Z19tfidf_sparse_kernelPKiS0_S0_S0_PKdPdi_param_6];
	cvta.to.global.u64 	%rd1, %rd8;
	mov.u32 	%r5, %ctaid.x;
	mov.u32 	%r6, %ntid.x;
	mov.u32 	%r7, %tid.x;
	mad.lo.s32 	%r1, %r5, %r6, %r7;
	setp.ge.s32 	%p1, %r1, %r4;
	@%p1 bra 	$L__BB2_4;
	cvta.to.global.u64 	%rd9, %rd3;
	cvta.to.global.u64 	%rd10, %rd5;
	cvta.to.global.u64 	%rd11, %rd6;
	cvta.to.global.u64 	%rd12, %rd4;
	mul.wide.s32 	%rd13, %r1, 4;
	add.s64 	%rd14, %rd9, %rd13;
	ld.global.u32 	%r8, [%rd14];
	add.s64 	%rd2, %rd12, %rd13;
	add.s64 	%rd15, %rd10, %rd13;
	ld.global.u32 	%r9, [%rd15];
	mul.wide.s32 	%rd16, %r8, 4;
	add.s64 	%rd17, %rd11, %rd16;
	ld.global.u32 	%r3, [%rd17];
	min.s32 	%r10, %r3, %r9;
	setp.gt.s32 	%p2, %r10, 0;
	@%p2 bra 	$L__BB2_3;
	mul.wide.s32 	%rd23, %r1, 8;
	add.s64 	%rd24, %rd1, %rd23;
	mov.b64 	%rd25, 0;
	st.global.u64 	[%rd24], %rd25;
	bra.uni 	$L__BB2_4;
$L__BB2_3:
	ld.global.u32 	%r11, [%rd2];
	cvt.rn.f64.u32 	%fd1, %r9;
	cvt.rn.f64.u32 	%fd2, %r3;
	div.rn.f64 	%fd3, %fd1, %fd2;
	cvta.to.global.u64 	%rd18, %rd7;
	mul.wide.s32 	%rd19, %r11, 8;
	add.s64 	%rd20, %rd18, %rd19;
	ld.global.f64 	%fd4, [%rd20];
	mul.f64 	%fd5, %fd3, %fd4;
	mul.wide.s32 	%rd21, %r1, 8;
	add.s64 	%rd22, %rd1, %rd21;
	st.global.f64 	[%rd22], %fd5;
$L__BB2_4:
	ret;

}
	// .globl	_ZN6thrust24THRUST_300001_SM_1000_NS8cuda_cub4core6detail13_kernel_agentINS1_15__reduce_by_key9InitAgentIN3cub18CUB_300001_SM_100024ReduceByKeyScanTileStateIiiLb1EEEiPiEEJSA_iSB_EEEvDpT0_
.visible .entry _ZN6thrust24THRUST_300001_SM_1000_NS8cuda_cub4core6detail13_kernel_agentINS1_15__reduce_by_key9InitAgentIN3cub18CUB_300001_SM_100024ReduceByKeyScanTileStateIiiLb1EEEiPiEEJSA_iSB_EEEvDpT0_(
	.param .align 8 .b8 _ZN6thrust24THRUST_300001_SM_1000_NS8cuda_cub4core6detail13_kernel_agentINS1_15__reduce_by_key9InitAgentIN3cub18CUB_300001_SM_100024ReduceByKeyScanTileStateIiiLb1EEEiPiEEJSA_iSB_EEEvDpT0__param_0[8],
	.param .u32 _ZN6thrust24THRUST_300001_SM_1000_NS8cuda_cub4core6detail13_kernel_agentINS1_15__reduce_by_key9InitAgentIN3cub18CUB_300001_SM_100024ReduceByKeyScanTileStateIiiLb1EEEiPiEEJSA_iSB_EEEvDpT0__param_1,
	.param .u64 .ptr .align 1 _ZN6thrust24THRUST_300001_SM_1000_NS8cuda_cub4core6detail13_kernel_agentINS1_15__reduce_by_key9InitAgentIN3cub18CUB_300001_SM_100024ReduceByKeyScanTileStateIiiLb1EEEiPiEEJSA_iSB_EEEvDpT0__param_2
)
.maxntid 128
{
	.reg .pred 	%p<6>;
	.reg .b32 	%r<9>;
	.reg .b64 	%rd<12>;

	ld.param.u64 	%rd3, [_ZN6thrust24THRUST_300001_SM_1000_NS8cuda_cub4core6detail13_kernel_agentINS1_15__reduce_by_key9InitAgentIN3cub18CUB_300001_SM_100024ReduceByKeyScanTileStateIiiLb1EEEiPiEEJSA_iSB_EEEvDpT0__param_0];
	ld.param.u32 	%r4, [_ZN6thrust24THRUST_300001_SM_1000_NS8cuda_cub4core6detail13_kernel_agentINS1_15__reduce_by_key9InitAgentIN3cub18CUB_300001_SM_100024ReduceByKeyScanTileStateIiiLb1EEEiPiEEJSA_iSB_EEEvDpT0__param_1];
	ld.param.u64 	%rd2, [_ZN6thrust24THRUST_300001_SM_1000_NS8cuda_cub4core6detail13_kernel_agentINS1_15__reduce_by_key9InitAgentIN3cub18CUB_300001_SM_100024ReduceByKeyScanTileStateIiiLb1EEEiPiEEJSA_iSB_EEEvDpT0__param_2];
	cvta.to.global.u64 	%rd1, %rd3;
	mov.u32 	%r1, %ctaid.x;
	mov.u32 	%r5, %ntid.x;
	mov.u32 	%r2, %tid.x;
	mad.lo.s32 	%r3, %r1, %r5, %r2;
	setp.ge.s32 	%p1, %r3, %r4;
	@%p1 bra 	$L__BB3_2;
	mul.wide.s32 	%rd4, %r3, 16;
	add.s64 	%rd5, %rd1, %rd4;
	mov.b64 	%rd6, 99;
	mov.b64 	%rd7, 0;
	st.global.v2.u64 	[%rd5+512], {%rd7, %rd6};
$L__BB3_2:
	setp.ne.s32 	%p2, %r1, 0;
	setp.gt.u32 	%p3, %r2, 31;
	or.pred  	%p4, %p2, %p3;
	@%p4 bra 	$L__BB3_4;
	mul.wide.u32 	%rd8, %r2, 16;
	add.s64 	%rd9, %rd1, %rd8;
	mov.b64 	%rd10, 0;
	st.global.v2.u64 	[%rd9], {%rd10, %rd10};
$L__BB3_4:
	or.b32  	%r7, %r1, %r2;
	setp.ne.s32 	%p5, %r7, 0;
	@%p5 bra 	$L__BB3_6;
	cvta.to.global.u64 	%rd11, %rd2;
	mov.b32 	%r8, 0;
	st.global.u32 	[%rd11], %r8;
$L__BB3_6:
	ret;

}
	// .globl	_ZN6thrust24THRUST_300001_SM_1000_NS8cuda_cub4core6detail13_kernel_agentINS1_15__reduce_by_key16ReduceByKeyAgentINS0_6detail15normal_iteratorINS0_10device_ptrImEEEENS8_INS9_IiEEEESB_SD_N4cuda3std3__48equal_toImEENSG_4plusIiEEPiiEEJSB_SD_SB_SD_SL_N3cub18CUB_300001_SM_100024ReduceByKeyScanTileStateIiiLb1EEESI_SK_iiEEEvDpT0_
.visible .entry _ZN6thrust24THRUST_300001_SM_1000_NS8cuda_cub4core6detail13_kernel_agentINS1_15__reduce_by_key16ReduceByKeyAgentINS0_6detail15normal_iteratorINS0_10device_ptrImEEEENS8_INS9_IiEEEESB_SD_N4cuda3std3__48equal_toImEENSG_4plusIiEEPiiEEJSB_SD_SB_SD_SL_N3cub18CUB_300001_SM_100024ReduceByKeyScanTileStateIiiLb1EEESI_SK_iiEEEvDpT0_(
	.param .align 8 .b8 _ZN6thrust24THRUST_300001_SM_1000_NS8cuda_cub4core6detail13_kernel_agentINS1_15__reduce_by_key16ReduceByKeyAgentINS0_6detail15normal_iteratorINS0_10device_ptrImEEEENS8_INS9_IiEEEESB_SD_N4cuda3std3__48equal_toImEENSG_4plusIiEEPiiEEJSB_SD_SB_SD_SL_N3cub18CUB_300001_SM_100024ReduceByKeyScanTileStateIiiLb1EEESI_SK_iiEEEvDpT0__param_0[8],
	.param .align 8 .b8 _ZN6thrust24THRUST_300001_SM_1000_NS8cuda_cub4core6detail13_kernel_agentINS1_15__reduce_by_key16ReduceByKeyAgentINS0_6detail15normal_iteratorINS0_10device_ptrImEEEENS8_INS9_IiEEEESB_SD_N4cuda3std3__48equal_toImEENSG_4plusIiEEPiiEEJSB_SD_SB_SD_SL_N3cub18CUB_300001_SM_100024ReduceByKeyScanTileStateIiiLb1EEESI_SK_iiEEEvDpT0__param_1[8],
	.param .align 8 .b8 _ZN6thrust24THRUST_300001_SM_1000_NS8cuda_cub4core6detail13_kernel_agentINS1_15__reduce_by_key16ReduceByKeyAgentINS0_6detail15normal_iteratorINS0_10device_ptrImEEEENS8_INS9_IiEEEESB_SD_N4cuda3std3__48equal_toImEENSG_4plusIiEEPiiEEJSB_SD_SB_SD_SL_N3cub18CUB_300001_SM_100024ReduceByKeyScanTileStateIiiLb1EEESI_SK_iiEEEvDpT0__param_2[8],
	.param .align 8 .b8 _ZN6thrust24THRUST_300001_SM_1000_NS8cuda_cub4core6detail13_kernel_agentINS1_15__reduce_by_key16ReduceByKeyAgentINS0_6detail15normal_iteratorINS0_10device_ptrImEEEENS8_INS9_IiEEEESB_SD_N4cuda3std3__48equal_toImEENSG_4plusIiEEPiiEEJSB_SD_SB_SD_SL_N3cub18CUB_300001_SM_100024ReduceByKeyScanTileStateIiiLb1EEESI_SK_iiEEEvDpT0__param_3[8],
	.param .u64 .ptr .align 1 _ZN6thrust24THRUST_300001_SM_1000_NS8cuda_cub4core6detail13_kernel_agentINS1_15__reduce_by_key16ReduceByKeyAgentINS0_6detail15normal_iteratorINS0_10device_ptrImEEEENS8_INS9_IiEEEESB_SD_N4cuda3std3__48equal_toImEENSG_4plusIiEEPiiEEJSB_SD_SB_SD_SL_N3cub18CUB_300001_SM_100024ReduceByKeyScanTileStateIiiLb1EEESI_SK_iiEEEvDpT0__param_4,
	.param .align 8 .b8 _ZN6thrust24THRUST_300001_SM_1000_NS8cuda_cub4core6detail13_kernel_agentINS1_15__reduce_by_key16ReduceByKeyAgentINS0_6detail15normal_iteratorINS0_10device_ptrImEEEENS8_INS9_IiEEEESB_SD_N4cuda3std3__48equal_toImEENSG_4plusIiEEPiiEEJSB_SD_SB_SD_SL_N3cub18CUB_300001_SM_100024ReduceByKeyScanTileStateIiiLb1EEESI_SK_iiEEEvDpT0__param_5[8],
	.param .align 1 .b8 _ZN6thrust24THRUST_300001_SM_1000_NS8cuda_cub4core6detail13_kernel_agentINS1_15__reduce_by_key16ReduceByKeyAgentINS0_6detail15normal_iteratorINS0_10device_ptrImEEEENS8_INS9_IiEEEESB_SD_N4cuda3std3__48equal_toImEENSG_4plusIiEEPiiEEJSB_SD_SB_SD_SL_N3cub18CUB_300001_SM_100024ReduceByKeyScanTileStateIiiLb1EEESI_SK_iiEEEvDpT0__param_6[1],
	.param .align 1 .b8 _ZN6thrust24THRUST_300001_SM_1000_NS8cuda_cub4core6detail13_kernel_agentINS1_15__reduce_by_key16ReduceByKeyAgentINS0_6detail15normal_iteratorINS0_10device_ptrImEEEENS8_INS9_IiEEEESB_SD_N4cuda3std3__48equal_toImEENSG_4plusIiEEPiiEEJSB_SD_SB_SD_SL_N3cub18CUB_300001_SM_100024ReduceByKeyScanTileStateIiiLb1EEESI_SK_iiEEEvDpT0__param_7[1],
	.param .u32 _ZN6thrust24THRUST_300001_SM_1000_NS8cuda_cub4core6detail13_kernel_agentINS1_15__reduce_by_key16ReduceByKeyAgentINS0_6detail15normal_iteratorINS0_10device_ptrImEEEENS8_INS9_IiEEEESB_SD_N4cuda3std3__48equal_toImEENSG_4plusIiEEPiiEEJSB_SD_SB_SD_SL_N3cub18CUB_300001_SM_100024ReduceByKeyScanTileStateIiiLb1EEESI_SK_iiEEEvDpT0__param_8,
	.param .u32 _ZN6thrust24THRUST_300001_SM_1000_NS8cuda_cub4core6detail13_kernel_agentINS1_15__reduce_by_key16ReduceByKeyAgentINS0_6detail15normal_iteratorINS0_10device_ptrImEEEENS8_INS9_IiEEEESB_SD_N4cuda3std3__48equal_toImEENSG_4plusIiEEPiiEEJSB_SD_SB_SD_SL_N3cub18CUB_300001_SM_100024ReduceByKeyScanTileStateIiiLb1EEESI_SK_iiEEEvDpT0__param_9
)
.maxntid 256
{
	.reg .pred 	%p<466>;
	.reg .b32 	%r<1774>;
	.reg .b64 	%rd<564>;

	ld.param.u64 	%rd1, [_ZN6thrust24THRUST_300001_SM_1000_NS8cuda_cub4core6detail13_kernel_agentINS1_15__reduce_by_key16ReduceByKeyAgentINS0_6detail15normal_iteratorINS0_10device_ptrImEEEENS8_INS9_IiEEEESB_SD_N4cuda3std3__48equal_toImEENSG_4plusIiEEPiiEEJSB_SD_SB_SD_SL_N3cub18CUB_300001_SM_100024ReduceByKeyScanTileStateIiiLb1EEESI_SK_iiEEEvDpT0__param_5];
	ld.param.u64 	%rd2, [_ZN6thrust24THRUST_300001_SM_1000_NS8cuda_cub4core6detail13_kernel_agentINS1_15__reduce_by_key16ReduceByKeyAgentINS0_6detail15normal_iteratorINS0_10device_ptrImEEEENS8_INS9_IiEEEESB_SD_N4cuda3std3__48equal_toImEENSG_4plusIiEEPiiEEJSB_SD_SB_SD_SL_N3cub18CUB_300001_SM_100024ReduceByKeyScanTileStateIiiLb1EEESI_SK_iiEEEvDpT0__param_0];
	ld.param.u64 	%rd3, [_ZN6thrust24THRUST_300001_SM_1000_NS8cuda_cub4core6detail13_kernel_agentINS1_15__reduce_by_key16ReduceByKeyAgentINS0_6detail15normal_iteratorINS0_10device_ptrImEEEENS8_INS9_IiEEEESB_SD_N4cuda3std3__48equal_toImEENSG_4plusIiEEPiiEEJSB_SD_SB_SD_SL_N3cub18CUB_300001_SM_100024ReduceByKeyScanTileStateIiiLb1EEESI_SK_iiEEEvDpT0__param_1];
	ld.param.u64 	%rd146, [_ZN6thrust24THRUST_300001_SM_1000_NS8cuda_cub4core6detail13_kernel_agentINS1_15__reduce_by_key16ReduceByKeyAgentINS0_6detail15normal_iteratorINS0_10device_ptrImEEEENS8_INS9_IiEEEESB_SD_N4cuda3std3__48equal_toImEENSG_4plusIiEEPiiEEJSB_SD_SB_SD_SL_N3cub18CUB_300001_SM_100024ReduceByKeyScanTileStateIiiLb1EEESI_SK_iiEEEvDpT0__param_3];
	ld.param.u64 	%rd147, [_ZN6thrust24THRUST_300001_SM_1000_NS8cuda_cub4core6detail13_kernel_agentINS1_15__reduce_by_key16ReduceByKeyAgentINS0_6detail15normal_iteratorINS0_10device_ptrImEEEENS8_INS9_IiEEEESB_SD_N4cuda3std3__48equal_toImEENSG_4plusIiEEPiiEEJSB_SD_SB_SD_SL_N3cub18CUB_300001_SM_100024ReduceByKeyScanTileStateIiiLb1EEESI_SK_iiEEEvDpT0__param_2];
	ld.param.u32 	%r383, [_ZN6thrust24THRUST_300001_SM_1000_NS8cuda_cub4core6detail13_kernel_agentINS1_15__reduce_by_key16ReduceByKeyAgentINS0_6detail15normal_iteratorINS0_10device_ptrImEEEENS8_INS9_IiEEEESB_SD_N4cuda3std3__48equal_toImEENSG_4plusIiEEPiiEEJSB_SD_SB_SD_SL_N3cub18CUB_300001_SM_100024ReduceByKeyScanTileStateIiiLb1EEESI_SK_iiEEEvDpT0__param_8];
	cvta.to.global.u64 	%rd4, %rd147;
	cvta.to.global.u64 	%rd5, %rd146;
	mov.u32 	%r1, %ctaid.x;
	mul.lo.s32 	%r2, %r1, 2304;
	sub.s32 	%r3, %r383, %r2;
	setp.lt.s32 	%p12, %r3, 2305;
	@%p12 bra 	$L__BB4_122;
	setp.ne.s32 	%p286, %r1, 0;
	@%p286 bra 	$L__BB4_52;
	mov.u32 	%r1719, %tid.x;
	and.b32  	%r1491, %r1719, 31;
	and.b32  	%r1492, %r1719, 992;
	add.s32 	%r1493, %r2, %r1491;
	mad.lo.s32 	%r1494, %r1492, 9, %r1493;
	mul.wide.u32 	%rd476, %r1494, 8;
	add.s64 	%rd449, %rd2, %rd476;
	// begin inline asm
	ld.global.nc.u64 %rd448, [%rd449];
	// end inline asm
	add.s64 	%rd451, %rd449, 256;
	// begin inline asm
	ld.global.nc.u64 %rd450, [%rd451];
	// end inline asm
	add.s64 	%rd453, %rd449, 512;
	// begin inline asm
	ld.global.nc.u64 %rd452, [%rd453];
	// end inline asm
	add.s64 	%rd455, %rd449, 768;
	// begin inline asm
	ld.global.nc.u64 %rd454, [%rd455];
	// end inline asm
	add.s64 	%rd457, %rd449, 1024;
	// begin inline asm
	ld.global.nc.u64 %rd456, [%rd457];
	// end inline asm
	add.s64 	%rd459, %rd449, 1280;
	// begin inline asm
	ld.global.nc.u64 %rd458, [%rd459];
	// end inline asm
	add.s64 	%rd461, %rd449, 1536;
	// begin inline asm
	ld.global.nc.u64 %rd460, [%rd461];
	// end inline asm
	add.s64 	%rd463, %rd449, 1792;
	// begin inline asm
	ld.global.nc.u64 %rd462, [%rd463];
	// end inline asm
	add.s64 	%rd465, %rd449, 2048;
	// begin inline asm
	ld.global.nc.u64 %rd464, [%rd465];
	// end inline asm
	// begin inline asm
	mov.u32 %r1480, %laneid;
	// end inline asm
	shr.u32 	%r6, %r1719, 5;
	mad.lo.s32 	%r1495, %r6, 288, %r1480;
	shl.b32 	%r1496, %r1495, 3;
	mov.u32 	%r1497, _ZN6thrust24THRUST_300001_SM_1000_NS8cuda_cub4core6detail5shmemE;
	add.s32 	%r1498, %r1497, %r1496;
	st.shared.u64 	[%r1498], %rd448;
	st.shared.u64 	[%r1498+256], %rd450;
	st.shared.u64 	[%r1498+512], %rd452;
	st.shared.u64 	[%r1498+768], %rd454;
	st.shared.u64 	[%r1498+1024], %rd456;
	st.shared.u64 	[%r1498+1280], %rd458;
	st.shared.u64 	[%r1498+1536], %rd460;
	st.shared.u64 	[%r1498+1792], %rd462;
	st.shared.u64 	[%r1498+2048], %rd464;
	bar.warp.sync 	-1;
	shl.b32 	%r1499, %r1480, 3;
	add.s32 	%r1500, %r1495, %r1499;
	shl.b32 	%r1501, %r1480, 6;
	add.s32 	%r1502, %r1498, %r1501;
	ld.shared.u64 	%rd6, [%r1502];
	ld.shared.u64 	%rd7, [%r1502+8];
	ld.shared.u64 	%rd8, [%r1502+16];
	ld.shared.u64 	%rd9, [%r1502+24];
	ld.shared.u64 	%rd10, [%r1502+32];
	ld.shared.u64 	%rd11, [%r1502+40];
	ld.shared.u64 	%rd12, [%r1502+48];
	ld.shared.u64 	%rd13, [%r1502+56];
	ld.shared.u64 	%rd14, [%r1502+64];
	bar.sync 	0;
	mul.wide.u32 	%rd477, %r1494, 4;
	add.s64 	%rd466, %rd3, %rd477;
	// begin inline asm
	ld.global.nc.u32 %r1481, [%rd466];
	// end inline asm
	add.s64 	%rd467, %rd466, 128;
	// begin inline asm
	ld.global.nc.u32 %r1482, [%rd467];
	// end inline asm
	add.s64 	%rd468, %rd466, 256;
	// begin inline asm
	ld.global.nc.u32 %r1483, [%rd468];
	// end inline asm
	add.s64 	%rd469, %rd466, 384;
	// begin inline asm
	ld.global.nc.u32 %r1484, [%rd469];
	// end inline asm
	add.s64 	%rd470, %rd466, 512;
	// begin inline asm
	ld.global.nc.u32 %r1485, [%rd470];
	// end inline asm
	add.s64 	%rd471, %rd466, 640;
	// begin inline asm
	ld.global.nc.u32 %r1486, [%rd471];
	// end inline asm
	add.s64 	%rd472, %rd466, 768;
	// begin inline asm
	ld.global.nc.u32 %r1487, [%rd472];
	// end inline asm
	add.s64 	%rd473, %rd466, 896;
	// begin inline asm
	ld.global.nc.u32 %r1488, [%rd473];
	// end inline asm
	add.s64 	%rd474, %rd466, 1024;
	// begin inline asm
	ld.global.nc.u32 %r1489, [%rd474];
	// end inline asm
	shl.b32 	%r1503, %r1495, 2;
	sub.s32 	%r1504, %r1498, %r1503;
	st.shared.u32 	[%r1504], %r1481;
	st.shared.u32 	[%r1504+128], %r1482;
	st.shared.u32 	[%r1504+256], %r1483;
	st.shared.u32 	[%r1504+384], %r1484;
	st.shared.u32 	[%r1504+512], %r1485;
	st.shared.u32 	[%r1504+640], %r1486;
	st.shared.u32 	[%r1504+768], %r1487;
	st.shared.u32 	[%r1504+896], %r1488;
	st.shared.u32 	[%r1504+1024], %r1489;
	bar.warp.sync 	-1;
	shl.b32 	%r1505, %r1500, 2;
	sub.s32 	%r1506, %r1502, %r1505;
	ld.shared.u32 	%r7, [%r1506];
	ld.shared.u32 	%r8, [%r1506+4];
	ld.shared.u32 	%r9, [%r1506+8];
	ld.shared.u32 	%r10, [%r1506+12];
	ld.shared.u32 	%r11, [%r1506+16];
	ld.shared.u32 	%r12, [%r1506+20];
	ld.shared.u32 	%r13, [%r1506+24];
	ld.shared.u32 	%r14, [%r1506+28];
	ld.shared.u32 	%r15, [%r1506+32];
	bar.sync 	0;
	shl.b32 	%r1507, %r1719, 3;
	add.s32 	%r1508, %r1497, %r1507;
	add.s32 	%r16, %r1508, 2176;
	st.shared.u64 	[%r1508+2176], %rd14;
	bar.sync 	0;
	setp.eq.s32 	%p396, %r1719, 0;
	mov.b32 	%r1714, 0;
	@%p396 bra 	$L__BB4_4;
	ld.shared.u64 	%rd530, [%r16+-8];
	setp.ne.s64 	%p397, %rd530, %rd6;
	selp.u32 	%r1714, 1, 0, %p397;
$L__BB4_4:
	setp.ne.s64 	%p398, %rd6, %rd7;
	selp.u32 	%r1569, 1, 0, %p398;
	setp.ne.s64 	%p399, %rd7, %rd8;
	selp.u32 	%r1570, 1, 0, %p399;
	setp.ne.s64 	%p400, %rd8, %rd9;
	selp.u32 	%r1571, 1, 0, %p400;
	setp.ne.s64 	%p401, %rd9, %rd10;
	selp.u32 	%r1572, 1, 0, %p401;
	setp.ne.s64 	%p402, %rd10, %rd11;
	selp.u32 	%r1573, 1, 0, %p402;
	setp.ne.s64 	%p403, %rd11, %rd12;
	selp.u32 	%r1574, 1, 0, %p403;
	setp.ne.s64 	%p404, %rd12, %rd13;
	selp.u32 	%r1575, 1, 0, %p404;
	setp.ne.s64 	%p405, %rd13, %rd14;
	selp.u32 	%r1576, 1, 0, %p405;
	add.s32 	%r19, %r1714, %r1569;
	selp.b32 	%r1577, 0, %r7, %p398;
	add.s32 	%r1578, %r8, %r1577;
	add.s32 	%r20, %r19, %r1570;
	selp.b32 	%r1579, 0, %r1578, %p399;
	add.s32 	%r1580, %r9, %r1579;
	add.s32 	%r21, %r20, %r1571;
	selp.b32 	%r1581, 0, %r1580, %p400;
	add.s32 	%r1582, %r10, %r1581;
	add.s32 	%r22, %r21, %r1572;
	selp.b32 	%r1583, 0, %r1582, %p401;
	add.s32 	%r1584, %r11, %r1583;
	add.s32 	%r23, %r22, %r1573;
	selp.b32 	%r1585, 0, %r1584, %p402;
	add.s32 	%r1586, %r12, %r1585;
	add.s32 	%r24, %r23, %r1574;
	selp.b32 	%r1587, 0, %r1586, %p403;
	add.s32 	%r1588, %r13, %r1587;
	add.s32 	%r25, %r24, %r1575;
	selp.b32 	%r1589, 0, %r1588, %p404;
	add.s32 	%r1590, %r14, %r1589;
	add.s32 	%r1510, %r25, %r1576;
	selp.b32 	%r1591, 0, %r1590, %p405;
	add.s32 	%r1515, %r15, %r1591;
	mov.b32 	%r1566, 1;
	mov.b32 	%r1567, 0;
	mov.b32 	%r1568, -1;
	// begin inline asm
	shfl.sync.up.b32 %r1509, %r1510, %r1566, %r1567, %r1568;
	// end inline asm
	// begin inline asm
	shfl.sync.up.b32 %r1514, %r1515, %r1566, %r1567, %r1568;
	// end inline asm
	setp.eq.s32 	%p406, %r1510, 0;
	selp.b32 	%r1592, %r1514, 0, %p406;
	setp.lt.s32 	%p407, %r1480, 1;
	selp.b32 	%r1593, 0, %r1592, %p407;
	add.s32 	%r1525, %r1593, %r1515;
	selp.b32 	%r1594, 0, %r1509, %p407;
	add.s32 	%r1520, %r1594, %r1510;
	mov.b32 	%r1526, 2;
	// begin inline asm
	shfl.sync.up.b32 %r1519, %r1520, %r1526, %r1567, %r1568;
	// end inline asm
	// begin inline asm
	shfl.sync.up.b32 %r1524, %r1525, %r1526, %r1567, %r1568;
	// end inline asm
	setp.eq.s32 	%p408, %r1520, 0;
	selp.b32 	%r1595, %r1524, 0, %p408;
	setp.lt.s32 	%p409, %r1480, 2;
	selp.b32 	%r1596, 0, %r1595, %p409;
	add.s32 	%r1535, %r1596, %r1525;
	selp.b32 	%r1597, 0, %r1519, %p409;
	add.s32 	%r1530, %r1597, %r1520;
	mov.b32 	%r1536, 4;
	// begin inline asm
	shfl.sync.up.b32 %r1529, %r1530, %r1536, %r1567, %r1568;
	// end inline asm
	// begin inline asm
	shfl.sync.up.b32 %r1534, %r1535, %r1536, %r1567, %r1568;
	// end inline asm
	setp.eq.s32 	%p410, %r1530, 0;
	selp.b32 	%r1598, %r1534, 0, %p410;
	setp.lt.s32 	%p411, %r1480, 4;
	selp.b32 	%r1599, 0, %r1598, %p411;
	add.s32 	%r1545, %r1599, %r1535;
	selp.b32 	%r1600, 0, %r1529, %p411;
	add.s32 	%r1540, %r1600, %r1530;
	mov.b32 	%r1546, 8;
	// begin inline asm
	shfl.sync.up.b32 %r1539, %r1540, %r1546, %r1567, %r1568;
	// end inline asm
	// begin inline asm
	shfl.sync.up.b32 %r1544, %r1545, %r1546, %r1567, %r1568;
	// end inline asm
	setp.eq.s32 	%p412, %r1540, 0;
	selp.b32 	%r1601, %r1544, 0, %p412;
	setp.lt.s32 	%p413, %r1480, 8;
	selp.b32 	%r1602, 0, %r1601, %p413;
	add.s32 	%r1555, %r1602, %r1545;
	selp.b32 	%r1603, 0, %r1539, %p413;
	add.s32 	%r1550, %r1603, %r1540;
	mov.b32 	%r1556, 16;
	// begin inline asm
	shfl.sync.up.b32 %r1549, %r1550, %r1556, %r1567, %r1568;
	// end inline asm
	// begin inline asm
	shfl.sync.up.b32 %r1554, %r1555, %r1556, %r1567, %r1568;
	// end inline asm
	setp.eq.s32 	%p414, %r1550, 0;
	selp.b32 	%r1604, %r1554, 0, %p414;
	setp.lt.s32 	%p415, %r1480, 16;
	selp.b32 	%r1605, 0, %r1604, %p415;
	add.s32 	%r1565, %r1605, %r1555;
	selp.b32 	%r1606, 0, %r1549, %p415;
	add.s32 	%r1560, %r1606, %r1550;
	// begin inline asm
	shfl.sync.up.b32 %r1559, %r1560, %r1566, %r1567, %r1568;
	// end inline asm
	// begin inline asm
	shfl.sync.up.b32 %r1564, %r1565, %r1566, %r1567, %r1568;
	// end inline asm
	setp.ne.s32 	%p416, %r1480, 31;
	@%p416 bra 	$L__BB4_6;
	shl.b32 	%r1607, %r6, 3;
	mov.u32 	%r1608, _ZN6thrust24THRUST_300001_SM_1000_NS8cuda_cub4core6detail5shmemE;
	add.s32 	%r1609, %r1608, %r1607;
	st.shared.v2.u32 	[%r1609], {%r1560, %r1565};
$L__BB4_6:
	setp.ne.s64 	%p417, %rd12, %rd13;
	setp.ne.s64 	%p418, %rd11, %rd12;
	setp.ne.s64 	%p419, %rd10, %rd11;
	setp.ne.s64 	%p420, %rd9, %rd10;
	setp.ne.s64 	%p421, %rd8, %rd9;
	setp.ne.s64 	%p422, %rd7, %rd8;
	setp.ne.s64 	%p423, %rd6, %rd7;
	setp.ne.s32 	%p424, %r1719, 0;
	bar.sync 	0;
	ld.shared.v4.u32 	{%r30, %r1610, %r31, %r1611}, [_ZN6thrust24THRUST_300001_SM_1000_NS8cuda_cub4core6detail5shmemE];
	add.s32 	%r1612, %r31, %r30;
	setp.eq.s32 	%p425, %r31, 0;
	selp.b32 	%r1613, %r1610, 0, %p425;
	add.s32 	%r1614, %r1613, %r1611;
	setp.eq.s32 	%p426, %r6, 2;
	selp.b32 	%r1615, %r1614, %r1610, %p426;
	selp.b32 	%r1616, %r1612, %r30, %p426;
	ld.shared.v4.u32 	{%r32, %r1617, %r33, %r1618}, [_ZN6thrust24THRUST_300001_SM_1000_NS8cuda_cub4core6detail5shmemE+16];
	add.s32 	%r1619, %r32, %r1612;
	setp.eq.s32 	%p427, %r32, 0;
	selp.b32 	%r1620, %r1614, 0, %p427;
	add.s32 	%r1621, %r1620, %r1617;
	setp.eq.s32 	%p428, %r6, 3;
	selp.b32 	%r1622, %r1621, %r1615, %p428;
	selp.b32 	%r1623, %r1619, %r1616, %p428;
	add.s32 	%r1624, %r33, %r1619;
	setp.eq.s32 	%p429, %r33, 0;
	selp.b32 	%r1625, %r1621, 0, %p429;
	add.s32 	%r1626, %r1625, %r1618;
	setp.eq.s32 	%p430, %r6, 4;
	selp.b32 	%r1627, %r1626, %r1622, %p430;
	selp.b32 	%r1628, %r1624, %r1623, %p430;
	ld.shared.v4.u32 	{%r34, %r1629, %r35, %r1630}, [_ZN6thrust24THRUST_300001_SM_1000_NS8cuda_cub4core6detail5shmemE+32];
	add.s32 	%r1631, %r34, %r1624;
	setp.eq.s32 	%p431, %r34, 0;
	selp.b32 	%r1632, %r1626, 0, %p431;
	add.s32 	%r1633, %r1632, %r1629;
	setp.eq.s32 	%p432, %r6, 5;
	selp.b32 	%r1634, %r1633, %r1627, %p432;
	selp.b32 	%r1635, %r1631, %r1628, %p432;
	add.s32 	%r1636, %r35, %r1631;
	setp.eq.s32 	%p433, %r35, 0;
	selp.b32 	%r1637, %r1633, 0, %p433;
	add.s32 	%r1638, %r1637, %r1630;
	setp.eq.s32 	%p434, %r6, 6;
	selp.b32 	%r1639, %r1638, %r1634, %p434;
	selp.b32 	%r1640, %r1636, %r1635, %p434;
	ld.shared.v4.u32 	{%r36, %r1641, %r37, %r1642}, [_ZN6thrust24THRUST_300001_SM_1000_NS8cuda_cub4core6detail5shmemE+48];
	add.s32 	%r1643, %r36, %r1636;
	setp.eq.s32 	%p435, %r36, 0;
	selp.b32 	%r1644, %r1638, 0, %p435;
	add.s32 	%r1645, %r1644, %r1641;
	setp.eq.s32 	%p436, %r6, 7;
	selp.b32 	%r1646, %r1645, %r1639, %p436;
	selp.b32 	%r1647, %r1643, %r1640, %p436;
	add.s32 	%r38, %r37, %r1643;
	setp.eq.s32 	%p437, %r37, 0;
	selp.b32 	%r1648, %r1645, 0, %p437;
	add.s32 	%r39, %r1648, %r1642;
	setp.lt.u32 	%p438, %r1719, 32;
	selp.b32 	%r1649, 0, %r1646, %p438;
	selp.b32 	%r1650, 0, %r1647, %p438;
	setp.eq.s32 	%p439, %r1559, 0;
	selp.b32 	%r1651, %r1649, 0, %p439;
	add.s32 	%r1652, %r1651, %r1564;
	setp.eq.s32 	%p440, %r1480, 0;
	selp.b32 	%r40, %r1649, %r1652, %p440;
	selp.b32 	%r1653, 0, %r1559, %p440;
	add.s32 	%r41, %r1650, %r1653;
	add.s32 	%r42, %r41, %r1714;
	setp.eq.s32 	%p441, %r1714, 0;
	selp.b32 	%r1654, %r40, 0, %p441;
	add.s32 	%r43, %r1654, %r7;
	add.s32 	%r44, %r19, %r41;
	selp.b32 	%r1655, 0, %r43, %p423;
	add.s32 	%r45, %r8, %r1655;
	add.s32 	%r46, %r20, %r41;
	selp.b32 	%r1656, 0, %r45, %p422;
	add.s32 	%r47, %r9, %r1656;
	add.s32 	%r48, %r21, %r41;
	selp.b32 	%r1657, 0, %r47, %p421;
	add.s32 	%r49, %r10, %r1657;
	add.s32 	%r50, %r22, %r41;
	selp.b32 	%r1658, 0, %r49, %p420;
	add.s32 	%r51, %r11, %r1658;
	add.s32 	%r52, %r23, %r41;
	selp.b32 	%r1659, 0, %r51, %p419;
	add.s32 	%r53, %r12, %r1659;
	add.s32 	%r54, %r24, %r41;
	selp.b32 	%r1660, 0, %r53, %p418;
	add.s32 	%r55, %r13, %r1660;
	add.s32 	%r56, %r25, %r41;
	selp.b32 	%r1661, 0, %r55, %p417;
	add.s32 	%r57, %r14, %r1661;
	@%p424 bra 	$L__BB4_8;
	mov.b64 	%rd479, {%r38, %r39};
	add.s64 	%rd478, %rd1, 512;
	mov.b64 	%rd480, 101;
	// begin inline asm
	st.relaxed.gpu.v2.u64 [%rd478], {%rd479, %rd480};
	// end inline asm
$L__BB4_8:
	setp.lt.s32 	%p442, %r38, 257;
	@%p442 bra 	$L__BB4_34;
	bar.sync 	0;
	@%p441 bra 	$L__BB4_11;
	shl.b32 	%r1662, %r41, 4;
	mov.u32 	%r1663, _ZN6thrust24THRUST_300001_SM_1000_NS8cuda_cub4core6detail5shmemE;
	add.s32 	%r1664, %r1663, %r1662;
	st.shared.u64 	[%r1664], %rd530;
	st.shared.u32 	[%r1664+8], %r40;
$L__BB4_11:
	setp.eq.s64 	%p453, %rd6, %rd7;
	@%p453 bra 	$L__BB4_13;
	shl.b32 	%r1665, %r42, 4;
	mov.u32 	%r1666, _ZN6thrust24THRUST_300001_SM_1000_NS8cuda_cub4core6detail5shmemE;
	add.s32 	%r1667, %r1666, %r1665;
	st.shared.u64 	[%r1667], %rd6;
	st.shared.u32 	[%r1667+8], %r43;
$L__BB4_13:
	setp.eq.s64 	%p454, %rd7, %rd8;
	@%p454 bra 	$L__BB4_15;
	shl.b32 	%r1668, %r44, 4;
	mov.u32 	%r1669, _ZN6thrust24THRUST_300001_SM_1000_NS8cuda_cub4core6detail5shmemE;
	add.s32 	%r1670, %r1669, %r1668;
	st.shared.u64 	[%r1670], %rd7;
	st.shared.u32 	[%r1670+8], %r45;
$L__BB4_15:
	setp.eq.s64 	%p455, %rd8, %rd9;
	@%p455 bra 	$L__BB4_17;
	shl.b32 	%r1671, %r46, 4;
	mov.u32 	%r1672, _ZN6thrust24THRUST_300001_SM_1000_NS8cuda_cub4core6detail5shmemE;
	add.s32 	%r1673, %r1672, %r1671;
	st.shared.u64 	[%r1673], %rd8;
	st.shared.u32 	[%r1673+8], %r47;
$L__BB4_17:
	setp.eq.s64 	%p456, %rd9, %rd10;
	@%p456 bra 	$L__BB4_19;
	shl.b32 	%r1674, %r48, 4;
	mov.u32 	%r1675, _ZN6thrust24THRUST_300001_SM_1000_NS8cuda_cub4core6detail5shmemE;
	add.s32 	%r1676, %r1675, %r1674;
	st.shared.u64 	[%r1676], %rd9;
	st.shared.u32 	[%r1676+8], %r49;
$L__BB4_19:
	setp.eq.s64 	%p457, %rd10, %rd11;
	@%p457 bra 	$L__BB4_21;
	shl.b32 	%r1677, %r50, 4;
	mov.u32 	%r1678, _ZN6thrust24THRUST_300001_SM_1000_NS8cuda_cub4core6detail5shmemE;
	add.s32 	%r1679, %r1678, %r1677;
	st.shared.u64 	[%r1679], %rd10;
	st.shared.u32 	[%r1679+8], %r51;
$L__BB4_21:
	setp.eq.s64 	%p458, %rd11, %rd12;
	@%p458 bra 	$L__BB4_23;
	shl.b32 	%r1680, %r52, 4;
	mov.u32 	%r1681, _ZN6thrust24THRUST_300001_SM_1000_NS8cuda_cub4core6detail5shmemE;
	add.s32 	%r1682, %r1681, %r1680;
	st.shared.u64 	[%r1682], %rd11;
	st.shared.u32 	[%r1682+8], %r53;
$L__BB4_23:
	setp.eq.s64 	%p459, %rd12, %rd13;
	@%p459 bra 	$L__BB4_25;
	shl.b32 	%r1683, %r54, 4;
	mov.u32 	%r1684, _ZN6thrust24THRUST_300001_SM_1000_NS8cuda_cub4core6detail5shmemE;
	add.s32 	%r1685, %r1684, %r1683;
	st.shared.u64 	[%r1685], %rd12;
	st.shared.u32 	[%r1685+8], %r55;
$L__BB4_25:
	setp.eq.s64 	%p460, %rd13, %rd14;
	@%p460 bra 	$L__BB4_27;
	shl.b32 	%r1686, %r56, 4;
	mov.u32 	%r1687, _ZN6thrust24THRUST_300001_SM_1000_NS8cuda_cub4core6detail5shmemE;
	add.s32 	%r1688, %r1687, %r1686;
	st.shared.u64 	[%r1688], %rd13;
	st.shared.u32 	[%r1688+8], %r57;
$L__BB4_27:
	bar.sync 	0;
	setp.ge.u32 	%p461, %r1719, %r38;
	@%p461 bra 	$L__BB4_322;
	add.s32 	%r1689, %r31, %r32;
	add.s32 	%r1690, %r1689, %r33;
	add.s32 	%r1691, %r1690, %r34;
	add.s32 	%r1692, %r1691, %r35;
	add.s32 	%r1693, %r1692, %r36;
	add.s32 	%r1694, %r1693, %r37;
	add.s32 	%r1695, %r1694, %r30;
	not.b32 	%r1696, %r1719;
	add.s32 	%r58, %r1695, %r1696;
	and.b32  	%r1697, %r58, 768;
	setp.eq.s32 	%p462, %r1697, 768;
	@%p462 bra 	$L__BB4_31;
	shr.u32 	%r1698, %r58, 8;
	add.s32 	%r1699, %r1698, 1;
	and.b32  	%r1700, %r1699, 3;
	mul.wide.u32 	%rd517, %r1719, 4;
	add.s64 	%rd532, %rd5, %rd517;
	mul.wide.u32 	%rd518, %r1719, 8;
	add.s64 	%rd531, %rd4, %rd518;
	shl.b32 	%r1701, %r1719, 4;
	mov.u32 	%r1702, _ZN6thrust24THRUST_300001_SM_1000_NS8cuda_cub4core6detail5shmemE;
	add.s32 	%r1703, %r1701, %r1702;
	add.s32 	%r1716, %r1703, 8;
	neg.s32 	%r1715, %r1700;
	shl.b32 	%r1704, %r1699, 8;
	and.b32  	%r1705, %r1704, 768;
	add.s32 	%r1719, %r1719, %r1705;
$L__BB4_30:
	.pragma "nounroll";
	ld.shared.u64 	%rd519, [%r1716+-8];
	ld.shared.u32 	%r1706, [%r1716];
	st.global.u64 	[%rd531], %rd519;
	st.global.u32 	[%rd532], %r1706;
	add.s64 	%rd532, %rd532, 1024;
	add.s64 	%rd531, %rd531, 2048;
	add.s32 	%r1716, %r1716, 4096;
	add.s32 	%r1715, %r1715, 1;
	setp.ne.s32 	%p463, %r1715, 0;
	@%p463 bra 	$L__BB4_30;
$L__BB4_31:
	setp.lt.u32 	%p464, %r58, 768;
	@%p464 bra 	$L__BB4_322;
	shl.b32 	%r1707, %r1719, 4;
	mov.u32 	%r1708, _ZN6thrust24THRUST_300001_SM_1000_NS8cuda_cub4core6detail5shmemE;
	add.s32 	%r1709, %r1707, %r1708;
	add.s32 	%r1718, %r1709, 8192;
	mul.wide.u32 	%rd520, %r1719, 8;
	add.s64 	%rd521, %rd520, %rd4;
	add.s64 	%rd534, %rd521, 4096;
	mul.wide.u32 	%rd522, %r1719, 4;
	add.s64 	%rd523, %rd522, %rd5;
	add.s64 	%rd533, %rd523, 2048;
$L__BB4_33:
	ld.shared.u64 	%rd524, [%r1718+-8192];
	ld.shared.u32 	%r1710, [%r1718+-8184];
	st.global.u64 	[%rd534+-4096], %rd524;
	st.global.u32 	[%rd533+-2048], %r1710;
	ld.shared.u64 	%rd525, [%r1718+-4096];
	ld.shared.u32 	%r1711, [%r1718+-4088];
	st.global.u64 	[%rd534+-2048], %rd525;
	st.global.u32 	[%rd533+-1024], %r1711;
	ld.shared.u64 	%rd526, [%r1718];
	ld.shared.u32 	%r1712, [%r1718+8];
	st.global.u64 	[%rd534], %rd526;
	st.global.u32 	[%rd533], %r1712;
	ld.shared.u64 	%rd527, [%r1718+4096];
	ld.shared.u32 	%r1713, [%r1718+4104];
	st.global.u64 	[%rd534+2048], %rd527;
	st.global.u32 	[%rd533+1024], %r1713;
	add.s32 	%r1719, %r1719, 1024;
	add.s32 	%r1718, %r1718, 16384;
	add.s64 	%rd534, %rd534, 8192;
	add.s64 	%rd533, %rd533, 4096;
	setp.lt.s32 	%p465, %r1719, %r38;
	@%p465 bra 	$L__BB4_33;
	bra.uni 	$L__BB4_322;
$L__BB4_34:
	@%p441 bra 	$L__BB4_36;
	mul.wide.s32 	%rd481, %r41, 8;
	add.s64 	%rd482, %rd4, %rd481;
	st.global.u64 	[%rd482], %rd530;
	mul.wide.s32 	%rd483, %r41, 4;
	add.s64 	%rd484, %rd5, %rd483;
	st.global.u32 	[%rd484], %r40;
$L__BB4_36:
	setp.eq.s64 	%p444, %rd6, %rd7;
	@%p444 bra 	$L__BB4_38;
	mul.wide.s32 	%rd485, %r42, 8;
	add.s64 	%rd486, %rd4, %rd485;
	st.global.u64 	[%rd486], %rd6;
	mul.wide.s32 	%rd487, %r42, 4;
	add.s64 	%rd488, %rd5, %rd487;
	st.global.u32 	[%rd488], %r43;
$L__BB4_38:
	setp.eq.s64 	%p445, %rd7, %rd8;
	@%p445 bra 	$L__BB4_40;
	mul.wide.s32 	%rd489, %r44, 8;
	add.s64 	%rd490, %rd4, %rd489;
	st.global.u64 	[%rd490], %rd7;
	mul.wide.s32 	%rd491, %r44, 4;
	add.s64 	%rd492, %rd5, %rd491;
	st.global.u32 	[%rd492], %r45;
$L__BB4_40:
	setp.eq.s64 	%p446, %rd8, %rd9;
	@%p446 bra 	$L__BB4_42;
	mul.wide.s32 	%rd493, %r46, 8;
	add.s64 	%rd494, %rd4, %rd493;
	st.global.u64 	[%rd494], %rd8;
	mul.wide.s32 	%rd495, %r46, 4;
	add.s64 	%rd496, %rd5, %rd495;
	st.global.u32 	[%rd496], %r47;
$L__BB4_42:
	setp.eq.s64 	%p447, %rd9, %rd10;
	@%p447 bra 	$L__BB4_44;
	mul.wide.s32 	%rd497, %r48, 8;
	add.s64 	%rd498, %rd4, %rd497;
	st.global.u64 	[%rd498], %rd9;
	mul.wide.s32 	%rd499, %r48, 4;
	add.s64 	%rd500, %rd5, %rd499;
	st.global.u32 	[%rd500], %r49;
$L__BB4_44:
	setp.eq.s64 	%p448, %rd10, %rd11;
	@%p448 bra 	$L__BB4_46;
	mul.wide.s32 	%rd501, %r50, 8;
	add.s64 	%rd502, %rd4, %rd501;
	st.global.u64 	[%rd502], %rd10;
	mul.wide.s32 	%rd503, %r50, 4;
	add.s64 	%rd504, %rd5, %rd503;
	st.global.u32 	[%rd504], %r51;
$L__BB4_46:
	setp.eq.s64 	%p449, %rd11, %rd12;
	@%p449 bra 	$L__BB4_48;
	mul.wide.s32 	%rd505, %r52, 8;
	add.s64 	%rd506, %rd4, %rd505;
	st.global.u64 	[%rd506], %rd11;
	mul.wide.s32 	%rd507, %r52, 4;
	add.s64 	%rd508, %rd5, %rd507;
	st.global.u32 	[%rd508], %r53;
$L__BB4_48:
	setp.eq.s64 	%p450, %rd12, %rd13;
	@%p450 bra 	$L__BB4_50;
	mul.wide.s32 	%rd509, %r54, 8;
	add.s64 	%rd510, %rd4, %rd509;
	st.global.u64 	[%rd510], %rd12;
	mul.wide.s32 	%rd511, %r54, 4;
	add.s64 	%rd512, %rd5, %rd511;
	st.global.u32 	[%rd512], %r55;
$L__BB4_50:
	setp.eq.s64 	%p451, %rd13, %rd14;
	@%p451 bra 	$L__BB4_322;
	mul.wide.s32 	%rd513, %r56, 8;
	add.s64 	%rd514, %rd4, %rd513;
	st.global.u64 	[%rd514], %rd13;
	mul.wide.s32 	%rd515, %r56, 4;
	add.s64 	%rd516, %rd5, %rd515;
	st.global.u32 	[%rd516], %r57;
	bra.uni 	$L__BB4_322;
$L__BB4_52:
	mov.u32 	%r1733, %tid.x;
	and.b32  	%r1082, %r1733, 31;
	and.b32  	%r1083, %r1733, 992;
	add.s32 	%r1084, %r2, %r1082;
	mad.lo.s32 	%r73, %r1083, 9, %r1084;
	mul.wide.u32 	%rd367, %r73, 8;
	add.s64 	%rd349, %rd2, %rd367;
	// begin inline asm
	ld.global.nc.u64 %rd348, [%rd349];
	// end inline asm
	add.s64 	%rd351, %rd349, 256;
	// begin inline asm
	ld.global.nc.u64 %rd350, [%rd351];
	// end inline asm
	add.s64 	%rd353, %rd349, 512;
	// begin inline asm
	ld.global.nc.u64 %rd352, [%rd353];
	// end inline asm
	add.s64 	%rd355, %rd349, 768;
	// begin inline asm
	ld.global.nc.u64 %rd354, [%rd355];
	// end inline asm
	add.s64 	%rd357, %rd349, 1024;
	// begin inline asm
	ld.global.nc.u64 %rd356, [%rd357];
	// end inline asm
	add.s64 	%rd359, %rd349, 1280;
	// begin inline asm
	ld.global.nc.u64 %rd358, [%rd359];
	// end inline asm
	add.s64 	%rd361, %rd349, 1536;
	// begin inline asm
	ld.global.nc.u64 %rd360, [%rd361];
	// end inline asm
	add.s64 	%rd363, %rd349, 1792;
	// begin inline asm
	ld.global.nc.u64 %rd362, [%rd363];
	// end inline asm
	add.s64 	%rd365, %rd349, 2048;
	// begin inline asm
	ld.global.nc.u64 %rd364, [%rd365];
	// end inline asm
	// begin inline asm
	mov.u32 %r1081, %laneid;
	// end inline asm
	shr.u32 	%r75, %r1733, 5;
	mad.lo.s32 	%r76, %r75, 288, %r1081;
	shl.b32 	%r1085, %r76, 3;
	mov.u32 	%r1086, _ZN6thrust24THRUST_300001_SM_1000_NS8cuda_cub4core6detail5shmemE;
	add.s32 	%r77, %r1086, %r1085;
	st.shared.u64 	[%r77], %rd348;
	st.shared.u64 	[%r77+256], %rd350;
	st.shared.u64 	[%r77+512], %rd352;
	st.shared.u64 	[%r77+768], %rd354;
	st.shared.u64 	[%r77+1024], %rd356;
	st.shared.u64 	[%r77+1280], %rd358;
	st.shared.u64 	[%r77+1536], %rd360;
	st.shared.u64 	[%r77+1792], %rd362;
	st.shared.u64 	[%r77+2048], %rd364;
	bar.warp.sync 	-1;
	shl.b32 	%r78, %r1081, 3;
	shl.b32 	%r1087, %r1081, 6;
	add.s32 	%r79, %r77, %r1087;
	ld.shared.u64 	%rd29, [%r79];
	ld.shared.u64 	%rd30, [%r79+8];
	ld.shared.u64 	%rd31, [%r79+16];
	ld.shared.u64 	%rd32, [%r79+24];
	ld.shared.u64 	%rd33, [%r79+32];
	ld.shared.u64 	%rd34, [%r79+40];
	ld.shared.u64 	%rd35, [%r79+48];
	ld.shared.u64 	%rd36, [%r79+56];
	ld.shared.u64 	%rd37, [%r79+64];
	setp.ne.s32 	%p287, %r1733, 0;
	mov.b64 	%rd536, 0;
	@%p287 bra 	$L__BB4_54;
	mul.wide.u32 	%rd370, %r2, 8;
	add.s64 	%rd371, %rd2, %rd370;
	add.s64 	%rd369, %rd371, -8;
	// begin inline asm
	ld.global.nc.u64 %rd536, [%rd369];
	// end inline asm
$L__BB4_54:
	setp.eq.s32 	%p288, %r1733, 0;
	bar.sync 	0;
	mul.wide.u32 	%rd381, %r73, 4;
	add.s64 	%rd372, %rd3, %rd381;
	// begin inline asm
	ld.global.nc.u32 %r1088, [%rd372];
	// end inline asm
	add.s64 	%rd373, %rd372, 128;
	// begin inline asm
	ld.global.nc.u32 %r1089, [%rd373];
	// end inline asm
	add.s64 	%rd374, %rd372, 256;
	// begin inline asm
	ld.global.nc.u32 %r1090, [%rd374];
	// end inline asm
	add.s64 	%rd375, %rd372, 384;
	// begin inline asm
	ld.global.nc.u32 %r1091, [%rd375];
	// end inline asm
	add.s64 	%rd376, %rd372, 512;
	// begin inline asm
	ld.global.nc.u32 %r1092, [%rd376];
	// end inline asm
	add.s64 	%rd377, %rd372, 640;
	// begin inline asm
	ld.global.nc.u32 %r1093, [%rd377];
	// end inline asm
	add.s64 	%rd378, %rd372, 768;
	// begin inline asm
	ld.global.nc.u32 %r1094, [%rd378];
	// end inline asm
	add.s64 	%rd379, %rd372, 896;
	// begin inline asm
	ld.global.nc.u32 %r1095, [%rd379];
	// end inline asm
	add.s64 	%rd380, %rd372, 1024;
	// begin inline asm
	ld.global.nc.u32 %r1096, [%rd380];
	// end inline asm
	shl.b32 	%r1097, %r76, 2;
	sub.s32 	%r1098, %r77, %r1097;
	st.shared.u32 	[%r1098], %r1088;
	st.shared.u32 	[%r1098+128], %r1089;
	st.shared.u32 	[%r1098+256], %r1090;
	st.shared.u32 	[%r1098+384], %r1091;
	st.shared.u32 	[%r1098+512], %r1092;
	st.shared.u32 	[%r1098+640], %r1093;
	st.shared.u32 	[%r1098+768], %r1094;
	st.shared.u32 	[%r1098+896], %r1095;
	st.shared.u32 	[%r1098+1024], %r1096;
	bar.warp.sync 	-1;
	add.s32 	%r1099, %r76, %r78;
	shl.b32 	%r1100, %r1099, 2;
	sub.s32 	%r1101, %r79, %r1100;
	ld.shared.u32 	%r80, [%r1101];
	ld.shared.u32 	%r81, [%r1101+4];
	ld.shared.u32 	%r82, [%r1101+8];
	ld.shared.u32 	%r83, [%r1101+12];
	ld.shared.u32 	%r84, [%r1101+16];
	ld.shared.u32 	%r85, [%r1101+20];
	ld.shared.u32 	%r86, [%r1101+24];
	ld.shared.u32 	%r87, [%r1101+28];
	ld.shared.u32 	%r88, [%r1101+32];
	bar.sync 	0;
	shl.b32 	%r1102, %r1733, 3;
	add.s32 	%r1104, %r1086, %r1102;
	add.s32 	%r89, %r1104, 2176;
	st.shared.u64 	[%r1104+2176], %rd37;
	bar.sync 	0;
	@%p288 bra 	$L__BB4_56;
	ld.shared.u64 	%rd536, [%r89+-8];
$L__BB4_56:
	setp.ne.s64 	%p289, %rd536, %rd29;
	selp.u32 	%r1165, 1, 0, %p289;
	setp.ne.s64 	%p290, %rd29, %rd30;
	selp.u32 	%r1166, 1, 0, %p290;
	setp.ne.s64 	%p291, %rd30, %rd31;
	selp.u32 	%r1167, 1, 0, %p291;
	setp.ne.s64 	%p292, %rd31, %rd32;
	selp.u32 	%r1168, 1, 0, %p292;
	setp.ne.s64 	%p293, %rd32, %rd33;
	selp.u32 	%r1169, 1, 0, %p293;
	setp.ne.s64 	%p294, %rd33, %rd34;
	selp.u32 	%r1170, 1, 0, %p294;
	setp.ne.s64 	%p295, %rd34, %rd35;
	selp.u32 	%r1171, 1, 0, %p295;
	setp.ne.s64 	%p296, %rd35, %rd36;
	selp.u32 	%r1172, 1, 0, %p296;
	setp.ne.s64 	%p297, %rd36, %rd37;
	selp.u32 	%r1173, 1, 0, %p297;
	add.s32 	%r90, %r1166, %r1165;
	selp.b32 	%r1174, 0, %r80, %p290;
	add.s32 	%r1175, %r81, %r1174;
	add.s32 	%r91, %r90, %r1167;
	selp.b32 	%r1176, 0, %r1175, %p291;
	add.s32 	%r1177, %r82, %r1176;
	add.s32 	%r92, %r91, %r1168;
	selp.b32 	%r1178, 0, %r1177, %p292;
	add.s32 	%r1179, %r83, %r1178;
	add.s32 	%r93, %r92, %r1169;
	selp.b32 	%r1180, 0, %r1179, %p293;
	add.s32 	%r1181, %r84, %r1180;
	add.s32 	%r94, %r93, %r1170;
	selp.b32 	%r1182, 0, %r1181, %p294;
	add.s32 	%r1183, %r85, %r1182;
	add.s32 	%r95, %r94, %r1171;
	selp.b32 	%r1184, 0, %r1183, %p295;
	add.s32 	%r1185, %r86, %r1184;
	add.s32 	%r96, %r95, %r1172;
	selp.b32 	%r1186, 0, %r1185, %p296;
	add.s32 	%r1187, %r87, %r1186;
	add.s32 	%r1106, %r96, %r1173;
	selp.b32 	%r1188, 0, %r1187, %p297;
	add.s32 	%r1111, %r88, %r1188;
	mov.b32 	%r1162, 1;
	mov.b32 	%r1163, 0;
	mov.b32 	%r1164, -1;
	// begin inline asm
	shfl.sync.up.b32 %r1105, %r1106, %r1162, %r1163, %r1164;
	// end inline asm
	// begin inline asm
	shfl.sync.up.b32 %r1110, %r1111, %r1162, %r1163, %r1164;
	// end inline asm
	setp.eq.s32 	%p298, %r1106, 0;
	selp.b32 	%r1189, %r1110, 0, %p298;
	setp.lt.s32 	%p299, %r1081, 1;
	selp.b32 	%r1190, 0, %r1105, %p299;
	add.s32 	%r1116, %r1190, %r1106;
	selp.b32 	%r1191, 0, %r1189, %p299;
	add.s32 	%r1121, %r1191, %r1111;
	mov.b32 	%r1122, 2;
	// begin inline asm
	shfl.sync.up.b32 %r1115, %r1116, %r1122, %r1163, %r1164;
	// end inline asm
	// begin inline asm
	shfl.sync.up.b32 %r1120, %r1121, %r1122, %r1163, %r1164;
	// end inline asm
	setp.eq.s32 	%p300, %r1116, 0;
	selp.b32 	%r1192, %r1120, 0, %p300;
	setp.lt.s32 	%p301, %r1081, 2;
	selp.b32 	%r1193, 0, %r1115, %p301;
	add.s32 	%r1126, %r1193, %r1116;
	selp.b32 	%r1194, 0, %r1192, %p301;
	add.s32 	%r1131, %r1194, %r1121;
	mov.b32 	%r1132, 4;
	// begin inline asm
	shfl.sync.up.b32 %r1125, %r1126, %r1132, %r1163, %r1164;
	// end inline asm
	// begin inline asm
	shfl.sync.up.b32 %r1130, %r1131, %r1132, %r1163, %r1164;
	// end inline asm
	setp.eq.s32 	%p302, %r1126, 0;
	selp.b32 	%r1195, %r1130, 0, %p302;
	setp.lt.s32 	%p303, %r1081, 4;
	selp.b32 	%r1196, 0, %r1125, %p303;
	add.s32 	%r1136, %r1196, %r1126;
	selp.b32 	%r1197, 0, %r1195, %p303;
	add.s32 	%r1141, %r1197, %r1131;
	mov.b32 	%r1142, 8;
	// begin inline asm
	shfl.sync.up.b32 %r1135, %r1136, %r1142, %r1163, %r1164;
	// end inline asm
	// begin inline asm
	shfl.sync.up.b32 %r1140, %r1141, %r1142, %r1163, %r1164;
	// end inline asm
	setp.eq.s32 	%p304, %r1136, 0;
	selp.b32 	%r1198, %r1140, 0, %p304;
	setp.lt.s32 	%p305, %r1081, 8;
	selp.b32 	%r1199, 0, %r1135, %p305;
	add.s32 	%r1146, %r1199, %r1136;
	selp.b32 	%r1200, 0, %r1198, %p305;
	add.s32 	%r1151, %r1200, %r1141;
	mov.b32 	%r1152, 16;
	// begin inline asm
	shfl.sync.up.b32 %r1145, %r1146, %r1152, %r1163, %r1164;
	// end inline asm
	// begin inline asm
	shfl.sync.up.b32 %r1150, %r1151, %r1152, %r1163, %r1164;
	// end inline asm
	setp.eq.s32 	%p306, %r1146, 0;
	selp.b32 	%r1201, %r1150, 0, %p306;
	setp.lt.s32 	%p307, %r1081, 16;
	selp.b32 	%r1202, 0, %r1145, %p307;
	add.s32 	%r1156, %r1202, %r1146;
	selp.b32 	%r1203, 0, %r1201, %p307;
	add.s32 	%r1161, %r1203, %r1151;
	// begin inline asm
	shfl.sync.up.b32 %r1723, %r1156, %r1162, %r1163, %r1164;
	// end inline asm
	// begin inline asm
	shfl.sync.up.b32 %r1724, %r1161, %r1162, %r1163, %r1164;
	// end inline asm
	setp.ne.s32 	%p308, %r1081, 31;
	@%p308 bra 	$L__BB4_58;
	shl.b32 	%r1204, %r75, 3;
	mov.u32 	%r1205, _ZN6thrust24THRUST_300001_SM_1000_NS8cuda_cub4core6detail5shmemE;
	add.s32 	%r1206, %r1205, %r1204;
	st.shared.v2.u32 	[%r1206], {%r1156, %r1161};
$L__BB4_58:
	bar.sync 	0;
	ld.shared.v4.u32 	{%r1207, %r1208, %r1209, %r1210}, [_ZN6thrust24THRUST_300001_SM_1000_NS8cuda_cub4core6detail5shmemE];
	add.s32 	%r1211, %r1209, %r1207;
	setp.eq.s32 	%p309, %r1209, 0;
	selp.b32 	%r1212, %r1208, 0, %p309;
	add.s32 	%r1213, %r1212, %r1210;
	setp.eq.s32 	%p310, %r75, 2;
	selp.b32 	%r1214, %r1211, %r1207, %p310;
	selp.b32 	%r1215, %r1213, %r1208, %p310;
	ld.shared.v4.u32 	{%r1216, %r1217, %r1218, %r1219}, [_ZN6thrust24THRUST_300001_SM_1000_NS8cuda_cub4core6detail5shmemE+16];
	add.s32 	%r1220, %r1216, %r1211;
	setp.eq.s32 	%p311, %r1216, 0;
	selp.b32 	%r1221, %r1213, 0, %p311;
	add.s32 	%r1222, %r1221, %r1217;
	setp.eq.s32 	%p312, %r75, 3;
	selp.b32 	%r1223, %r1220, %r1214, %p312;
	selp.b32 	%r1224, %r1222, %r1215, %p312;
	add.s32 	%r1225, %r1218, %r1220;
	setp.eq.s32 	%p313, %r1218, 0;
	selp.b32 	%r1226, %r1222, 0, %p313;
	add.s32 	%r1227, %r1226, %r1219;
	setp.eq.s32 	%p314, %r75, 4;
	selp.b32 	%r1228, %r1225, %r1223, %p314;
	selp.b32 	%r1229, %r1227, %r1224, %p314;
	ld.shared.v4.u32 	{%r1230, %r1231, %r1232, %r1233}, [_ZN6thrust24THRUST_300001_SM_1000_NS8cuda_cub4core6detail5shmemE+32];
	add.s32 	%r1234, %r1230, %r1225;
	setp.eq.s32 	%p315, %r1230, 0;
	selp.b32 	%r1235, %r1227, 0, %p315;
	add.s32 	%r1236, %r1235, %r1231;
	setp.eq.s32 	%p316, %r75, 5;
	selp.b32 	%r1237, %r1234, %r1228, %p316;
	selp.b32 	%r1238, %r1236, %r1229, %p316;
	add.s32 	%r1239, %r1232, %r1234;
	setp.eq.s32 	%p317, %r1232, 0;
	selp.b32 	%r1240, %r1236, 0, %p317;
	add.s32 	%r1241, %r1240, %r1233;
	setp.eq.s32 	%p318, %r75, 6;
	selp.b32 	%r1242, %r1239, %r1237, %p318;
	selp.b32 	%r1243, %r1241, %r1238, %p318;
	ld.shared.v4.u32 	{%r1244, %r1245, %r1246, %r1247}, [_ZN6thrust24THRUST_300001_SM_1000_NS8cuda_cub4core6detail5shmemE+48];
	add.s32 	%r1248, %r1244, %r1239;
	setp.eq.s32 	%p319, %r1244, 0;
	selp.b32 	%r1249, %r1241, 0, %p319;
	add.s32 	%r1250, %r1249, %r1245;
	setp.eq.s32 	%p320, %r75, 7;
	selp.b32 	%r101, %r1248, %r1242, %p320;
	selp.b32 	%r102, %r1250, %r1243, %p320;
	add.s32 	%r103, %r1246, %r1248;
	setp.eq.s32 	%p321, %r1246, 0;
	selp.b32 	%r1251, %r1250, 0, %p321;
	add.s32 	%r104, %r1251, %r1247;
	setp.lt.u32 	%p322, %r1733, 32;
	@%p322 bra 	$L__BB4_60;
	setp.eq.s32 	%p323, %r1723, 0;
	selp.b32 	%r1252, %r102, 0, %p323;
	add.s32 	%r1253, %r1252, %r1724;
	setp.eq.s32 	%p324, %r1081, 0;
	selp.b32 	%r1254, 0, %r1723, %p324;
	add.s32 	%r1723, %r101, %r1254;
	selp.b32 	%r1724, %r102, %r1253, %p324;
	bra.uni 	$L__BB4_76;
$L__BB4_60:
	setp.ne.s32 	%p325, %r1733, 0;
	mul.wide.u32 	%rd382, %r1, 16;
	add.s64 	%rd42, %rd1, %rd382;
	@%p325 bra 	$L__BB4_62;
	st.shared.u32 	[_ZN6thrust24THRUST_300001_SM_1000_NS8cuda_cub4core6detail5shmemE+116], %r103;
	st.shared.u32 	[_ZN6thrust24THRUST_300001_SM_1000_NS8cuda_cub4core6detail5shmemE+120], %r104;
	mov.b64 	%rd384, {%r103, %r104};
	add.s64 	%rd383, %rd42, 512;
	mov.b64 	%rd385, 100;
	// begin inline asm
	st.relaxed.gpu.v2.u64 [%rd383], {%rd384, %rd385};
	// end inline asm
$L__BB4_62:
	not.b32 	%r107, %r1733;
	mov.u32 	%r1255, %nctaid.x;
	setp.gt.u32 	%p326, %r1255, 499;
	@%p326 bra 	$L__BB4_64;
	membar.cta;
	bra.uni 	$L__BB4_65;
$L__BB4_64:
	mov.b32 	%r1256, 450;
	// begin inline asm
	nanosleep.u32 %r1256;
	// end inline asm
$L__BB4_65:
	mul.wide.s32 	%rd386, %r107, 16;
	add.s64 	%rd387, %rd42, %rd386;
	add.s64 	%rd43, %rd387, 512;
$L__BB4_66:
	// begin inline asm
	ld.relaxed.gpu.v2.u64 {%rd388, %rd537}, [%rd43];
	// end inline asm
	setp.eq.s64 	%p327, %rd537, 99;
	mov.b32 	%r1257, -1;
	vote.sync.any.pred 	%p328, %p327, %r1257;
	@%p328 bra 	$L__BB4_66;
	mov.b64 	{%r1261, %r1266}, %rd388;
	setp.eq.s64 	%p329, %rd537, 101;
	mov.b32 	%r1309, -1;
	vote.sync.ballot.b32 	%r1310, %p329, %r1309;
	// begin inline asm
	mov.u32 %r1259, %lanemask_ge;
	// end inline asm
	and.b32  	%r1311, %r1310, %r1259;
	or.b32  	%r1312, %r1311, -2147483648;
	add.s32 	%r1313, %r1312, -1;
	not.b32 	%r1314, %r1312;
	and.b32  	%r1315, %r1314, %r1313;
	popc.b32 	%r1263, %r1315;
	mov.b32 	%r1267, 1;
	// begin inline asm
	shfl.sync.down.b32 %r1260, %r1261, %r1267, %r1263, %r1309;
	// end inline asm
	// begin inline asm
	shfl.sync.down.b32 %r1265, %r1266, %r1267, %r1263, %r1309;
	// end inline asm
	setp.lt.s32 	%p331, %r1081, %r1263;
	setp.eq.s32 	%p332, %r1261, 0;
	selp.b32 	%r1316, %r1260, 0, %p331;
	add.s32 	%r1271, %r1316, %r1261;
	selp.b32 	%r1317, %r1265, 0, %p332;
	selp.b32 	%r1318, %r1317, 0, %p331;
	add.s32 	%r1276, %r1318, %r1266;
	mov.b32 	%r1277, 2;
	// begin inline asm
	shfl.sync.down.b32 %r1270, %r1271, %r1277, %r1263, %r1309;
	// end inline asm
	// begin inline asm
	shfl.sync.down.b32 %r1275, %r1276, %r1277, %r1263, %r1309;
	// end inline asm
	add.s32 	%r1319, %r1081, 2;
	setp.gt.s32 	%p333, %r1319, %r1263;
	setp.eq.s32 	%p334, %r1271, 0;
	selp.b32 	%r1320, %r1275, 0, %p334;
	selp.b32 	%r1321, 0, %r1270, %p333;
	add.s32 	%r1281, %r1271, %r1321;
	selp.b32 	%r1322, 0, %r1320, %p333;
	add.s32 	%r1286, %r1322, %r1276;
	mov.b32 	%r1287, 4;
	// begin inline asm
	shfl.sync.down.b32 %r1280, %r1281, %r1287, %r1263, %r1309;
	// end inline asm
	// begin inline asm
	shfl.sync.down.b32 %r1285, %r1286, %r1287, %r1263, %r1309;
	// end inline asm
	add.s32 	%r109, %r1081, 4;
	setp.gt.s32 	%p335, %r109, %r1263;
	setp.eq.s32 	%p336, %r1281, 0;
	selp.b32 	%r1323, %r1285, 0, %p336;
	selp.b32 	%r1324, 0, %r1280, %p335;
	add.s32 	%r1291, %r1281, %r1324;
	selp.b32 	%r1325, 0, %r1323, %p335;
	add.s32 	%r1296, %r1286, %r1325;
	mov.b32 	%r1297, 8;
	// begin inline asm
	shfl.sync.down.b32 %r1290, %r1291, %r1297, %r1263, %r1309;
	// end inline asm
	// begin inline asm
	shfl.sync.down.b32 %r1295, %r1296, %r1297, %r1263, %r1309;
	// end inline asm
	add.s32 	%r110, %r1081, 8;
	setp.gt.s32 	%p337, %r110, %r1263;
	setp.eq.s32 	%p338, %r1291, 0;
	selp.b32 	%r1326, %r1295, 0, %p338;
	selp.b32 	%r1327, 0, %r1290, %p337;
	add.s32 	%r1301, %r1291, %r1327;
	selp.b32 	%r1328, 0, %r1326, %p337;
	add.s32 	%r1306, %r1296, %r1328;
	mov.b32 	%r1307, 16;
	// begin inline asm
	shfl.sync.down.b32 %r1300, %r1301, %r1307, %r1263, %r1309;
	// end inline asm
	// begin inline asm
	shfl.sync.down.b32 %r1305, %r1306, %r1307, %r1263, %r1309;
	// end inline asm
	add.s32 	%r111, %r1081, 16;
	setp.gt.s32 	%p339, %r111, %r1263;
	setp.eq.s32 	%p340, %r1301, 0;
	selp.b32 	%r1329, %r1305, 0, %p340;
	selp.b32 	%r1330, 0, %r1300, %p339;
	add.s32 	%r1720, %r1330, %r1301;
	selp.b32 	%r1331, 0, %r1329, %p339;
	add.s32 	%r1721, %r1306, %r1331;
	add.s32 	%r1722, %r1, %r107;
	add.s64 	%rd46, %rd1, 512;
$L__BB4_68:
	setp.ne.s64 	%p341, %rd537, 101;
	mov.b32 	%r1332, -1;
	vote.sync.all.pred 	%p342, %p341, %r1332;
	not.pred 	%p343, %p342;
	@%p343 bra 	$L__BB4_72;
	mul.wide.s32 	%rd443, %r1722, 16;
	add.s64 	%rd444, %rd46, %rd443;
	add.s64 	%rd48, %rd444, -512;
$L__BB4_70:
	// begin inline asm
	ld.relaxed.gpu.v2.u64 {%rd445, %rd537}, [%rd48];
	// end inline asm
	setp.eq.s64 	%p381, %rd537, 99;
	mov.b32 	%r1403, -1;
	vote.sync.any.pred 	%p382, %p381, %r1403;
	@%p382 bra 	$L__BB4_70;
	mov.b64 	{%r1406, %r1411}, %rd445;
	setp.eq.s64 	%p383, %rd537, 101;
	mov.b32 	%r1454, -1;
	vote.sync.ballot.b32 	%r1455, %p383, %r1454;
	and.b32  	%r1456, %r1455, %r1259;
	or.b32  	%r1457, %r1456, -2147483648;
	add.s32 	%r1458, %r1457, -1;
	not.b32 	%r1459, %r1457;
	and.b32  	%r1460, %r1459, %r1458;
	popc.b32 	%r1408, %r1460;
	mov.b32 	%r1412, 1;
	// begin inline asm
	shfl.sync.down.b32 %r1405, %r1406, %r1412, %r1408, %r1454;
	// end inline asm
	// begin inline asm
	shfl.sync.down.b32 %r1410, %r1411, %r1412, %r1408, %r1454;
	// end inline asm
	setp.lt.s32 	%p385, %r1081, %r1408;
	setp.eq.s32 	%p386, %r1406, 0;
	selp.b32 	%r1461, %r1405, 0, %p385;
	add.s32 	%r1416, %r1461, %r1406;
	selp.b32 	%r1462, %r1410, 0, %p386;
	selp.b32 	%r1463, %r1462, 0, %p385;
	add.s32 	%r1421, %r1463, %r1411;
	mov.b32 	%r1422, 2;
	// begin inline asm
	shfl.sync.down.b32 %r1415, %r1416, %r1422, %r1408, %r1454;
	// end inline asm
	// begin inline asm
	shfl.sync.down.b32 %r1420, %r1421, %r1422, %r1408, %r1454;
	// end inline asm
	add.s32 	%r1464, %r1081, 2;
	setp.gt.s32 	%p387, %r1464, %r1408;
	setp.eq.s32 	%p388, %r1416, 0;
	selp.b32 	%r1465, %r1420, 0, %p388;
	selp.b32 	%r1466, 0, %r1415, %p387;
	add.s32 	%r1426, %r1416, %r1466;
	selp.b32 	%r1467, 0, %r1465, %p387;
	add.s32 	%r1431, %r1467, %r1421;
	mov.b32 	%r1432, 4;
	// begin inline asm
	shfl.sync.down.b32 %r1425, %r1426, %r1432, %r1408, %r1454;
	// end inline asm
	// begin inline asm
	shfl.sync.down.b32 %r1430, %r1431, %r1432, %r1408, %r1454;
	// end inline asm
	setp.gt.s32 	%p389, %r109, %r1408;
	setp.eq.s32 	%p390, %r1426, 0;
	selp.b32 	%r1468, %r1430, 0, %p390;
	selp.b32 	%r1469, 0, %r1425, %p389;
	add.s32 	%r1436, %r1426, %r1469;
	selp.b32 	%r1470, 0, %r1468, %p389;
	add.s32 	%r1441, %r1431, %r1470;
	mov.b32 	%r1442, 8;
	// begin inline asm
	shfl.sync.down.b32 %r1435, %r1436, %r1442, %r1408, %r1454;
	// end inline asm
	// begin inline asm
	shfl.sync.down.b32 %r1440, %r1441, %r1442, %r1408, %r1454;
	// end inline asm
	setp.gt.s32 	%p391, %r110, %r1408;
	setp.eq.s32 	%p392, %r1436, 0;
	selp.b32 	%r1471, %r1440, 0, %p392;
	selp.b32 	%r1472, 0, %r1435, %p391;
	add.s32 	%r1446, %r1436, %r1472;
	selp.b32 	%r1473, 0, %r1471, %p391;
	add.s32 	%r1451, %r1441, %r1473;
	mov.b32 	%r1452, 16;
	// begin inline asm
	shfl.sync.down.b32 %r1445, %r1446, %r1452, %r1408, %r1454;
	// end inline asm
	// begin inline asm
	shfl.sync.down.b32 %r1450, %r1451, %r1452, %r1408, %r1454;
	// end inline asm
	setp.gt.s32 	%p393, %r111, %r1408;
	setp.eq.s32 	%p394, %r1446, 0;
	selp.b32 	%r1474, %r1450, 0, %p394;
	selp.b32 	%r1475, 0, %r1445, %p393;
	selp.b32 	%r1476, 0, %r1474, %p393;
	add.s32 	%r1477, %r1451, %r1476;
	add.s32 	%r1478, %r1475, %r1720;
	add.s32 	%r118, %r1478, %r1446;
	setp.eq.s32 	%p395, %r1720, 0;
	selp.b32 	%r1479, %r1477, 0, %p395;
	add.s32 	%r1721, %r1479, %r1721;
	add.s32 	%r1722, %r1722, -32;
	mov.u32 	%r1720, %r118;
	bra.uni 	$L__BB4_68;
$L__BB4_72:
	@%p325 bra 	$L__BB4_74;
	add.s32 	%r1334, %r1720, %r103;
	setp.eq.s32 	%p345, %r103, 0;
	selp.b32 	%r1335, %r1721, 0, %p345;
	add.s32 	%r1336, %r1335, %r104;
	mov.b64 	%rd392, {%r1334, %r1336};
	add.s64 	%rd391, %rd42, 512;
	mov.b64 	%rd393, 101;
	// begin inline asm
	st.relaxed.gpu.v2.u64 [%rd391], {%rd392, %rd393};
	// end inline asm
	st.shared.u32 	[_ZN6thrust24THRUST_300001_SM_1000_NS8cuda_cub4core6detail5shmemE+100], %r1720;
	st.shared.v2.u32 	[_ZN6thrust24THRUST_300001_SM_1000_NS8cuda_cub4core6detail5shmemE+104], {%r1721, %r1334};
	st.shared.u32 	[_ZN6thrust24THRUST_300001_SM_1000_NS8cuda_cub4core6detail5shmemE+112], %r1336;
$L__BB4_74:
	setp.ne.s32 	%p346, %r1081, 0;
	@%p346 bra 	$L__BB4_76;
	st.shared.v2.u32 	[_ZN6thrust24THRUST_300001_SM_1000_NS8cuda_cub4core6detail5shmemE+72], {%r1720, %r1721};
	mov.u32 	%r1723, %r1720;
	mov.u32 	%r1724, %r1721;
$L__BB4_76:
	setp.eq.s32 	%p347, %r1733, 0;
	bar.sync 	0;
	@%p347 bra 	$L__BB4_78;
	ld.shared.v2.u32 	{%r1337, %r1338}, [_ZN6thrust24THRUST_300001_SM_1000_NS8cuda_cub4core6detail5shmemE+72];
	add.s32 	%r123, %r1337, %r1723;
	setp.eq.s32 	%p348, %r1723, 0;
	selp.b32 	%r1339, %r1338, 0, %p348;
	add.s32 	%r1724, %r1339, %r1724;
	mov.u32 	%r1723, %r123;
$L__BB4_78:
	setp.ne.s64 	%p349, %rd35, %rd36;
	setp.ne.s64 	%p350, %rd34, %rd35;
	setp.ne.s64 	%p351, %rd33, %rd34;
	setp.ne.s64 	%p352, %rd32, %rd33;
	setp.ne.s64 	%p353, %rd31, %rd32;
	setp.ne.s64 	%p354, %rd30, %rd31;
	setp.ne.s64 	%p355, %rd29, %rd30;
	setp.ne.s64 	%p356, %rd536, %rd29;
	selp.u32 	%r1340, 1, 0, %p356;
	add.s32 	%r127, %r1723, %r1340;
	selp.b32 	%r1341, 0, %r1724, %p356;
	add.s32 	%r128, %r1341, %r80;
	add.s32 	%r129, %r90, %r1723;
	selp.b32 	%r1342, 0, %r128, %p355;
	add.s32 	%r130, %r81, %r1342;
	add.s32 	%r131, %r91, %r1723;
	selp.b32 	%r1343, 0, %r130, %p354;
	add.s32 	%r132, %r82, %r1343;
	add.s32 	%r133, %r92, %r1723;
	selp.b32 	%r1344, 0, %r132, %p353;
	add.s32 	%r134, %r83, %r1344;
	add.s32 	%r135, %r93, %r1723;
	selp.b32 	%r1345, 0, %r134, %p352;
	add.s32 	%r136, %r84, %r1345;
	add.s32 	%r137, %r94, %r1723;
	selp.b32 	%r1346, 0, %r136, %p351;
	add.s32 	%r138, %r85, %r1346;
	add.s32 	%r139, %r95, %r1723;
	selp.b32 	%r1347, 0, %r138, %p350;
	add.s32 	%r140, %r86, %r1347;
	add.s32 	%r141, %r96, %r1723;
	selp.b32 	%r1348, 0, %r140, %p349;
	add.s32 	%r142, %r87, %r1348;
	ld.shared.u32 	%r143, [_ZN6thrust24THRUST_300001_SM_1000_NS8cuda_cub4core6detail5shmemE+116];
	ld.shared.u32 	%r144, [_ZN6thrust24THRUST_300001_SM_1000_NS8cuda_cub4core6detail5shmemE+100];
	setp.lt.s32 	%p357, %r143, 257;
	@%p357 bra 	$L__BB4_104;
	setp.eq.s64 	%p367, %rd536, %rd29;
	bar.sync 	0;
	@%p367 bra 	$L__BB4_81;
	sub.s32 	%r1349, %r1723, %r144;
	shl.b32 	%r1350, %r1349, 4;
	mov.u32 	%r1351, _ZN6thrust24THRUST_300001_SM_1000_NS8cuda_cub4core6detail5shmemE;
	add.s32 	%r1352, %r1351, %r1350;
	st.shared.u64 	[%r1352], %rd536;
	st.shared.u32 	[%r1352+8], %r1724;
$L__BB4_81:
	setp.eq.s64 	%p368, %rd29, %rd30;
	@%p368 bra 	$L__BB4_83;
	sub.s32 	%r1353, %r127, %r144;
	shl.b32 	%r1354, %r1353, 4;
	mov.u32 	%r1355, _ZN6thrust24THRUST_300001_SM_1000_NS8cuda_cub4core6detail5shmemE;
	add.s32 	%r1356, %r1355, %r1354;
	st.shared.u64 	[%r1356], %rd29;
	st.shared.u32 	[%r1356+8], %r128;
$L__BB4_83:
	setp.eq.s64 	%p369, %rd30, %rd31;
	@%p369 bra 	$L__BB4_85;
	sub.s32 	%r1357, %r129, %r144;
	shl.b32 	%r1358, %r1357, 4;
	mov.u32 	%r1359, _ZN6thrust24THRUST_300001_SM_1000_NS8cuda_cub4core6detail5shmemE;
	add.s32 	%r1360, %r1359, %r1358;
	st.shared.u64 	[%r1360], %rd30;
	st.shared.u32 	[%r1360+8], %r130;
$L__BB4_85:
	setp.eq.s64 	%p370, %rd31, %rd32;
	@%p370 bra 	$L__BB4_87;
	sub.s32 	%r1361, %r131, %r144;
	shl.b32 	%r1362, %r1361, 4;
	mov.u32 	%r1363, _ZN6thrust24THRUST_300001_SM_1000_NS8cuda_cub4core6detail5shmemE;
	add.s32 	%r1364, %r1363, %r1362;
	st.shared.u64 	[%r1364], %rd31;
	st.shared.u32 	[%r1364+8], %r132;
$L__BB4_87:
	setp.eq.s64 	%p371, %rd32, %rd33;
	@%p371 bra 	$L__BB4_89;
	sub.s32 	%r1365, %r133, %r144;
	shl.b32 	%r1366, %r1365, 4;
	mov.u32 	%r1367, _ZN6thrust24THRUST_300001_SM_1000_NS8cuda_cub4core6detail5shmemE;
	add.s32 	%r1368, %r1367, %r1366;
	st.shared.u64 	[%r1368], %rd32;
	st.shared.u32 	[%r1368+8], %r134;
$L__BB4_89:
	setp.eq.s64 	%p372, %rd33, %rd34;
	@%p372 bra 	$L__BB4_91;
	sub.s32 	%r1369, %r135, %r144;
	shl.b32 	%r1370, %r1369, 4;
	mov.u32 	%r1371, _ZN6thrust24THRUST_300001_SM_1000_NS8cuda_cub4core6detail5shmemE;
	add.s32 	%r1372, %r1371, %r1370;
	st.shared.u64 	[%r1372], %rd33;
	st.shared.u32 	[%r1372+8], %r136;
$L__BB4_91:
	setp.eq.s64 	%p373, %rd34, %rd35;
	@%p373 bra 	$L__BB4_93;
	sub.s32 	%r1373, %r137, %r144;
	shl.b32 	%r1374, %r1373, 4;
	mov.u32 	%r1375, _ZN6thrust24THRUST_300001_SM_1000_NS8cuda_cub4core6detail5shmemE;
	add.s32 	%r1376, %r1375, %r1374;
	st.shared.u64 	[%r1376], %rd34;
	st.shared.u32 	[%r1376+8], %r138;
$L__BB4_93:
	setp.eq.s64 	%p374, %rd35, %rd36;
	@%p374 bra 	$L__BB4_95;
	sub.s32 	%r1377, %r139, %r144;
	shl.b32 	%r1378, %r1377, 4;
	mov.u32 	%r1379, _ZN6thrust24THRUST_300001_SM_1000_NS8cuda_cub4core6detail5shmemE;
	add.s32 	%r1380, %r1379, %r1378;
	st.shared.u64 	[%r1380], %rd35;
	st.shared.u32 	[%r1380+8], %r140;
$L__BB4_95:
	setp.eq.s64 	%p375, %rd36, %rd37;
	@%p375 bra 	$L__BB4_97;
	sub.s32 	%r1381, %r141, %r144;
	shl.b32 	%r1382, %r1381, 4;
	mov.u32 	%r1383, _ZN6thrust24THRUST_300001_SM_1000_NS8cuda_cub4core6detail5shmemE;
	add.s32 	%r1384, %r1383, %r1382;
	st.shared.u64 	[%r1384], %rd36;
	st.shared.u32 	[%r1384+8], %r142;
$L__BB4_97:
	bar.sync 	0;
	setp.ge.s32 	%p376, %r1733, %r143;
	@%p376 bra 	$L__BB4_322;
	not.b32 	%r1385, %r1733;
	add.s32 	%r145, %r143, %r1385;
	and.b32  	%r1386, %r145, 768;
	setp.eq.s32 	%p377, %r1386, 768;
	@%p377 bra 	$L__BB4_101;
	shr.u32 	%r1387, %r145, 8;
	add.s32 	%r1388, %r1387, 1;
	and.b32  	%r1389, %r1388, 3;
	shl.b32 	%r1390, %r1733, 4;
	mov.u32 	%r1391, _ZN6thrust24THRUST_300001_SM_1000_NS8cuda_cub4core6detail5shmemE;
	add.s32 	%r1392, %r1390, %r1391;
	add.s32 	%r1729, %r1392, 8;
	add.s32 	%r1728, %r1733, %r144;
	neg.s32 	%r1727, %r1389;
	shl.b32 	%r1393, %r1388, 8;
	and.b32  	%r1394, %r1393, 768;
	add.s32 	%r1733, %r1733, %r1394;
$L__BB4_100:
	.pragma "nounroll";
	mul.wide.s32 	%rd430, %r1728, 4;
	add.s64 	%rd431, %rd5, %rd430;
	mul.wide.s32 	%rd432, %r1728, 8;
	add.s64 	%rd433, %rd4, %rd432;
	ld.shared.u64 	%rd434, [%r1729+-8];
	ld.shared.u32 	%r1395, [%r1729];
	st.global.u64 	[%rd433], %rd434;
	st.global.u32 	[%rd431], %r1395;
	add.s32 	%r1729, %r1729, 4096;
	add.s32 	%r1728, %r1728, 256;
	add.s32 	%r1727, %r1727, 1;
	setp.ne.s32 	%p378, %r1727, 0;
	@%p378 bra 	$L__BB4_100;
$L__BB4_101:
	setp.lt.u32 	%p379, %r145, 768;
	@%p379 bra 	$L__BB4_322;
	shl.b32 	%r1396, %r1733, 4;
	mov.u32 	%r1397, _ZN6thrust24THRUST_300001_SM_1000_NS8cuda_cub4core6detail5shmemE;
	add.s32 	%r1398, %r1396, %r1397;
	add.s32 	%r1732, %r1398, 8192;
	add.s64 	%rd51, %rd4, 4096;
	add.s32 	%r1731, %r1733, %r144;
	add.s64 	%rd52, %rd5, 2048;
$L__BB4_103:
	mul.wide.s32 	%rd435, %r1731, 8;
	add.s64 	%rd436, %rd51, %rd435;
	mul.wide.s32 	%rd437, %r1731, 4;
	add.s64 	%rd438, %rd52, %rd437;
	ld.shared.u64 	%rd439, [%r1732+-8192];
	ld.shared.u32 	%r1399, [%r1732+-8184];
	st.global.u64 	[%rd436+-4096], %rd439;
	st.global.u32 	[%rd438+-2048], %r1399;
	ld.shared.u64 	%rd440, [%r1732+-4096];
	ld.shared.u32 	%r1400, [%r1732+-4088];
	st.global.u64 	[%rd436+-2048], %rd440;
	st.global.u32 	[%rd438+-1024], %r1400;
	ld.shared.u64 	%rd441, [%r1732];
	ld.shared.u32 	%r1401, [%r1732+8];
	st.global.u64 	[%rd436], %rd441;
	st.global.u32 	[%rd438], %r1401;
	ld.shared.u64 	%rd442, [%r1732+4096];
	ld.shared.u32 	%r1402, [%r1732+4104];
	st.global.u64 	[%rd436+2048], %rd442;
	st.global.u32 	[%rd438+1024], %r1402;
	add.s32 	%r1733, %r1733, 1024;
	add.s32 	%r1732, %r1732, 16384;
	add.s32 	%r1731, %r1731, 1024;
	setp.lt.s32 	%p380, %r1733, %r143;
	@%p380 bra 	$L__BB4_103;
	bra.uni 	$L__BB4_322;
$L__BB4_104:
	setp.eq.s64 	%p358, %rd536, %rd29;
	@%p358 bra 	$L__BB4_106;
	mul.wide.s32 	%rd394, %r1723, 8;
	add.s64 	%rd395, %rd4, %rd394;
	st.global.u64 	[%rd395], %rd536;
	mul.wide.s32 	%rd396, %r1723, 4;
	add.s64 	%rd397, %rd5, %rd396;
	st.global.u32 	[%rd397], %r1724;
$L__BB4_106:
	setp.eq.s64 	%p359, %rd29, %rd30;
	@%p359 bra 	$L__BB4_108;
	mul.wide.s32 	%rd398, %r127, 8;
	add.s64 	%rd399, %rd4, %rd398;
	st.global.u64 	[%rd399], %rd29;
	mul.wide.s32 	%rd400, %r127, 4;
	add.s64 	%rd401, %rd5, %rd400;
	st.global.u32 	[%rd401], %r128;
$L__BB4_108:
	setp.eq.s64 	%p360, %rd30, %rd31;
	@%p360 bra 	$L__BB4_110;
	mul.wide.s32 	%rd402, %r129, 8;
	add.s64 	%rd403, %rd4, %rd402;
	st.global.u64 	[%rd403], %rd30;
	mul.wide.s32 	%rd404, %r129, 4;
	add.s64 	%rd405, %rd5, %rd404;
	st.global.u32 	[%rd405], %r130;
$L__BB4_110:
	setp.eq.s64 	%p361, %rd31, %rd32;
	@%p361 bra 	$L__BB4_112;
	mul.wide.s32 	%rd406, %r131, 8;
	add.s64 	%rd407, %rd4, %rd406;
	st.global.u64 	[%rd407], %rd31;
	mul.wide.s32 	%rd408, %r131, 4;
	add.s64 	%rd409, %rd5, %rd408;
	st.global.u32 	[%rd409], %r132;
$L__BB4_112:
	setp.eq.s64 	%p362, %rd32, %rd33;
	@%p362 bra 	$L__BB4_114;
	mul.wide.s32 	%rd410, %r133, 8;
	add.s64 	%rd411, %rd4, %rd410;
	st.global.u64 	[%rd411], %rd32;
	mul.wide.s32 	%rd412, %r133, 4;
	add.s64 	%rd413, %rd5, %rd412;
	st.global.u32 	[%rd413], %r134;
$L__BB4_114:
	setp.eq.s64 	%p363, %rd33, %rd34;
	@%p363 bra 	$L__BB4_116;
	mul.wide.s32 	%rd414, %r135, 8;
	add.s64 	%rd415, %rd4, %rd414;
	st.global.u64 	[%rd415], %rd33;
	mul.wide.s32 	%rd416, %r135, 4;
	add.s64 	%rd417, %rd5, %rd416;
	st.global.u32 	[%rd417], %r136;
$L__BB4_116:
	setp.eq.s64 	%p364, %rd34, %rd35;
	@%p364 bra 	$L__BB4_118;
	mul.wide.s32 	%rd418, %r137, 8;
	add.s64 	%rd419, %rd4, %rd418;
	st.global.u64 	[%rd419], %rd34;
	mul.wide.s32 	%rd420, %r137, 4;
	add.s64 	%rd421, %rd5, %rd420;
	st.global.u32 	[%rd421], %r138;
$L__BB4_118:
	setp.eq.s64 	%p365, %rd35, %rd36;
	@%p365 bra 	$L__BB4_120;
	mul.wide.s32 	%rd422, %r139, 8;
	add.s64 	%rd423, %rd4, %rd422;
	st.global.u64 	[%rd423], %rd35;
	mul.wide.s32 	%rd424, %r139, 4;
	add.s64 	%rd425, %rd5, %rd424;
	st.global.u32 	[%rd425], %r140;
$L__BB4_120:
	setp.eq.s64 	%p366, %rd36, %rd37;
	@%p366 bra 	$L__BB4_322;
	mul.wide.s32 	%rd426, %r141, 8;
	add.s64 	%rd427, %rd4, %rd426;
	st.global.u64 	[%rd427], %rd36;
	mul.wide.s32 	%rd428, %r141, 4;
	add.s64 	%rd429, %rd5, %rd428;
	st.global.u32 	[%rd429], %r142;
	bra.uni 	$L__BB4_322;
$L__BB4_122:
	setp.lt.s32 	%p13, %r3, 1;
	@%p13 bra 	$L__BB4_322;
	setp.ne.s32 	%p14, %r1, 0;
	@%p14 bra 	$L__BB4_212;
	mul.wide.u32 	%rd261, %r2, 8;
	add.s64 	%rd260, %rd2, %rd261;
	// begin inline asm
	ld.global.nc.u64 %rd546, [%rd260];
	// end inline asm
	mov.u32 	%r165, %tid.x;
	and.b32  	%r826, %r165, 31;
	and.b32  	%r827, %r165, 992;
	mul.lo.s32 	%r828, %r827, 9;
	or.b32  	%r166, %r828, %r826;
	setp.ge.u32 	%p175, %r166, %r3;
	mov.u64 	%rd538, %rd546;
	@%p175 bra 	$L__BB4_126;
	mul.wide.u32 	%rd264, %r166, 8;
	add.s64 	%rd263, %rd260, %rd264;
	// begin inline asm
	ld.global.nc.u64 %rd538, [%rd263];
	// end inline asm
$L__BB4_126:
	add.s32 	%r167, %r166, 32;
	setp.ge.u32 	%p176, %r167, %r3;
	shl.b32 	%r829, %r166, 3;
	cvt.u64.u32 	%rd265, %r829;
	add.s64 	%rd57, %rd260, %rd265;
	mov.u64 	%rd539, %rd546;
	@%p176 bra 	$L__BB4_128;
	add.s64 	%rd267, %rd57, 256;
	// begin inline asm
	ld.global.nc.u64 %rd539, [%rd267];
	// end inline asm
$L__BB4_128:
	add.s32 	%r168, %r166, 64;
	setp.ge.u32 	%p177, %r168, %r3;
	mov.u64 	%rd540, %rd546;
	@%p177 bra 	$L__BB4_130;
	add.s64 	%rd269, %rd57, 512;
	// begin inline asm
	ld.global.nc.u64 %rd540, [%rd269];
	// end inline asm
$L__BB4_130:
	add.s32 	%r169, %r166, 96;
	setp.ge.u32 	%p178, %r169, %r3;
	mov.u64 	%rd541, %rd546;
	@%p178 bra 	$L__BB4_132;
	add.s64 	%rd271, %rd57, 768;
	// begin inline asm
	ld.global.nc.u64 %rd541, [%rd271];
	// end inline asm
$L__BB4_132:
	add.s32 	%r170, %r166, 128;
	setp.ge.u32 	%p179, %r170, %r3;
	mov.u64 	%rd542, %rd546;
	@%p179 bra 	$L__BB4_134;
	add.s64 	%rd273, %rd57, 1024;
	// begin inline asm
	ld.global.nc.u64 %rd542, [%rd273];
	// end inline asm
$L__BB4_134:
	add.s32 	%r171, %r166, 160;
	setp.ge.u32 	%p180, %r171, %r3;
	mov.u64 	%rd543, %rd546;
	@%p180 bra 	$L__BB4_136;
	add.s64 	%rd275, %rd57, 1280;
	// begin inline asm
	ld.global.nc.u64 %rd543, [%rd275];
	// end inline asm
$L__BB4_136:
	add.s32 	%r172, %r166, 192;
	setp.ge.u32 	%p181, %r172, %r3;
	mov.u64 	%rd544, %rd546;
	@%p181 bra 	$L__BB4_138;
	add.s64 	%rd277, %rd57, 1536;
	// begin inline asm
	ld.global.nc.u64 %rd544, [%rd277];
	// end inline asm
$L__BB4_138:
	add.s32 	%r173, %r166, 224;
	setp.ge.u32 	%p182, %r173, %r3;
	mov.u64 	%rd545, %rd546;
	@%p182 bra 	$L__BB4_140;
	add.s64 	%rd279, %rd57, 1792;
	// begin inline asm
	ld.global.nc.u64 %rd545, [%rd279];
	// end inline asm
$L__BB4_140:
	add.s32 	%r174, %r166, 256;
	setp.ge.u32 	%p183, %r174, %r3;
	@%p183 bra 	$L__BB4_142;
	add.s64 	%rd281, %rd57, 2048;
	// begin inline asm
	ld.global.nc.u64 %rd546, [%rd281];
	// end inline asm
$L__BB4_142:
	setp.ge.u32 	%p184, %r166, %r3;
	// begin inline asm
	mov.u32 %r830, %laneid;
	// end inline asm
	shr.u32 	%r176, %r165, 5;
	mad.lo.s32 	%r177, %r176, 288, %r830;
	shl.b32 	%r832, %r177, 3;
	mov.u32 	%r833, _ZN6thrust24THRUST_300001_SM_1000_NS8cuda_cub4core6detail5shmemE;
	add.s32 	%r178, %r833, %r832;
	st.shared.u64 	[%r178], %rd538;
	st.shared.u64 	[%r178+256], %rd539;
	st.shared.u64 	[%r178+512], %rd540;
	st.shared.u64 	[%r178+768], %rd541;
	st.shared.u64 	[%r178+1024], %rd542;
	st.shared.u64 	[%r178+1280], %rd543;
	st.shared.u64 	[%r178+1536], %rd544;
	st.shared.u64 	[%r178+1792], %rd545;
	st.shared.u64 	[%r178+2048], %rd546;
	bar.warp.sync 	-1;
	shl.b32 	%r179, %r830, 3;
	shl.b32 	%r834, %r830, 6;
	add.s32 	%r180, %r178, %r834;
	ld.shared.u64 	%rd74, [%r180];
	ld.shared.u64 	%rd75, [%r180+8];
	ld.shared.u64 	%rd76, [%r180+16];
	ld.shared.u64 	%rd77, [%r180+24];
	ld.shared.u64 	%rd78, [%r180+32];
	ld.shared.u64 	%rd79, [%r180+40];
	ld.shared.u64 	%rd80, [%r180+48];
	ld.shared.u64 	%rd81, [%r180+56];
	ld.shared.u64 	%rd82, [%r180+64];
	bar.sync 	0;
	mul.wide.u32 	%rd283, %r2, 4;
	add.s64 	%rd282, %rd3, %rd283;
	// begin inline asm
	ld.global.nc.u32 %r1742, [%rd282];
	// end inline asm
	mov.u32 	%r1734, %r1742;
	@%p184 bra 	$L__BB4_144;
	mul.wide.u32 	%rd285, %r166, 4;
	add.s64 	%rd284, %rd282, %rd285;
	// begin inline asm
	ld.global.nc.u32 %r1734, [%rd284];
	// end inline asm
$L__BB4_144:
	setp.ge.u32 	%p185, %r167, %r3;
	shl.b32 	%r836, %r166, 2;
	cvt.u64.u32 	%rd286, %r836;
	add.s64 	%rd84, %rd282, %rd286;
	mov.u32 	%r1735, %r1742;
	@%p185 bra 	$L__BB4_146;
	add.s64 	%rd287, %rd84, 128;
	// begin inline asm
	ld.global.nc.u32 %r1735, [%rd287];
	// end inline asm
$L__BB4_146:
	setp.ge.u32 	%p186, %r168, %r3;
	mov.u32 	%r1736, %r1742;
	@%p186 bra 	$L__BB4_148;
	add.s64 	%rd288, %rd84, 256;
	// begin inline asm
	ld.global.nc.u32 %r1736, [%rd288];
	// end inline asm
$L__BB4_148:
	setp.ge.u32 	%p187, %r169, %r3;
	mov.u32 	%r1737, %r1742;
	@%p187 bra 	$L__BB4_150;
	add.s64 	%rd289, %rd84, 384;
	// begin inline asm
	ld.global.nc.u32 %r1737, [%rd289];
	// end inline asm
$L__BB4_150:
	setp.ge.u32 	%p188, %r170, %r3;
	mov.u32 	%r1738, %r1742;
	@%p188 bra 	$L__BB4_152;
	add.s64 	%rd290, %rd84, 512;
	// begin inline asm
	ld.global.nc.u32 %r1738, [%rd290];
	// end inline asm
$L__BB4_152:
	setp.ge.u32 	%p189, %r171, %r3;
	mov.u32 	%r1739, %r1742;
	@%p189 bra 	$L__BB4_154;
	add.s64 	%rd291, %rd84, 640;
	// begin inline asm
	ld.global.nc.u32 %r1739, [%rd291];
	// end inline asm
$L__BB4_154:
	setp.ge.u32 	%p190, %r172, %r3;
	mov.u32 	%r1740, %r1742;
	@%p190 bra 	$L__BB4_156;
	add.s64 	%rd292, %rd84, 768;
	// begin inline asm
	ld.global.nc.u32 %r1740, [%rd292];
	// end inline asm
$L__BB4_156:
	setp.ge.u32 	%p191, %r173, %r3;
	mov.u32 	%r1741, %r1742;
	@%p191 bra 	$L__BB4_158;
	add.s64 	%rd293, %rd84, 896;
	// begin inline asm
	ld.global.nc.u32 %r1741, [%rd293];
	// end inline asm
$L__BB4_158:
	setp.ge.u32 	%p192, %r174, %r3;
	@%p192 bra 	$L__BB4_160;
	add.s64 	%rd294, %rd84, 1024;
	// begin inline asm
	ld.global.nc.u32 %r1742, [%rd294];
	// end inline asm
$L__BB4_160:
	shl.b32 	%r846, %r177, 2;
	sub.s32 	%r847, %r178, %r846;
	st.shared.u32 	[%r847], %r1734;
	st.shared.u32 	[%r847+128], %r1735;
	st.shared.u32 	[%r847+256], %r1736;
	st.shared.u32 	[%r847+384], %r1737;
	st.shared.u32 	[%r847+512], %r1738;
	st.shared.u32 	[%r847+640], %r1739;
	st.shared.u32 	[%r847+768], %r1740;
	st.shared.u32 	[%r847+896], %r1741;
	st.shared.u32 	[%r847+1024], %r1742;
	bar.warp.sync 	-1;
	add.s32 	%r848, %r177, %r179;
	shl.b32 	%r849, %r848, 2;
	sub.s32 	%r850, %r180, %r849;
	ld.shared.u32 	%r200, [%r850];
	ld.shared.u32 	%r201, [%r850+4];
	ld.shared.u32 	%r202, [%r850+8];
	ld.shared.u32 	%r203, [%r850+12];
	ld.shared.u32 	%r204, [%r850+16];
	ld.shared.u32 	%r205, [%r850+20];
	ld.shared.u32 	%r206, [%r850+24];
	ld.shared.u32 	%r207, [%r850+28];
	ld.shared.u32 	%r208, [%r850+32];
	bar.sync 	0;
	shl.b32 	%r851, %r165, 3;
	add.s32 	%r853, %r833, %r851;
	add.s32 	%r209, %r853, 2176;
	st.shared.u64 	[%r853+2176], %rd82;
	bar.sync 	0;
	setp.eq.s32 	%p193, %r165, 0;
	mov.b32 	%r1743, 1;
	@%p193 bra 	$L__BB4_162;
	ld.shared.u64 	%rd547, [%r209+-8];
	setp.ne.s64 	%p194, %rd547, %rd74;
	selp.u32 	%r1743, 1, 0, %p194;
$L__BB4_162:
	setp.eq.s32 	%p195, %r165, 0;
	setp.ne.s64 	%p196, %rd74, %rd75;
	setp.ne.s64 	%p197, %rd75, %rd76;
	setp.ne.s64 	%p198, %rd76, %rd77;
	setp.ne.s64 	%p199, %rd77, %rd78;
	setp.ne.s64 	%p200, %rd78, %rd79;
	setp.ne.s64 	%p201, %rd79, %rd80;
	setp.ne.s64 	%p202, %rd80, %rd81;
	setp.ne.s64 	%p203, %rd81, %rd82;
	mul.lo.s32 	%r914, %r165, 9;
	setp.eq.s32 	%p204, %r914, %r3;
	selp.u32 	%r915, 1, 0, %p204;
	selp.b32 	%r916, %r915, %r1743, %p204;
	selp.b32 	%r212, %r915, %r916, %p195;
	add.s32 	%r917, %r914, 1;
	setp.eq.s32 	%p205, %r917, %r3;
	or.pred  	%p1, %p205, %p196;
	selp.u32 	%r918, 1, 0, %p1;
	add.s32 	%r919, %r914, 2;
	setp.eq.s32 	%p206, %r919, %r3;
	or.pred  	%p2, %p206, %p197;
	selp.u32 	%r920, 1, 0, %p2;
	add.s32 	%r921, %r914, 3;
	setp.eq.s32 	%p207, %r921, %r3;
	or.pred  	%p208, %p207, %p198;
	selp.u32 	%r922, 1, 0, %p208;
	add.s32 	%r923, %r914, 4;
	setp.eq.s32 	%p209, %r923, %r3;
	or.pred  	%p3, %p209, %p199;
	selp.u32 	%r924, 1, 0, %p3;
	add.s32 	%r925, %r914, 5;
	setp.eq.s32 	%p210, %r925, %r3;
	or.pred  	%p4, %p210, %p200;
	selp.u32 	%r926, 1, 0, %p4;
	add.s32 	%r927, %r914, 6;
	setp.eq.s32 	%p211, %r927, %r3;
	or.pred  	%p5, %p211, %p201;
	selp.u32 	%r928, 1, 0, %p5;
	add.s32 	%r929, %r914, 7;
	setp.eq.s32 	%p212, %r929, %r3;
	or.pred  	%p213, %p212, %p202;
	selp.u32 	%r930, 1, 0, %p213;
	add.s32 	%r931, %r914, 8;
	setp.eq.s32 	%p214, %r931, %r3;
	or.pred  	%p215, %p214, %p203;
	selp.u32 	%r932, 1, 0, %p215;
	add.s32 	%r213, %r212, %r918;
	selp.b32 	%r933, 0, %r200, %p1;
	add.s32 	%r934, %r201, %r933;
	add.s32 	%r214, %r213, %r920;
	selp.b32 	%r935, 0, %r934, %p2;
	add.s32 	%r936, %r202, %r935;
	add.s32 	%r215, %r214, %r922;
	selp.b32 	%r937, 0, %r936, %p208;
	add.s32 	%r938, %r203, %r937;
	add.s32 	%r216, %r215, %r924;
	selp.b32 	%r939, 0, %r938, %p3;
	add.s32 	%r940, %r204, %r939;
	add.s32 	%r217, %r216, %r926;
	selp.b32 	%r941, 0, %r940, %p4;
	add.s32 	%r942, %r205, %r941;
	add.s32 	%r218, %r217, %r928;
	selp.b32 	%r943, 0, %r942, %p5;
	add.s32 	%r944, %r206, %r943;
	add.s32 	%r219, %r218, %r930;
	selp.b32 	%r945, 0, %r944, %p213;
	add.s32 	%r946, %r207, %r945;
	add.s32 	%r855, %r219, %r932;
	selp.b32 	%r947, 0, %r946, %p215;
	add.s32 	%r860, %r208, %r947;
	mov.b32 	%r911, 1;
	mov.b32 	%r912, 0;
	mov.b32 	%r913, -1;
	// begin inline asm
	shfl.sync.up.b32 %r854, %r855, %r911, %r912, %r913;
	// end inline asm
	// begin inline asm
	shfl.sync.up.b32 %r859, %r860, %r911, %r912, %r913;
	// end inline asm
	setp.eq.s32 	%p216, %r855, 0;
	selp.b32 	%r948, %r859, 0, %p216;
	setp.lt.s32 	%p217, %r830, 1;
	selp.b32 	%r949, 0, %r854, %p217;
	add.s32 	%r865, %r949, %r855;
	selp.b32 	%r950, 0, %r948, %p217;
	add.s32 	%r870, %r950, %r860;
	mov.b32 	%r871, 2;
	// begin inline asm
	shfl.sync.up.b32 %r864, %r865, %r871, %r912, %r913;
	// end inline asm
	// begin inline asm
	shfl.sync.up.b32 %r869, %r870, %r871, %r912, %r913;
	// end inline asm
	setp.eq.s32 	%p218, %r865, 0;
	selp.b32 	%r951, %r869, 0, %p218;
	setp.lt.s32 	%p219, %r830, 2;
	selp.b32 	%r952, 0, %r864, %p219;
	add.s32 	%r875, %r952, %r865;
	selp.b32 	%r953, 0, %r951, %p219;
	add.s32 	%r880, %r953, %r870;
	mov.b32 	%r881, 4;
	// begin inline asm
	shfl.sync.up.b32 %r874, %r875, %r881, %r912, %r913;
	// end inline asm
	// begin inline asm
	shfl.sync.up.b32 %r879, %r880, %r881, %r912, %r913;
	// end inline asm
	setp.eq.s32 	%p220, %r875, 0;
	selp.b32 	%r954, %r879, 0, %p220;
	setp.lt.s32 	%p221, %r830, 4;
	selp.b32 	%r955, 0, %r874, %p221;
	add.s32 	%r885, %r955, %r875;
	selp.b32 	%r956, 0, %r954, %p221;
	add.s32 	%r890, %r956, %r880;
	mov.b32 	%r891, 8;
	// begin inline asm
	shfl.sync.up.b32 %r884, %r885, %r891, %r912, %r913;
	// end inline asm
	// begin inline asm
	shfl.sync.up.b32 %r889, %r890, %r891, %r912, %r913;
	// end inline asm
	setp.eq.s32 	%p222, %r885, 0;
	selp.b32 	%r957, %r889, 0, %p222;
	setp.lt.s32 	%p223, %r830, 8;
	selp.b32 	%r958, 0, %r884, %p223;
	add.s32 	%r895, %r958, %r885;
	selp.b32 	%r959, 0, %r957, %p223;
	add.s32 	%r900, %r959, %r890;
	mov.b32 	%r901, 16;
	// begin inline asm
	shfl.sync.up.b32 %r894, %r895, %r901, %r912, %r913;
	// end inline asm
	// begin inline asm
	shfl.sync.up.b32 %r899, %r900, %r901, %r912, %r913;
	// end inline asm
	setp.eq.s32 	%p224, %r895, 0;
	selp.b32 	%r960, %r899, 0, %p224;
	setp.lt.s32 	%p225, %r830, 16;
	selp.b32 	%r961, 0, %r894, %p225;
	add.s32 	%r905, %r961, %r895;
	selp.b32 	%r962, 0, %r960, %p225;
	add.s32 	%r910, %r962, %r900;
	// begin inline asm
	shfl.sync.up.b32 %r904, %r905, %r911, %r912, %r913;
	// end inline asm
	// begin inline asm
	shfl.sync.up.b32 %r909, %r910, %r911, %r912, %r913;
	// end inline asm
	setp.ne.s32 	%p226, %r830, 31;
	@%p226 bra 	$L__BB4_164;
	shl.b32 	%r963, %r176, 3;
	mov.u32 	%r964, _ZN6thrust24THRUST_300001_SM_1000_NS8cuda_cub4core6detail5shmemE;
	add.s32 	%r965, %r964, %r963;
	st.shared.v2.u32 	[%r965], {%r905, %r910};
$L__BB4_164:
	bar.sync 	0;
	ld.shared.v4.u32 	{%r224, %r966, %r225, %r967}, [_ZN6thrust24THRUST_300001_SM_1000_NS8cuda_cub4core6detail5shmemE];
	add.s32 	%r968, %r225, %r224;
	setp.eq.s32 	%p227, %r225, 0;
	selp.b32 	%r969, %r966, 0, %p227;
	add.s32 	%r970, %r969, %r967;
	setp.eq.s32 	%p228, %r176, 2;
	selp.b32 	%r971, %r968, %r224, %p228;
	selp.b32 	%r972, %r970, %r966, %p228;
	ld.shared.v4.u32 	{%r226, %r973, %r227, %r974}, [_ZN6thrust24THRUST_300001_SM_1000_NS8cuda_cub4core6detail5shmemE+16];
	add.s32 	%r975, %r226, %r968;
	setp.eq.s32 	%p229, %r226, 0;
	selp.b32 	%r976, %r970, 0, %p229;
	add.s32 	%r977, %r976, %r973;
	setp.eq.s32 	%p230, %r176, 3;
	selp.b32 	%r978, %r975, %r971, %p230;
	selp.b32 	%r979, %r977, %r972, %p230;
	add.s32 	%r980, %r227, %r975;
	setp.eq.s32 	%p231, %r227, 0;
	selp.b32 	%r981, %r977, 0, %p231;
	add.s32 	%r982, %r981, %r974;
	setp.eq.s32 	%p232, %r176, 4;
	selp.b32 	%r983, %r980, %r978, %p232;
	selp.b32 	%r984, %r982, %r979, %p232;
	ld.shared.v4.u32 	{%r228, %r985, %r229, %r986}, [_ZN6thrust24THRUST_300001_SM_1000_NS8cuda_cub4core6detail5shmemE+32];
	add.s32 	%r987, %r228, %r980;
	setp.eq.s32 	%p233, %r228, 0;
	selp.b32 	%r988, %r982, 0, %p233;
	add.s32 	%r989, %r988, %r985;
	setp.eq.s32 	%p234, %r176, 5;
	selp.b32 	%r990, %r987, %r983, %p234;
	selp.b32 	%r991, %r989, %r984, %p234;
	add.s32 	%r992, %r229, %r987;
	setp.eq.s32 	%p235, %r229, 0;
	selp.b32 	%r993, %r989, 0, %p235;
	add.s32 	%r994, %r993, %r986;
	setp.eq.s32 	%p236, %r176, 6;
	selp.b32 	%r995, %r992, %r990, %p236;
	selp.b32 	%r996, %r994, %r991, %p236;
	ld.shared.v4.u32 	{%r230, %r997, %r231, %r998}, [_ZN6thrust24THRUST_300001_SM_1000_NS8cuda_cub4core6detail5shmemE+48];
	add.s32 	%r999, %r230, %r992;
	setp.eq.s32 	%p237, %r230, 0;
	selp.b32 	%r1000, %r994, 0, %p237;
	add.s32 	%r1001, %r1000, %r997;
	setp.eq.s32 	%p238, %r176, 7;
	selp.b32 	%r1002, %r999, %r995, %p238;
	selp.b32 	%r1003, %r1001, %r996, %p238;
	add.s32 	%r1749, %r231, %r999;
	setp.eq.s32 	%p239, %r231, 0;
	selp.b32 	%r1004, %r1001, 0, %p239;
	add.s32 	%r233, %r1004, %r998;
	setp.lt.u32 	%p240, %r165, 32;
	selp.b32 	%r1005, 0, %r1002, %p240;
	selp.b32 	%r1006, 0, %r1003, %p240;
	setp.eq.s32 	%p241, %r904, 0;
	selp.b32 	%r1007, %r1006, 0, %p241;
	add.s32 	%r1008, %r1007, %r909;
	setp.eq.s32 	%p242, %r830, 0;
	selp.b32 	%r1009, 0, %r904, %p242;
	add.s32 	%r234, %r1005, %r1009;
	selp.b32 	%r235, %r1006, %r1008, %p242;
	add.s32 	%r236, %r234, %r212;
	setp.eq.s32 	%p243, %r212, 0;
	selp.b32 	%r1010, %r235, 0, %p243;
	add.s32 	%r237, %r1010, %r200;
	add.s32 	%r238, %r213, %r234;
	selp.b32 	%r1011, 0, %r237, %p1;
	add.s32 	%r239, %r201, %r1011;
	add.s32 	%r240, %r214, %r234;
	selp.b32 	%r1012, 0, %r239, %p2;
	add.s32 	%r241, %r202, %r1012;
	add.s32 	%r242, %r215, %r234;
	mul.lo.s32 	%r1013, %r165, 9;
	add.s32 	%r1014, %r1013, 3;
	setp.eq.s32 	%p244, %r1014, %r3;
	setp.ne.s64 	%p245, %rd76, %rd77;
	selp.b32 	%r1015, 0, %r241, %p245;
	selp.b32 	%r1016, 0, %r1015, %p244;
	add.s32 	%r243, %r203, %r1016;
	add.s32 	%r244, %r216, %r234;
	selp.b32 	%r1017, 0, %r243, %p3;
	add.s32 	%r245, %r204, %r1017;
	add.s32 	%r246, %r217, %r234;
	selp.b32 	%r1018, 0, %r245, %p4;
	add.s32 	%r247, %r205, %r1018;
	add.s32 	%r248, %r218, %r234;
	selp.b32 	%r1019, 0, %r247, %p5;
	add.s32 	%r249, %r206, %r1019;
	add.s32 	%r250, %r219, %r234;
	add.s32 	%r1020, %r1013, 7;
	setp.eq.s32 	%p246, %r1020, %r3;
	setp.ne.s64 	%p247, %rd80, %rd81;
	selp.b32 	%r1021, 0, %r249, %p247;
	selp.b32 	%r1022, 0, %r1021, %p246;
	add.s32 	%r251, %r207, %r1022;
	setp.lt.s32 	%p248, %r1749, 257;
	@%p248 bra 	$L__BB4_190;
	bar.sync 	0;
	@%p243 bra 	$L__BB4_167;
	shl.b32 	%r1026, %r234, 4;
	mov.u32 	%r1027, _ZN6thrust24THRUST_300001_SM_1000_NS8cuda_cub4core6detail5shmemE;
	add.s32 	%r1028, %r1027, %r1026;
	st.shared.u64 	[%r1028], %rd547;
	st.shared.u32 	[%r1028+8], %r235;
$L__BB4_167:
	not.pred 	%p265, %p1;
	@%p265 bra 	$L__BB4_169;
	shl.b32 	%r1029, %r236, 4;
	mov.u32 	%r1030, _ZN6thrust24THRUST_300001_SM_1000_NS8cuda_cub4core6detail5shmemE;
	add.s32 	%r1031, %r1030, %r1029;
	st.shared.u64 	[%r1031], %rd74;
	st.shared.u32 	[%r1031+8], %r237;
$L__BB4_169:
	not.pred 	%p266, %p2;
	@%p266 bra 	$L__BB4_171;
	shl.b32 	%r1032, %r238, 4;
	mov.u32 	%r1033, _ZN6thrust24THRUST_300001_SM_1000_NS8cuda_cub4core6detail5shmemE;
	add.s32 	%r1034, %r1033, %r1032;
	st.shared.u64 	[%r1034], %rd75;
	st.shared.u32 	[%r1034+8], %r239;
$L__BB4_171:
	mad.lo.s32 	%r1035, %r165, 9, 3;
	setp.ne.s32 	%p267, %r1035, %r3;
	setp.eq.s64 	%p268, %rd76, %rd77;
	and.pred  	%p269, %p267, %p268;
	@%p269 bra 	$L__BB4_173;
	shl.b32 	%r1036, %r240, 4;
	mov.u32 	%r1037, _ZN6thrust24THRUST_300001_SM_1000_NS8cuda_cub4core6detail5shmemE;
	add.s32 	%r1038, %r1037, %r1036;
	st.shared.u64 	[%r1038], %rd76;
	st.shared.u32 	[%r1038+8], %r241;
$L__BB4_173:
	not.pred 	%p270, %p3;
	@%p270 bra 	$L__BB4_175;
	shl.b32 	%r1039, %r242, 4;
	mov.u32 	%r1040, _ZN6thrust24THRUST_300001_SM_1000_NS8cuda_cub4core6detail5shmemE;
	add.s32 	%r1041, %r1040, %r1039;
	st.shared.u64 	[%r1041], %rd77;
	st.shared.u32 	[%r1041+8], %r243;
$L__BB4_175:
	not.pred 	%p271, %p4;
	@%p271 bra 	$L__BB4_177;
	shl.b32 	%r1042, %r244, 4;
	mov.u32 	%r1043, _ZN6thrust24THRUST_300001_SM_1000_NS8cuda_cub4core6detail5shmemE;
	add.s32 	%r1044, %r1043, %r1042;
	st.shared.u64 	[%r1044], %rd78;
	st.shared.u32 	[%r1044+8], %r245;
$L__BB4_177:
	not.pred 	%p272, %p5;
	@%p272 bra 	$L__BB4_179;
	shl.b32 	%r1045, %r246, 4;
	mov.u32 	%r1046, _ZN6thrust24THRUST_300001_SM_1000_NS8cuda_cub4core6detail5shmemE;
	add.s32 	%r1047, %r1046, %r1045;
	st.shared.u64 	[%r1047], %rd79;
	st.shared.u32 	[%r1047+8], %r247;
$L__BB4_179:
	mad.lo.s32 	%r1048, %r165, 9, 7;
	setp.ne.s32 	%p273, %r1048, %r3;
	setp.eq.s64 	%p274, %rd80, %rd81;
	and.pred  	%p275, %p273, %p274;
	@%p275 bra 	$L__BB4_181;
	shl.b32 	%r1049, %r248, 4;
	mov.u32 	%r1050, _ZN6thrust24THRUST_300001_SM_1000_NS8cuda_cub4core6detail5shmemE;
	add.s32 	%r1051, %r1050, %r1049;
	st.shared.u64 	[%r1051], %rd80;
	st.shared.u32 	[%r1051+8], %r249;
$L__BB4_181:
	mad.lo.s32 	%r1052, %r165, 9, 8;
	setp.ne.s32 	%p276, %r1052, %r3;
	setp.eq.s64 	%p277, %rd81, %rd82;
	and.pred  	%p278, %p276, %p277;
	@%p278 bra 	$L__BB4_183;
	shl.b32 	%r1053, %r250, 4;
	mov.u32 	%r1054, _ZN6thrust24THRUST_300001_SM_1000_NS8cuda_cub4core6detail5shmemE;
	add.s32 	%r1055, %r1054, %r1053;
	st.shared.u64 	[%r1055], %rd81;
	st.shared.u32 	[%r1055+8], %r251;
$L__BB4_183:
	bar.sync 	0;
	setp.ge.u32 	%p279, %r165, %r1749;
	@%p279 bra 	$L__BB4_208;
	add.s32 	%r1056, %r225, %r226;
	add.s32 	%r1057, %r1056, %r227;
	add.s32 	%r1058, %r1057, %r228;
	add.s32 	%r1059, %r1058, %r229;
	add.s32 	%r1060, %r1059, %r230;
	add.s32 	%r1061, %r1060, %r231;
	add.s32 	%r1062, %r1061, %r224;
	not.b32 	%r1063, %r165;
	add.s32 	%r252, %r1062, %r1063;
	and.b32  	%r1064, %r252, 768;
	setp.eq.s32 	%p280, %r1064, 768;
	mov.u32 	%r1748, %r165;
	@%p280 bra 	$L__BB4_187;
	shr.u32 	%r1065, %r252, 8;
	add.s32 	%r1066, %r1065, 1;
	and.b32  	%r1067, %r1066, 3;
	mul.wide.u32 	%rd332, %r165, 4;
	add.s64 	%rd549, %rd5, %rd332;
	mul.wide.u32 	%rd333, %r165, 8;
	add.s64 	%rd548, %rd4, %rd333;
	shl.b32 	%r1068, %r165, 4;
	mov.u32 	%r1069, _ZN6thrust24THRUST_300001_SM_1000_NS8cuda_cub4core6detail5shmemE;
	add.s32 	%r1070, %r1068, %r1069;
	add.s32 	%r1745, %r1070, 8;
	neg.s32 	%r1744, %r1067;
	shl.b32 	%r1071, %r1066, 8;
	and.b32  	%r1072, %r1071, 768;
	add.s32 	%r1748, %r165, %r1072;
$L__BB4_186:
	.pragma "nounroll";
	ld.shared.u64 	%rd334, [%r1745+-8];
	ld.shared.u32 	%r1073, [%r1745];
	st.global.u64 	[%rd548], %rd334;
	st.global.u32 	[%rd549], %r1073;
	add.s64 	%rd549, %rd549, 1024;
	add.s64 	%rd548, %rd548, 2048;
	add.s32 	%r1745, %r1745, 4096;
	add.s32 	%r1744, %r1744, 1;
	setp.ne.s32 	%p281, %r1744, 0;
	@%p281 bra 	$L__BB4_186;
$L__BB4_187:
	setp.lt.u32 	%p282, %r252, 768;
	@%p282 bra 	$L__BB4_208;
	shl.b32 	%r1074, %r1748, 4;
	mov.u32 	%r1075, _ZN6thrust24THRUST_300001_SM_1000_NS8cuda_cub4core6detail5shmemE;
	add.s32 	%r1076, %r1074, %r1075;
	add.s32 	%r1747, %r1076, 8192;
	mul.wide.u32 	%rd335, %r1748, 8;
	add.s64 	%rd336, %rd335, %rd4;
	add.s64 	%rd551, %rd336, 4096;
	mul.wide.u32 	%rd337, %r1748, 4;
	add.s64 	%rd338, %rd337, %rd5;
	add.s64 	%rd550, %rd338, 2048;
$L__BB4_189:
	ld.shared.u64 	%rd339, [%r1747+-8192];
	ld.shared.u32 	%r1077, [%r1747+-8184];
	st.global.u64 	[%rd551+-4096], %rd339;
	st.global.u32 	[%rd550+-2048], %r1077;
	ld.shared.u64 	%rd340, [%r1747+-4096];
	ld.shared.u32 	%r1078, [%r1747+-4088];
	st.global.u64 	[%rd551+-2048], %rd340;
	st.global.u32 	[%rd550+-1024], %r1078;
	ld.shared.u64 	%rd341, [%r1747];
	ld.shared.u32 	%r1079, [%r1747+8];
	st.global.u64 	[%rd551], %rd341;
	st.global.u32 	[%rd550], %r1079;
	ld.shared.u64 	%rd342, [%r1747+4096];
	ld.shared.u32 	%r1080, [%r1747+4104];
	st.global.u64 	[%rd551+2048], %rd342;
	st.global.u32 	[%rd550+1024], %r1080;
	add.s32 	%r1748, %r1748, 1024;
	add.s32 	%r1747, %r1747, 16384;
	add.s64 	%rd551, %rd551, 8192;
	add.s64 	%rd550, %rd550, 4096;
	setp.lt.s32 	%p283, %r1748, %r1749;
	@%p283 bra 	$L__BB4_189;
	bra.uni 	$L__BB4_208;
$L__BB4_190:
	@%p243 bra 	$L__BB4_192;
	mul.wide.s32 	%rd296, %r234, 8;
	add.s64 	%rd297, %rd4, %rd296;
	st.global.u64 	[%rd297], %rd547;
	mul.wide.s32 	%rd298, %r234, 4;
	add.s64 	%rd299, %rd5, %rd298;
	st.global.u32 	[%rd299], %r235;
$L__BB4_192:
	not.pred 	%p250, %p1;
	@%p250 bra 	$L__BB4_194;
	mul.wide.s32 	%rd300, %r236, 8;
	add.s64 	%rd301, %rd4, %rd300;
	st.global.u64 	[%rd301], %rd74;
	mul.wide.s32 	%rd302, %r236, 4;
	add.s64 	%rd303, %rd5, %rd302;
	st.global.u32 	[%rd303], %r237;
$L__BB4_194:
	not.pred 	%p251, %p2;
	@%p251 bra 	$L__BB4_196;
	mul.wide.s32 	%rd304, %r238, 8;
	add.s64 	%rd305, %rd4, %rd304;
	st.global.u64 	[%rd305], %rd75;
	mul.wide.s32 	%rd306, %r238, 4;
	add.s64 	%rd307, %rd5, %rd306;
	st.global.u32 	[%rd307], %r239;
$L__BB4_196:
	mad.lo.s32 	%r1023, %r165, 9, 3;
	setp.ne.s32 	%p252, %r1023, %r3;
	setp.eq.s64 	%p253, %rd76, %rd77;
	and.pred  	%p254, %p252, %p253;
	@%p254 bra 	$L__BB4_198;
	mul.wide.s32 	%rd308, %r240, 8;
	add.s64 	%rd309, %rd4, %rd308;
	st.global.u64 	[%rd309], %rd76;
	mul.wide.s32 	%rd310, %r240, 4;
	add.s64 	%rd311, %rd5, %rd310;
	st.global.u32 	[%rd311], %r241;
$L__BB4_198:
	not.pred 	%p255, %p3;
	@%p255 bra 	$L__BB4_200;
	mul.wide.s32 	%rd312, %r242, 8;
	add.s64 	%rd313, %rd4, %rd312;
	st.global.u64 	[%rd313], %rd77;
	mul.wide.s32 	%rd314, %r242, 4;
	add.s64 	%rd315, %rd5, %rd314;
	st.global.u32 	[%rd315], %r243;
$L__BB4_200:
	not.pred 	%p256, %p4;
	@%p256 bra 	$L__BB4_202;
	mul.wide.s32 	%rd316, %r244, 8;
	add.s64 	%rd317, %rd4, %rd316;
	st.global.u64 	[%rd317], %rd78;
	mul.wide.s32 	%rd318, %r244, 4;
	add.s64 	%rd319, %rd5, %rd318;
	st.global.u32 	[%rd319], %r245;
$L__BB4_202:
	not.pred 	%p257, %p5;
	@%p257 bra 	$L__BB4_204;
	mul.wide.s32 	%rd320, %r246, 8;
	add.s64 	%rd321, %rd4, %rd320;
	st.global.u64 	[%rd321], %rd79;
	mul.wide.s32 	%rd322, %r246, 4;
	add.s64 	%rd323, %rd5, %rd322;
	st.global.u32 	[%rd323], %r247;
$L__BB4_204:
	mad.lo.s32 	%r1024, %r165, 9, 7;
	setp.ne.s32 	%p258, %r1024, %r3;
	setp.eq.s64 	%p259, %rd80, %rd81;
	and.pred  	%p260, %p258, %p259;
	@%p260 bra 	$L__BB4_206;
	mul.wide.s32 	%rd324, %r248, 8;
	add.s64 	%rd325, %rd4, %rd324;
	st.global.u64 	[%rd325], %rd80;
	mul.wide.s32 	%rd326, %r248, 4;
	add.s64 	%rd327, %rd5, %rd326;
	st.global.u32 	[%rd327], %r249;
$L__BB4_206:
	mad.lo.s32 	%r1025, %r165, 9, 8;
	setp.ne.s32 	%p261, %r1025, %r3;
	setp.eq.s64 	%p262, %rd81, %rd82;
	and.pred  	%p263, %p261, %p262;
	@%p263 bra 	$L__BB4_208;
	mul.wide.s32 	%rd328, %r250, 8;
	add.s64 	%rd329, %rd4, %rd328;
	st.global.u64 	[%rd329], %rd81;
	mul.wide.s32 	%rd330, %r250, 4;
	add.s64 	%rd331, %rd5, %rd330;
	st.global.u32 	[%rd331], %r251;
$L__BB4_208:
	setp.ne.s32 	%p284, %r165, 255;
	@%p284 bra 	$L__BB4_322;
	setp.ne.s32 	%p285, %r3, 2304;
	@%p285 bra 	$L__BB4_211;
	mul.wide.s32 	%rd343, %r1749, 8;
	add.s64 	%rd344, %rd4, %rd343;
	st.global.u64 	[%rd344], %rd82;
	mul.wide.s32 	%rd345, %r1749, 4;
	add.s64 	%rd346, %rd5, %rd345;
	st.global.u32 	[%rd346], %r233;
	add.s32 	%r1749, %r1749, 1;
$L__BB4_211:
	ld.param.u64 	%rd529, [_ZN6thrust24THRUST_300001_SM_1000_NS8cuda_cub4core6detail13_kernel_agentINS1_15__reduce_by_key16ReduceByKeyAgentINS0_6detail15normal_iteratorINS0_10device_ptrImEEEENS8_INS9_IiEEEESB_SD_N4cuda3std3__48equal_toImEENSG_4plusIiEEPiiEEJSB_SD_SB_SD_SL_N3cub18CUB_300001_SM_100024ReduceByKeyScanTileStateIiiLb1EEESI_SK_iiEEEvDpT0__param_4];
	cvta.to.global.u64 	%rd347, %rd529;
	st.global.u32 	[%rd347], %r1749;
	bra.uni 	$L__BB4_322;
$L__BB4_212:
	mul.wide.u32 	%rd150, %r2, 8;
	add.s64 	%rd149, %rd2, %rd150;
	// begin inline asm
	ld.global.nc.u64 %rd560, [%rd149];
	// end inline asm
	mov.u32 	%r268, %tid.x;
	and.b32  	%r384, %r268, 31;
	and.b32  	%r385, %r268, 992;
	mul.lo.s32 	%r386, %r385, 9;
	or.b32  	%r269, %r386, %r384;
	setp.ge.u32 	%p15, %r269, %r3;
	mov.u64 	%rd552, %rd560;
	@%p15 bra 	$L__BB4_214;
	add.s32 	%r387, %r269, %r2;
	mul.wide.u32 	%rd153, %r387, 8;
	add.s64 	%rd152, %rd2, %rd153;
	// begin inline asm
	ld.global.nc.u64 %rd552, [%rd152];
	// end inline asm
$L__BB4_214:
	add.s32 	%r270, %r269, 32;
	setp.ge.u32 	%p16, %r270, %r3;
	shl.b32 	%r388, %r269, 3;
	cvt.u64.u32 	%rd154, %r388;
	add.s64 	%rd103, %rd149, %rd154;
	mov.u64 	%rd553, %rd560;
	@%p16 bra 	$L__BB4_216;
	add.s64 	%rd156, %rd103, 256;
	// begin inline asm
	ld.global.nc.u64 %rd553, [%rd156];
	// end inline asm
$L__BB4_216:
	add.s32 	%r271, %r269, 64;
	setp.ge.u32 	%p17, %r271, %r3;
	mov.u64 	%rd554, %rd560;
	@%p17 bra 	$L__BB4_218;
	add.s64 	%rd158, %rd103, 512;
	// begin inline asm
	ld.global.nc.u64 %rd554, [%rd158];
	// end inline asm
$L__BB4_218:
	add.s32 	%r272, %r269, 96;
	setp.ge.u32 	%p18, %r272, %r3;
	mov.u64 	%rd555, %rd560;
	@%p18 bra 	$L__BB4_220;
	add.s64 	%rd160, %rd103, 768;
	// begin inline asm
	ld.global.nc.u64 %rd555, [%rd160];
	// end inline asm
$L__BB4_220:
	add.s32 	%r273, %r269, 128;
	setp.ge.u32 	%p19, %r273, %r3;
	mov.u64 	%rd556, %rd560;
	@%p19 bra 	$L__BB4_222;
	add.s64 	%rd162, %rd103, 1024;
	// begin inline asm
	ld.global.nc.u64 %rd556, [%rd162];
	// end inline asm
$L__BB4_222:
	add.s32 	%r274, %r269, 160;
	setp.ge.u32 	%p20, %r274, %r3;
	mov.u64 	%rd557, %rd560;
	@%p20 bra 	$L__BB4_224;
	add.s64 	%rd164, %rd103, 1280;
	// begin inline asm
	ld.global.nc.u64 %rd557, [%rd164];
	// end inline asm
$L__BB4_224:
	add.s32 	%r275, %r269, 192;
	setp.ge.u32 	%p21, %r275, %r3;
	mov.u64 	%rd558, %rd560;
	@%p21 bra 	$L__BB4_226;
	add.s64 	%rd166, %rd103, 1536;
	// begin inline asm
	ld.global.nc.u64 %rd558, [%rd166];
	// end inline asm
$L__BB4_226:
	add.s32 	%r276, %r269, 224;
	setp.ge.u32 	%p22, %r276, %r3;
	mov.u64 	%rd559, %rd560;
	@%p22 bra 	$L__BB4_228;
	add.s64 	%rd168, %rd103, 1792;
	// begin inline asm
	ld.global.nc.u64 %rd559, [%rd168];
	// end inline asm
$L__BB4_228:
	add.s32 	%r277, %r269, 256;
	setp.ge.u32 	%p23, %r277, %r3;
	@%p23 bra 	$L__BB4_230;
	add.s64 	%rd170, %rd103, 2048;
	// begin inline asm
	ld.global.nc.u64 %rd560, [%rd170];
	// end inline asm
$L__BB4_230:
	// begin inline asm
	mov.u32 %r389, %laneid;
	// end inline asm
	shr.u32 	%r279, %r268, 5;
	mad.lo.s32 	%r280, %r279, 288, %r389;
	shl.b32 	%r390, %r280, 3;
	mov.u32 	%r391, _ZN6thrust24THRUST_300001_SM_1000_NS8cuda_cub4core6detail5shmemE;
	add.s32 	%r281, %r391, %r390;
	st.shared.u64 	[%r281], %rd552;
	st.shared.u64 	[%r281+256], %rd553;
	st.shared.u64 	[%r281+512], %rd554;
	st.shared.u64 	[%r281+768], %rd555;
	st.shared.u64 	[%r281+1024], %rd556;
	st.shared.u64 	[%r281+1280], %rd557;
	st.shared.u64 	[%r281+1536], %rd558;
	st.shared.u64 	[%r281+1792], %rd559;
	st.shared.u64 	[%r281+2048], %rd560;
	bar.warp.sync 	-1;
	shl.b32 	%r282, %r389, 3;
	shl.b32 	%r392, %r389, 6;
	add.s32 	%r283, %r281, %r392;
	ld.shared.u64 	%rd120, [%r283];
	ld.shared.u64 	%rd121, [%r283+8];
	ld.shared.u64 	%rd122, [%r283+16];
	ld.shared.u64 	%rd123, [%r283+24];
	ld.shared.u64 	%rd124, [%r283+32];
	ld.shared.u64 	%rd125, [%r283+40];
	ld.shared.u64 	%rd126, [%r283+48];
	ld.shared.u64 	%rd127, [%r283+56];
	ld.shared.u64 	%rd128, [%r283+64];
	setp.ne.s32 	%p24, %r268, 0;
	mov.b64 	%rd562, 0;
	@%p24 bra 	$L__BB4_232;
	add.s64 	%rd173, %rd149, -8;
	// begin inline asm
	ld.global.nc.u64 %rd562, [%rd173];
	// end inline asm
$L__BB4_232:
	setp.ge.u32 	%p25, %r269, %r3;
	bar.sync 	0;
	mul.wide.u32 	%rd175, %r2, 4;
	add.s64 	%rd174, %rd3, %rd175;
	// begin inline asm
	ld.global.nc.u32 %r1758, [%rd174];
	// end inline asm
	mov.u32 	%r1750, %r1758;
	@%p25 bra 	$L__BB4_234;
	add.s32 	%r395, %r269, %r2;
	mul.wide.u32 	%rd177, %r395, 4;
	add.s64 	%rd176, %rd3, %rd177;
	// begin inline asm
	ld.global.nc.u32 %r1750, [%rd176];
	// end inline asm
$L__BB4_234:
	setp.ge.u32 	%p26, %r270, %r3;
	shl.b32 	%r396, %r269, 2;
	cvt.u64.u32 	%rd178, %r396;
	add.s64 	%rd132, %rd174, %rd178;
	mov.u32 	%r1751, %r1758;
	@%p26 bra 	$L__BB4_236;
	add.s64 	%rd179, %rd132, 128;
	// begin inline asm
	ld.global.nc.u32 %r1751, [%rd179];
	// end inline asm
$L__BB4_236:
	setp.ge.u32 	%p27, %r271, %r3;
	mov.u32 	%r1752, %r1758;
	@%p27 bra 	$L__BB4_238;
	add.s64 	%rd180, %rd132, 256;
	// begin inline asm
	ld.global.nc.u32 %r1752, [%rd180];
	// end inline asm
$L__BB4_238:
	setp.ge.u32 	%p28, %r272, %r3;
	mov.u32 	%r1753, %r1758;
	@%p28 bra 	$L__BB4_240;
	add.s64 	%rd181, %rd132, 384;
	// begin inline asm
	ld.global.nc.u32 %r1753, [%rd181];
	// end inline asm
$L__BB4_240:
	setp.ge.u32 	%p29, %r273, %r3;
	mov.u32 	%r1754, %r1758;
	@%p29 bra 	$L__BB4_242;
	add.s64 	%rd182, %rd132, 512;
	// begin inline asm
	ld.global.nc.u32 %r1754, [%rd182];
	// end inline asm
$L__BB4_242:
	setp.ge.u32 	%p30, %r274, %r3;
	mov.u32 	%r1755, %r1758;
	@%p30 bra 	$L__BB4_244;
	add.s64 	%rd183, %rd132, 640;
	// begin inline asm
	ld.global.nc.u32 %r1755, [%rd183];
	// end inline asm
$L__BB4_244:
	mov.u32 	%r1756, %r1758;
	@%p21 bra 	$L__BB4_246;
	add.s64 	%rd184, %rd132, 768;
	// begin inline asm
	ld.global.nc.u32 %r1756, [%rd184];
	// end inline asm
$L__BB4_246:
	mov.u32 	%r1757, %r1758;
	@%p22 bra 	$L__BB4_248;
	add.s64 	%rd185, %rd132, 896;
	// begin inline asm
	ld.global.nc.u32 %r1757, [%rd185];
	// end inline asm
$L__BB4_248:
	@%p23 bra 	$L__BB4_250;
	add.s64 	%rd186, %rd132, 1024;
	// begin inline asm
	ld.global.nc.u32 %r1758, [%rd186];
	// end inline asm
$L__BB4_250:
	setp.eq.s32 	%p34, %r268, 0;
	shl.b32 	%r405, %r280, 2;
	sub.s32 	%r406, %r281, %r405;
	st.shared.u32 	[%r406], %r1750;
	st.shared.u32 	[%r406+128], %r1751;
	st.shared.u32 	[%r406+256], %r1752;
	st.shared.u32 	[%r406+384], %r1753;
	st.shared.u32 	[%r406+512], %r1754;
	st.shared.u32 	[%r406+640], %r1755;
	st.shared.u32 	[%r406+768], %r1756;
	st.shared.u32 	[%r406+896], %r1757;
	st.shared.u32 	[%r406+1024], %r1758;
	bar.warp.sync 	-1;
	add.s32 	%r407, %r280, %r282;
	shl.b32 	%r408, %r407, 2;
	sub.s32 	%r409, %r283, %r408;
	ld.shared.u32 	%r303, [%r409];
	ld.shared.u32 	%r304, [%r409+4];
	ld.shared.u32 	%r305, [%r409+8];
	ld.shared.u32 	%r306, [%r409+12];
	ld.shared.u32 	%r307, [%r409+16];
	ld.shared.u32 	%r308, [%r409+20];
	ld.shared.u32 	%r309, [%r409+24];
	ld.shared.u32 	%r310, [%r409+28];
	ld.shared.u32 	%r311, [%r409+32];
	bar.sync 	0;
	shl.b32 	%r410, %r268, 3;
	mov.u32 	%r411, _ZN6thrust24THRUST_300001_SM_1000_NS8cuda_cub4core6detail5shmemE;
	add.s32 	%r412, %r411, %r410;
	add.s32 	%r312, %r412, 2176;
	st.shared.u64 	[%r412+2176], %rd128;
	bar.sync 	0;
	@%p34 bra 	$L__BB4_252;
	ld.shared.u64 	%rd562, [%r312+-8];
$L__BB4_252:
	setp.ne.s64 	%p35, %rd562, %rd120;
	setp.ne.s64 	%p36, %rd120, %rd121;
	setp.ne.s64 	%p37, %rd121, %rd122;
	setp.ne.s64 	%p38, %rd122, %rd123;
	setp.ne.s64 	%p39, %rd123, %rd124;
	setp.ne.s64 	%p40, %rd124, %rd125;
	setp.ne.s64 	%p41, %rd125, %rd126;
	setp.ne.s64 	%p42, %rd126, %rd127;
	setp.ne.s64 	%p43, %rd127, %rd128;
	mul.lo.s32 	%r473, %r268, 9;
	setp.eq.s32 	%p44, %r473, %r3;
	or.pred  	%p45, %p44, %p35;
	selp.u32 	%r474, 1, 0, %p45;
	add.s32 	%r475, %r473, 1;
	setp.eq.s32 	%p46, %r475, %r3;
	or.pred  	%p47, %p46, %p36;
	selp.u32 	%r476, 1, 0, %p47;
	add.s32 	%r477, %r473, 2;
	setp.eq.s32 	%p48, %r477, %r3;
	or.pred  	%p49, %p48, %p37;
	selp.u32 	%r478, 1, 0, %p49;
	add.s32 	%r479, %r473, 3;
	setp.eq.s32 	%p50, %r479, %r3;
	or.pred  	%p6, %p50, %p38;
	selp.u32 	%r480, 1, 0, %p6;
	add.s32 	%r481, %r473, 4;
	setp.eq.s32 	%p51, %r481, %r3;
	or.pred  	%p7, %p51, %p39;
	selp.u32 	%r482, 1, 0, %p7;
	add.s32 	%r483, %r473, 5;
	setp.eq.s32 	%p52, %r483, %r3;
	or.pred  	%p8, %p52, %p40;
	selp.u32 	%r484, 1, 0, %p8;
	add.s32 	%r485, %r473, 6;
	setp.eq.s32 	%p53, %r485, %r3;
	or.pred  	%p54, %p53, %p41;
	selp.u32 	%r486, 1, 0, %p54;
	add.s32 	%r487, %r473, 7;
	setp.eq.s32 	%p55, %r487, %r3;
	or.pred  	%p56, %p55, %p42;
	selp.u32 	%r488, 1, 0, %p56;
	add.s32 	%r489, %r473, 8;
	setp.eq.s32 	%p57, %r489, %r3;
	or.pred  	%p58, %p57, %p43;
	selp.u32 	%r490, 1, 0, %p58;
	add.s32 	%r491, %r476, %r474;
	selp.b32 	%r492, 0, %r303, %p47;
	add.s32 	%r493, %r304, %r492;
	add.s32 	%r494, %r491, %r478;
	selp.b32 	%r495, 0, %r493, %p49;
	add.s32 	%r496, %r305, %r495;
	add.s32 	%r497, %r494, %r480;
	selp.b32 	%r498, 0, %r496, %p6;
	add.s32 	%r499, %r306, %r498;
	add.s32 	%r500, %r497, %r482;
	selp.b32 	%r501, 0, %r499, %p7;
	add.s32 	%r502, %r307, %r501;
	add.s32 	%r503, %r500, %r484;
	selp.b32 	%r504, 0, %r502, %p8;
	add.s32 	%r505, %r308, %r504;
	add.s32 	%r506, %r503, %r486;
	selp.b32 	%r507, 0, %r505, %p54;
	add.s32 	%r508, %r309, %r507;
	add.s32 	%r509, %r506, %r488;
	selp.b32 	%r510, 0, %r508, %p56;
	add.s32 	%r511, %r310, %r510;
	add.s32 	%r414, %r509, %r490;
	selp.b32 	%r512, 0, %r511, %p58;
	add.s32 	%r419, %r311, %r512;
	mov.b32 	%r470, 1;
	mov.b32 	%r471, 0;
	mov.b32 	%r472, -1;
	// begin inline asm
	shfl.sync.up.b32 %r413, %r414, %r470, %r471, %r472;
	// end inline asm
	// begin inline asm
	shfl.sync.up.b32 %r418, %r419, %r470, %r471, %r472;
	// end inline asm
	setp.eq.s32 	%p59, %r414, 0;
	selp.b32 	%r513, %r418, 0, %p59;
	setp.lt.s32 	%p60, %r389, 1;
	selp.b32 	%r514, 0, %r413, %p60;
	add.s32 	%r424, %r514, %r414;
	selp.b32 	%r515, 0, %r513, %p60;
	add.s32 	%r429, %r515, %r419;
	mov.b32 	%r430, 2;
	// begin inline asm
	shfl.sync.up.b32 %r423, %r424, %r430, %r471, %r472;
	// end inline asm
	// begin inline asm
	shfl.sync.up.b32 %r428, %r429, %r430, %r471, %r472;
	// end inline asm
	setp.eq.s32 	%p61, %r424, 0;
	selp.b32 	%r516, %r428, 0, %p61;
	setp.lt.s32 	%p62, %r389, 2;
	selp.b32 	%r517, 0, %r423, %p62;
	add.s32 	%r434, %r517, %r424;
	selp.b32 	%r518, 0, %r516, %p62;
	add.s32 	%r439, %r518, %r429;
	mov.b32 	%r440, 4;
	// begin inline asm
	shfl.sync.up.b32 %r433, %r434, %r440, %r471, %r472;
	// end inline asm
	// begin inline asm
	shfl.sync.up.b32 %r438, %r439, %r440, %r471, %r472;
	// end inline asm
	setp.eq.s32 	%p63, %r434, 0;
	selp.b32 	%r519, %r438, 0, %p63;
	setp.lt.s32 	%p64, %r389, 4;
	selp.b32 	%r520, 0, %r433, %p64;
	add.s32 	%r444, %r520, %r434;
	selp.b32 	%r521, 0, %r519, %p64;
	add.s32 	%r449, %r521, %r439;
	mov.b32 	%r450, 8;
	// begin inline asm
	shfl.sync.up.b32 %r443, %r444, %r450, %r471, %r472;
	// end inline asm
	// begin inline asm
	shfl.sync.up.b32 %r448, %r449, %r450, %r471, %r472;
	// end inline asm
	setp.eq.s32 	%p65, %r444, 0;
	selp.b32 	%r522, %r448, 0, %p65;
	setp.lt.s32 	%p66, %r389, 8;
	selp.b32 	%r523, 0, %r443, %p66;
	add.s32 	%r454, %r523, %r444;
	selp.b32 	%r524, 0, %r522, %p66;
	add.s32 	%r459, %r524, %r449;
	mov.b32 	%r460, 16;
	// begin inline asm
	shfl.sync.up.b32 %r453, %r454, %r460, %r471, %r472;
	// end inline asm
	// begin inline asm
	shfl.sync.up.b32 %r458, %r459, %r460, %r471, %r472;
	// end inline asm
	setp.eq.s32 	%p67, %r454, 0;
	selp.b32 	%r525, %r458, 0, %p67;
	setp.lt.s32 	%p68, %r389, 16;
	selp.b32 	%r526, 0, %r453, %p68;
	add.s32 	%r464, %r526, %r454;
	selp.b32 	%r527, 0, %r525, %p68;
	add.s32 	%r469, %r527, %r459;
	// begin inline asm
	shfl.sync.up.b32 %r1762, %r464, %r470, %r471, %r472;
	// end inline asm
	// begin inline asm
	shfl.sync.up.b32 %r1763, %r469, %r470, %r471, %r472;
	// end inline asm
	setp.ne.s32 	%p69, %r389, 31;
	@%p69 bra 	$L__BB4_254;
	shl.b32 	%r528, %r279, 3;
	mov.u32 	%r529, _ZN6thrust24THRUST_300001_SM_1000_NS8cuda_cub4core6detail5shmemE;
	add.s32 	%r530, %r529, %r528;
	st.shared.v2.u32 	[%r530], {%r464, %r469};
$L__BB4_254:
	bar.sync 	0;
	ld.shared.v4.u32 	{%r531, %r532, %r533, %r534}, [_ZN6thrust24THRUST_300001_SM_1000_NS8cuda_cub4core6detail5shmemE];
	add.s32 	%r535, %r533, %r531;
	setp.eq.s32 	%p70, %r533, 0;
	selp.b32 	%r536, %r532, 0, %p70;
	add.s32 	%r537, %r536, %r534;
	setp.eq.s32 	%p71, %r279, 2;
	selp.b32 	%r538, %r535, %r531, %p71;
	selp.b32 	%r539, %r537, %r532, %p71;
	ld.shared.v4.u32 	{%r540, %r541, %r542, %r543}, [_ZN6thrust24THRUST_300001_SM_1000_NS8cuda_cub4core6detail5shmemE+16];
	add.s32 	%r544, %r540, %r535;
	setp.eq.s32 	%p72, %r540, 0;
	selp.b32 	%r545, %r537, 0, %p72;
	add.s32 	%r546, %r545, %r541;
	setp.eq.s32 	%p73, %r279, 3;
	selp.b32 	%r547, %r544, %r538, %p73;
	selp.b32 	%r548, %r546, %r539, %p73;
	add.s32 	%r549, %r542, %r544;
	setp.eq.s32 	%p74, %r542, 0;
	selp.b32 	%r550, %r546, 0, %p74;
	add.s32 	%r551, %r550, %r543;
	setp.eq.s32 	%p75, %r279, 4;
	selp.b32 	%r552, %r549, %r547, %p75;
	selp.b32 	%r553, %r551, %r548, %p75;
	ld.shared.v4.u32 	{%r554, %r555, %r556, %r557}, [_ZN6thrust24THRUST_300001_SM_1000_NS8cuda_cub4core6detail5shmemE+32];
	add.s32 	%r558, %r554, %r549;
	setp.eq.s32 	%p76, %r554, 0;
	selp.b32 	%r559, %r551, 0, %p76;
	add.s32 	%r560, %r559, %r555;
	setp.eq.s32 	%p77, %r279, 5;
	selp.b32 	%r561, %r558, %r552, %p77;
	selp.b32 	%r562, %r560, %r553, %p77;
	add.s32 	%r563, %r556, %r558;
	setp.eq.s32 	%p78, %r556, 0;
	selp.b32 	%r564, %r560, 0, %p78;
	add.s32 	%r565, %r564, %r557;
	setp.eq.s32 	%p79, %r279, 6;
	selp.b32 	%r566, %r563, %r561, %p79;
	selp.b32 	%r567, %r565, %r562, %p79;
	ld.shared.v4.u32 	{%r568, %r569, %r570, %r571}, [_ZN6thrust24THRUST_300001_SM_1000_NS8cuda_cub4core6detail5shmemE+48];
	add.s32 	%r572, %r568, %r563;
	setp.eq.s32 	%p80, %r568, 0;
	selp.b32 	%r573, %r565, 0, %p80;
	add.s32 	%r574, %r573, %r569;
	setp.eq.s32 	%p81, %r279, 7;
	selp.b32 	%r317, %r572, %r566, %p81;
	selp.b32 	%r318, %r574, %r567, %p81;
	add.s32 	%r319, %r570, %r572;
	setp.eq.s32 	%p82, %r570, 0;
	selp.b32 	%r575, %r574, 0, %p82;
	add.s32 	%r320, %r575, %r571;
	setp.lt.u32 	%p83, %r268, 32;
	@%p83 bra 	$L__BB4_256;
	setp.eq.s32 	%p84, %r1762, 0;
	selp.b32 	%r576, %r318, 0, %p84;
	add.s32 	%r577, %r576, %r1763;
	setp.eq.s32 	%p85, %r389, 0;
	selp.b32 	%r578, 0, %r1762, %p85;
	add.s32 	%r1762, %r317, %r578;
	selp.b32 	%r1763, %r318, %r577, %p85;
	bra.uni 	$L__BB4_272;
$L__BB4_256:
	setp.ne.s32 	%p86, %r268, 0;
	mul.wide.u32 	%rd187, %r1, 16;
	add.s64 	%rd135, %rd1, %rd187;
	@%p86 bra 	$L__BB4_258;
	st.shared.u32 	[_ZN6thrust24THRUST_300001_SM_1000_NS8cuda_cub4core6detail5shmemE+116], %r319;
	st.shared.u32 	[_ZN6thrust24THRUST_300001_SM_1000_NS8cuda_cub4core6detail5shmemE+120], %r320;
	mov.b64 	%rd189, {%r319, %r320};
	add.s64 	%rd188, %rd135, 512;
	mov.b64 	%rd190, 100;
	// begin inline asm
	st.relaxed.gpu.v2.u64 [%rd188], {%rd189, %rd190};
	// end inline asm
$L__BB4_258:
	mov.u32 	%r579, %nctaid.x;
	setp.gt.u32 	%p87, %r579, 499;
	@%p87 bra 	$L__BB4_260;
	membar.cta;
	bra.uni 	$L__BB4_261;
$L__BB4_260:
	mov.b32 	%r580, 450;
	// begin inline asm
	nanosleep.u32 %r580;
	// end inline asm
$L__BB4_261:
	mul.wide.u32 	%rd191, %r268, 16;
	xor.b64  	%rd192, %rd191, -16;
	add.s64 	%rd193, %rd135, %rd192;
	add.s64 	%rd136, %rd193, 512;
$L__BB4_262:
	// begin inline asm
	ld.relaxed.gpu.v2.u64 {%rd194, %rd563}, [%rd136];
	// end inline asm
	setp.eq.s64 	%p88, %rd563, 99;
	mov.b32 	%r581, -1;
	vote.sync.any.pred 	%p89, %p88, %r581;
	@%p89 bra 	$L__BB4_262;
	mov.b64 	{%r585, %r590}, %rd194;
	setp.eq.s64 	%p90, %rd563, 101;
	mov.b32 	%r633, -1;
	vote.sync.ballot.b32 	%r634, %p90, %r633;
	// begin inline asm
	mov.u32 %r583, %lanemask_ge;
	// end inline asm
	and.b32  	%r635, %r634, %r583;
	or.b32  	%r636, %r635, -2147483648;
	add.s32 	%r637, %r636, -1;
	not.b32 	%r638, %r636;
	and.b32  	%r639, %r638, %r637;
	popc.b32 	%r587, %r639;
	mov.b32 	%r591, 1;
	// begin inline asm
	shfl.sync.down.b32 %r584, %r585, %r591, %r587, %r633;
	// end inline asm
	// begin inline asm
	shfl.sync.down.b32 %r589, %r590, %r591, %r587, %r633;
	// end inline asm
	setp.lt.s32 	%p92, %r389, %r587;
	setp.eq.s32 	%p93, %r585, 0;
	selp.b32 	%r640, %r584, 0, %p92;
	add.s32 	%r595, %r640, %r585;
	selp.b32 	%r641, %r589, 0, %p93;
	selp.b32 	%r642, %r641, 0, %p92;
	add.s32 	%r600, %r642, %r590;
	mov.b32 	%r601, 2;
	// begin inline asm
	shfl.sync.down.b32 %r594, %r595, %r601, %r587, %r633;
	// end inline asm
	// begin inline asm
	shfl.sync.down.b32 %r599, %r600, %r601, %r587, %r633;
	// end inline asm
	add.s32 	%r643, %r389, 2;
	setp.gt.s32 	%p94, %r643, %r587;
	setp.eq.s32 	%p95, %r595, 0;
	selp.b32 	%r644, %r599, 0, %p95;
	selp.b32 	%r645, 0, %r594, %p94;
	add.s32 	%r605, %r595, %r645;
	selp.b32 	%r646, 0, %r644, %p94;
	add.s32 	%r610, %r646, %r600;
	mov.b32 	%r611, 4;
	// begin inline asm
	shfl.sync.down.b32 %r604, %r605, %r611, %r587, %r633;
	// end inline asm
	// begin inline asm
	shfl.sync.down.b32 %r609, %r610, %r611, %r587, %r633;
	// end inline asm
	add.s32 	%r647, %r389, 4;
	setp.gt.s32 	%p96, %r647, %r587;
	setp.eq.s32 	%p97, %r605, 0;
	selp.b32 	%r648, %r609, 0, %p97;
	selp.b32 	%r649, 0, %r604, %p96;
	add.s32 	%r615, %r605, %r649;
	selp.b32 	%r650, 0, %r648, %p96;
	add.s32 	%r620, %r610, %r650;
	mov.b32 	%r621, 8;
	// begin inline asm
	shfl.sync.down.b32 %r614, %r615, %r621, %r587, %r633;
	// end inline asm
	// begin inline asm
	shfl.sync.down.b32 %r619, %r620, %r621, %r587, %r633;
	// end inline asm
	add.s32 	%r324, %r389, 8;
	setp.gt.s32 	%p98, %r324, %r587;
	setp.eq.s32 	%p99, %r615, 0;
	selp.b32 	%r651, %r619, 0, %p99;
	selp.b32 	%r652, 0, %r614, %p98;
	add.s32 	%r625, %r615, %r652;
	selp.b32 	%r653, 0, %r651, %p98;
	add.s32 	%r630, %r620, %r653;
	mov.b32 	%r631, 16;
	// begin inline asm
	shfl.sync.down.b32 %r624, %r625, %r631, %r587, %r633;
	// end inline asm
	// begin inline asm
	shfl.sync.down.b32 %r629, %r630, %r631, %r587, %r633;
	// end inline asm
	add.s32 	%r325, %r389, 16;
	setp.gt.s32 	%p100, %r325, %r587;
	setp.eq.s32 	%p101, %r625, 0;
	selp.b32 	%r654, %r629, 0, %p101;
	selp.b32 	%r655, 0, %r624, %p100;
	add.s32 	%r1759, %r655, %r625;
	selp.b32 	%r656, 0, %r654, %p100;
	add.s32 	%r1760, %r630, %r656;
	not.b32 	%r657, %r268;
	add.s32 	%r1761, %r1, %r657;
	add.s64 	%rd139, %rd1, 512;
$L__BB4_264:
	setp.ne.s64 	%p102, %rd563, 101;
	mov.b32 	%r658, -1;
	vote.sync.all.pred 	%p103, %p102, %r658;
	not.pred 	%p104, %p103;
	@%p104 bra 	$L__BB4_268;
	mul.wide.s32 	%rd257, %r1761, 16;
	add.s64 	%rd258, %rd139, %rd257;
	add.s64 	%rd256, %rd258, -512;
$L__BB4_266:
	// begin inline asm
	ld.relaxed.gpu.v2.u64 {%rd254, %rd563}, [%rd256];
	// end inline asm
	setp.eq.s64 	%p160, %rd563, 99;
	mov.b32 	%r748, -1;
	vote.sync.any.pred 	%p161, %p160, %r748;
	@%p161 bra 	$L__BB4_266;
	mov.b64 	{%r751, %r756}, %rd254;
	setp.eq.s64 	%p162, %rd563, 101;
	mov.b32 	%r799, -1;
	vote.sync.ballot.b32 	%r800, %p162, %r799;
	and.b32  	%r801, %r800, %r583;
	or.b32  	%r802, %r801, -2147483648;
	add.s32 	%r803, %r802, -1;
	not.b32 	%r804, %r802;
	and.b32  	%r805, %r804, %r803;
	popc.b32 	%r753, %r805;
	mov.b32 	%r757, 1;
	// begin inline asm
	shfl.sync.down.b32 %r750, %r751, %r757, %r753, %r799;
	// end inline asm
	// begin inline asm
	shfl.sync.down.b32 %r755, %r756, %r757, %r753, %r799;
	// end inline asm
	setp.lt.s32 	%p164, %r389, %r753;
	setp.eq.s32 	%p165, %r751, 0;
	selp.b32 	%r806, %r750, 0, %p164;
	add.s32 	%r761, %r806, %r751;
	selp.b32 	%r807, %r755, 0, %p165;
	selp.b32 	%r808, %r807, 0, %p164;
	add.s32 	%r766, %r808, %r756;
	mov.b32 	%r767, 2;
	// begin inline asm
	shfl.sync.down.b32 %r760, %r761, %r767, %r753, %r799;
	// end inline asm
	// begin inline asm
	shfl.sync.down.b32 %r765, %r766, %r767, %r753, %r799;
	// end inline asm
	add.s32 	%r809, %r389, 2;
	setp.gt.s32 	%p166, %r809, %r753;
	setp.eq.s32 	%p167, %r761, 0;
	selp.b32 	%r810, %r765, 0, %p167;
	selp.b32 	%r811, 0, %r760, %p166;
	add.s32 	%r771, %r761, %r811;
	selp.b32 	%r812, 0, %r810, %p166;
	add.s32 	%r776, %r812, %r766;
	mov.b32 	%r777, 4;
	// begin inline asm
	shfl.sync.down.b32 %r770, %r771, %r777, %r753, %r799;
	// end inline asm
	// begin inline asm
	shfl.sync.down.b32 %r775, %r776, %r777, %r753, %r799;
	// end inline asm
	add.s32 	%r813, %r389, 4;
	setp.gt.s32 	%p168, %r813, %r753;
	setp.eq.s32 	%p169, %r771, 0;
	selp.b32 	%r814, %r775, 0, %p169;
	selp.b32 	%r815, 0, %r770, %p168;
	add.s32 	%r781, %r771, %r815;
	selp.b32 	%r816, 0, %r814, %p168;
	add.s32 	%r786, %r776, %r816;
	mov.b32 	%r787, 8;
	// begin inline asm
	shfl.sync.down.b32 %r780, %r781, %r787, %r753, %r799;
	// end inline asm
	// begin inline asm
	shfl.sync.down.b32 %r785, %r786, %r787, %r753, %r799;
	// end inline asm
	setp.gt.s32 	%p170, %r324, %r753;
	setp.eq.s32 	%p171, %r781, 0;
	selp.b32 	%r817, %r785, 0, %p171;
	selp.b32 	%r818, 0, %r780, %p170;
	add.s32 	%r791, %r781, %r818;
	selp.b32 	%r819, 0, %r817, %p170;
	add.s32 	%r796, %r786, %r819;
	mov.b32 	%r797, 16;
	// begin inline asm
	shfl.sync.down.b32 %r790, %r791, %r797, %r753, %r799;
	// end inline asm
	// begin inline asm
	shfl.sync.down.b32 %r795, %r796, %r797, %r753, %r799;
	// end inline asm
	setp.gt.s32 	%p172, %r325, %r753;
	setp.eq.s32 	%p173, %r791, 0;
	selp.b32 	%r820, %r795, 0, %p173;
	selp.b32 	%r821, 0, %r790, %p172;
	selp.b32 	%r822, 0, %r820, %p172;
	add.s32 	%r823, %r796, %r822;
	add.s32 	%r824, %r821, %r1759;
	add.s32 	%r332, %r824, %r791;
	setp.eq.s32 	%p174, %r1759, 0;
	selp.b32 	%r825, %r823, 0, %p174;
	add.s32 	%r1760, %r825, %r1760;
	add.s32 	%r1761, %r1761, -32;
	mov.u32 	%r1759, %r332;
	bra.uni 	$L__BB4_264;
$L__BB4_268:
	@%p86 bra 	$L__BB4_270;
	add.s32 	%r660, %r1759, %r319;
	setp.eq.s32 	%p106, %r319, 0;
	selp.b32 	%r661, %r1760, 0, %p106;
	add.s32 	%r662, %r661, %r320;
	mov.b64 	%rd198, {%r660, %r662};
	add.s64 	%rd197, %rd135, 512;
	mov.b64 	%rd199, 101;
	// begin inline asm
	st.relaxed.gpu.v2.u64 [%rd197], {%rd198, %rd199};
	// end inline asm
	st.shared.u32 	[_ZN6thrust24THRUST_300001_SM_1000_NS8cuda_cub4core6detail5shmemE+100], %r1759;
	st.shared.v2.u32 	[_ZN6thrust24THRUST_300001_SM_1000_NS8cuda_cub4core6detail5shmemE+104], {%r1760, %r660};
	st.shared.u32 	[_ZN6thrust24THRUST_300001_SM_1000_NS8cuda_cub4core6detail5shmemE+112], %r662;
$L__BB4_270:
	setp.ne.s32 	%p107, %r389, 0;
	@%p107 bra 	$L__BB4_272;
	st.shared.v2.u32 	[_ZN6thrust24THRUST_300001_SM_1000_NS8cuda_cub4core6detail5shmemE+72], {%r1759, %r1760};
	mov.u32 	%r1762, %r1759;
	mov.u32 	%r1763, %r1760;
$L__BB4_272:
	setp.eq.s32 	%p108, %r268, 0;
	bar.sync 	0;
	@%p108 bra 	$L__BB4_274;
	ld.shared.v2.u32 	{%r663, %r664}, [_ZN6thrust24THRUST_300001_SM_1000_NS8cuda_cub4core6detail5shmemE+72];
	add.s32 	%r337, %r663, %r1762;
	setp.eq.s32 	%p109, %r1762, 0;
	selp.b32 	%r665, %r664, 0, %p109;
	add.s32 	%r1763, %r665, %r1763;
	mov.u32 	%r1762, %r337;
$L__BB4_274:
	mul.lo.s32 	%r666, %r268, 9;
	setp.eq.s32 	%p110, %r666, %r3;
	setp.ne.s64 	%p111, %rd562, %rd120;
	or.pred  	%p112, %p110, %p111;
	selp.u32 	%r667, 1, 0, %p112;
	add.s32 	%r341, %r1762, %r667;
	selp.b32 	%r668, 0, %r1763, %p112;
	add.s32 	%r342, %r668, %r303;
	add.s32 	%r669, %r666, 1;
	setp.eq.s32 	%p113, %r669, %r3;
	setp.ne.s64 	%p114, %rd120, %rd121;
	or.pred  	%p115, %p113, %p114;
	selp.u32 	%r670, 1, 0, %p115;
	add.s32 	%r671, %r670, %r667;
	add.s32 	%r343, %r671, %r1762;
	selp.b32 	%r672, 0, %r342, %p115;
	add.s32 	%r344, %r304, %r672;
	add.s32 	%r673, %r666, 2;
	setp.eq.s32 	%p116, %r673, %r3;
	setp.ne.s64 	%p117, %rd121, %rd122;
	or.pred  	%p9, %p116, %p117;
	selp.u32 	%r674, 1, 0, %p9;
	add.s32 	%r345, %r343, %r674;
	selp.b32 	%r675, 0, %r344, %p9;
	add.s32 	%r346, %r305, %r675;
	selp.u32 	%r676, 1, 0, %p6;
	add.s32 	%r347, %r345, %r676;
	selp.b32 	%r677, 0, %r346, %p6;
	add.s32 	%r348, %r306, %r677;
	selp.u32 	%r678, 1, 0, %p7;
	add.s32 	%r349, %r347, %r678;
	selp.b32 	%r679, 0, %r348, %p7;
	add.s32 	%r350, %r307, %r679;
	selp.u32 	%r680, 1, 0, %p8;
	add.s32 	%r351, %r349, %r680;
	selp.b32 	%r681, 0, %r350, %p8;
	add.s32 	%r352, %r308, %r681;
	add.s32 	%r682, %r666, 6;
	setp.eq.s32 	%p118, %r682, %r3;
	setp.ne.s64 	%p119, %rd125, %rd126;
	or.pred  	%p10, %p118, %p119;
	selp.u32 	%r683, 1, 0, %p10;
	add.s32 	%r353, %r351, %r683;
	selp.b32 	%r684, 0, %r352, %p10;
	add.s32 	%r354, %r309, %r684;
	add.s32 	%r685, %r666, 7;
	setp.eq.s32 	%p120, %r685, %r3;
	setp.ne.s64 	%p121, %rd126, %rd127;
	or.pred  	%p11, %p120, %p121;
	selp.u32 	%r686, 1, 0, %p11;
	add.s32 	%r355, %r353, %r686;
	selp.b32 	%r687, 0, %r354, %p11;
	add.s32 	%r356, %r310, %r687;
	ld.shared.v2.u32 	{%r357, %r358}, [_ZN6thrust24THRUST_300001_SM_1000_NS8cuda_cub4core6detail5shmemE+112];
	ld.shared.u32 	%r1773, [_ZN6thrust24THRUST_300001_SM_1000_NS8cuda_cub4core6detail5shmemE+108];
	ld.shared.u32 	%r360, [_ZN6thrust24THRUST_300001_SM_1000_NS8cuda_cub4core6detail5shmemE+100];
	setp.lt.s32 	%p122, %r358, 257;
	@%p122 bra 	$L__BB4_300;
	bar.sync 	0;
	mul.lo.s32 	%r691, %r268, 9;
	setp.ne.s32 	%p138, %r691, %r3;
	setp.eq.s64 	%p139, %rd562, %rd120;
	and.pred  	%p140, %p138, %p139;
	@%p140 bra 	$L__BB4_277;
	sub.s32 	%r692, %r1762, %r360;
	shl.b32 	%r693, %r692, 4;
	mov.u32 	%r694, _ZN6thrust24THRUST_300001_SM_1000_NS8cuda_cub4core6detail5shmemE;
	add.s32 	%r695, %r694, %r693;
	st.shared.u64 	[%r695], %rd562;
	st.shared.u32 	[%r695+8], %r1763;
$L__BB4_277:
	mad.lo.s32 	%r696, %r268, 9, 1;
	setp.ne.s32 	%p141, %r696, %r3;
	setp.eq.s64 	%p142, %rd120, %rd121;
	and.pred  	%p143, %p141, %p142;
	@%p143 bra 	$L__BB4_279;
	sub.s32 	%r697, %r341, %r360;
	shl.b32 	%r698, %r697, 4;
	mov.u32 	%r699, _ZN6thrust24THRUST_300001_SM_1000_NS8cuda_cub4core6detail5shmemE;
	add.s32 	%r700, %r699, %r698;
	st.shared.u64 	[%r700], %rd120;
	st.shared.u32 	[%r700+8], %r342;
$L__BB4_279:
	not.pred 	%p144, %p9;
	@%p144 bra 	$L__BB4_281;
	sub.s32 	%r701, %r343, %r360;
	shl.b32 	%r702, %r701, 4;
	mov.u32 	%r703, _ZN6thrust24THRUST_300001_SM_1000_NS8cuda_cub4core6detail5shmemE;
	add.s32 	%r704, %r703, %r702;
	st.shared.u64 	[%r704], %rd121;
	st.shared.u32 	[%r704+8], %r344;
$L__BB4_281:
	not.pred 	%p145, %p6;
	@%p145 bra 	$L__BB4_283;
	sub.s32 	%r705, %r345, %r360;
	shl.b32 	%r706, %r705, 4;
	mov.u32 	%r707, _ZN6thrust24THRUST_300001_SM_1000_NS8cuda_cub4core6detail5shmemE;
	add.s32 	%r708, %r707, %r706;
	st.shared.u64 	[%r708], %rd122;
	st.shared.u32 	[%r708+8], %r346;
$L__BB4_283:
	not.pred 	%p146, %p7;
	@%p146 bra 	$L__BB4_285;
	sub.s32 	%r709, %r347, %r360;
	shl.b32 	%r710, %r709, 4;
	mov.u32 	%r711, _ZN6thrust24THRUST_300001_SM_1000_NS8cuda_cub4core6detail5shmemE;
	add.s32 	%r712, %r711, %r710;
	st.shared.u64 	[%r712], %rd123;
	st.shared.u32 	[%r712+8], %r348;
$L__BB4_285:
	not.pred 	%p147, %p8;
	@%p147 bra 	$L__BB4_287;
	sub.s32 	%r713, %r349, %r360;
	shl.b32 	%r714, %r713, 4;
	mov.u32 	%r715, _ZN6thrust24THRUST_300001_SM_1000_NS8cuda_cub4core6detail5shmemE;
	add.s32 	%r716, %r715, %r714;
	st.shared.u64 	[%r716], %rd124;
	st.shared.u32 	[%r716+8], %r350;
$L__BB4_287:
	not.pred 	%p148, %p10;
	@%p148 bra 	$L__BB4_289;
	sub.s32 	%r717, %r351, %r360;
	shl.b32 	%r718, %r717, 4;
	mov.u32 	%r719, _ZN6thrust24THRUST_300001_SM_1000_NS8cuda_cub4core6detail5shmemE;
	add.s32 	%r720, %r719, %r718;
	st.shared.u64 	[%r720], %rd125;
	st.shared.u32 	[%r720+8], %r352;
$L__BB4_289:
	not.pred 	%p149, %p11;
	@%p149 bra 	$L__BB4_291;
	sub.s32 	%r721, %r353, %r360;
	shl.b32 	%r722, %r721, 4;
	mov.u32 	%r723, _ZN6thrust24THRUST_300001_SM_1000_NS8cuda_cub4core6detail5shmemE;
	add.s32 	%r724, %r723, %r722;
	st.shared.u64 	[%r724], %rd126;
	st.shared.u32 	[%r724+8], %r354;
$L__BB4_291:
	mad.lo.s32 	%r725, %r268, 9, 8;
	setp.ne.s32 	%p150, %r725, %r3;
	setp.eq.s64 	%p151, %rd127, %rd128;
	and.pred  	%p152, %p150, %p151;
	@%p152 bra 	$L__BB4_293;
	sub.s32 	%r726, %r355, %r360;
	shl.b32 	%r727, %r726, 4;
	mov.u32 	%r728, _ZN6thrust24THRUST_300001_SM_1000_NS8cuda_cub4core6detail5shmemE;
	add.s32 	%r729, %r728, %r727;
	st.shared.u64 	[%r729], %rd127;
	st.shared.u32 	[%r729+8], %r356;
$L__BB4_293:
	bar.sync 	0;
	setp.ge.s32 	%p153, %r268, %r358;
	@%p153 bra 	$L__BB4_318;
	not.b32 	%r730, %r268;
	add.s32 	%r361, %r358, %r730;
	and.b32  	%r731, %r361, 768;
	setp.eq.s32 	%p154, %r731, 768;
	mov.u32 	%r1772, %r268;
	@%p154 bra 	$L__BB4_297;
	shr.u32 	%r732, %r361, 8;
	add.s32 	%r733, %r732, 1;
	and.b32  	%r734, %r733, 3;
	shl.b32 	%r735, %r268, 4;
	mov.u32 	%r736, _ZN6thrust24THRUST_300001_SM_1000_NS8cuda_cub4core6detail5shmemE;
	add.s32 	%r737, %r735, %r736;
	add.s32 	%r1768, %r737, 8;
	add.s32 	%r1767, %r268, %r360;
	neg.s32 	%r1766, %r734;
	shl.b32 	%r738, %r733, 8;
	and.b32  	%r739, %r738, 768;
	add.s32 	%r1772, %r268, %r739;
$L__BB4_296:
	.pragma "nounroll";
	mul.wide.s32 	%rd236, %r1767, 4;
	add.s64 	%rd237, %rd5, %rd236;
	mul.wide.s32 	%rd238, %r1767, 8;
	add.s64 	%rd239, %rd4, %rd238;
	ld.shared.u64 	%rd240, [%r1768+-8];
	ld.shared.u32 	%r740, [%r1768];
	st.global.u64 	[%rd239], %rd240;
	st.global.u32 	[%rd237], %r740;
	add.s32 	%r1768, %r1768, 4096;
	add.s32 	%r1767, %r1767, 256;
	add.s32 	%r1766, %r1766, 1;
	setp.ne.s32 	%p155, %r1766, 0;
	@%p155 bra 	$L__BB4_296;
$L__BB4_297:
	setp.lt.u32 	%p156, %r361, 768;
	@%p156 bra 	$L__BB4_318;
	shl.b32 	%r741, %r1772, 4;
	mov.u32 	%r742, _ZN6thrust24THRUST_300001_SM_1000_NS8cuda_cub4core6detail5shmemE;
	add.s32 	%r743, %r741, %r742;
	add.s32 	%r1771, %r743, 8192;
	add.s64 	%rd143, %rd4, 4096;
	add.s32 	%r1770, %r1772, %r360;
	add.s64 	%rd144, %rd5, 2048;
$L__BB4_299:
	mul.wide.s32 	%rd241, %r1770, 8;
	add.s64 	%rd242, %rd143, %rd241;
	mul.wide.s32 	%rd243, %r1770, 4;
	add.s64 	%rd244, %rd144, %rd243;
	ld.shared.u64 	%rd245, [%r1771+-8192];
	ld.shared.u32 	%r744, [%r1771+-8184];
	st.global.u64 	[%rd242+-4096], %rd245;
	st.global.u32 	[%rd244+-2048], %r744;
	ld.shared.u64 	%rd246, [%r1771+-4096];
	ld.shared.u32 	%r745, [%r1771+-4088];
	st.global.u64 	[%rd242+-2048], %rd246;
	st.global.u32 	[%rd244+-1024], %r745;
	ld.shared.u64 	%rd247, [%r1771];
	ld.shared.u32 	%r746, [%r1771+8];
	st.global.u64 	[%rd242], %rd247;
	st.global.u32 	[%rd244], %r746;
	ld.shared.u64 	%rd248, [%r1771+4096];
	ld.shared.u32 	%r747, [%r1771+4104];
	st.global.u64 	[%rd242+2048], %rd248;
	st.global.u32 	[%rd244+1024], %r747;
	add.s32 	%r1772, %r1772, 1024;
	add.s32 	%r1771, %r1771, 16384;
	add.s32 	%r1770, %r1770, 1024;
	setp.lt.s32 	%p157, %r1772, %r358;
	@%p157 bra 	$L__BB4_299;
	bra.uni 	$L__BB4_318;
$L__BB4_300:
	mul.lo.s32 	%r688, %r268, 9;
	setp.ne.s32 	%p123, %r688, %r3;
	setp.eq.s64 	%p124, %rd562, %rd120;
	and.pred  	%p125, %p123, %p124;
	@%p125 bra 	$L__BB4_302;
	mul.wide.s32 	%rd200, %r1762, 8;
	add.s64 	%rd201, %rd4, %rd200;
	st.global.u64 	[%rd201], %rd562;
	mul.wide.s32 	%rd202, %r1762, 4;
	add.s64 	%rd203, %rd5, %rd202;
	st.global.u32 	[%rd203], %r1763;
$L__BB4_302:
	mad.lo.s32 	%r689, %r268, 9, 1;
	setp.ne.s32 	%p126, %r689, %r3;
	setp.eq.s64 	%p127, %rd120, %rd121;
	and.pred  	%p128, %p126, %p127;
	@%p128 bra 	$L__BB4_304;
	mul.wide.s32 	%rd204, %r341, 8;
	add.s64 	%rd205, %rd4, %rd204;
	st.global.u64 	[%rd205], %rd120;
	mul.wide.s32 	%rd206, %r341, 4;
	add.s64 	%rd207, %rd5, %rd206;
	st.global.u32 	[%rd207], %r342;
$L__BB4_304:
	not.pred 	%p129, %p9;
	@%p129 bra 	$L__BB4_306;
	mul.wide.s32 	%rd208, %r343, 8;
	add.s64 	%rd209, %rd4, %rd208;
	st.global.u64 	[%rd209], %rd121;
	mul.wide.s32 	%rd210, %r343, 4;
	add.s64 	%rd211, %rd5, %rd210;
	st.global.u32 	[%rd211], %r344;
$L__BB4_306:
	not.pred 	%p130, %p6;
	@%p130 bra 	$L__BB4_308;
	mul.wide.s32 	%rd212, %r345, 8;
	add.s64 	%rd213, %rd4, %rd212;
	st.global.u64 	[%rd213], %rd122;
	mul.wide.s32 	%rd214, %r345, 4;
	add.s64 	%rd215, %rd5, %rd214;
	st.global.u32 	[%rd215], %r346;
$L__BB4_308:
	not.pred 	%p131, %p7;
	@%p131 bra 	$L__BB4_310;
	mul.wide.s32 	%rd216, %r347, 8;
	add.s64 	%rd217, %rd4, %rd216;
	st.global.u64 	[%rd217], %rd123;
	mul.wide.s32 	%rd218, %r347, 4;
	add.s64 	%rd219, %rd5, %rd218;
	st.global.u32 	[%rd219], %r348;
$L__BB4_310:
	not.pred 	%p132, %p8;
	@%p132 bra 	$L__BB4_312;
	mul.wide.s32 	%rd220, %r349, 8;
	add.s64 	%rd221, %rd4, %rd220;
	st.global.u64 	[%rd221], %rd124;
	mul.wide.s32 	%rd222, %r349, 4;
	add.s64 	%rd223, %rd5, %rd222;
	st.global.u32 	[%rd223], %r350;
$L__BB4_312:
	not.pred 	%p133, %p10;
	@%p133 bra 	$L__BB4_314;
	mul.wide.s32 	%rd224, %r351, 8;
	add.s64 	%rd225, %rd4, %rd224;
	st.global.u64 	[%rd225], %rd125;
	mul.wide.s32 	%rd226, %r351, 4;
	add.s64 	%rd227, %rd5, %rd226;
	st.global.u32 	[%rd227], %r352;
$L__BB4_314:
	not.pred 	%p134, %p11;
	@%p134 bra 	$L__BB4_316;
	mul.wide.s32 	%rd228, %r353, 8;
	add.s64 	%rd229, %rd4, %rd228;
	st.global.u64 	[%rd229], %rd126;
	mul.wide.s32 	%rd230, %r353, 4;
	add.s64 	%rd231, %rd5, %rd230;
	st.global.u32 	[%rd231], %r354;
$L__BB4_316:
	mad.lo.s32 	%r690, %r268, 9, 8;
	setp.ne.s32 	%p135, %r690, %r3;
	setp.eq.s64 	%p136, %rd127, %rd128;
	and.pred  	%p137, %p135, %p136;
	@%p137 bra 	$L__BB4_318;
	mul.wide.s32 	%rd232, %r355, 8;
	add.s64 	%rd233, %rd4, %rd232;
	st.global.u64 	[%rd233], %rd127;
	mul.wide.s32 	%rd234, %r355, 4;
	add.s64 	%rd235, %rd5, %rd234;
	st.global.u32 	[%rd235], %r356;
$L__BB4_318:
	setp.ne.s32 	%p158, %r268, 255;
	@%p158 bra 	$L__BB4_322;
	setp.ne.s32 	%p159, %r3, 2304;
	@%p159 bra 	$L__BB4_321;
	mul.wide.s32 	%rd249, %r1773, 8;
	add.s64 	%rd250, %rd4, %rd249;
	st.global.u64 	[%rd250], %rd128;
	mul.wide.s32 	%rd251, %r1773, 4;
	add.s64 	%rd252, %rd5, %rd251;
	st.global.u32 	[%rd252], %r357;
	add.s32 	%r1773, %r1773, 1;
$L__BB4_321:
	ld.param.u64 	%rd528, [_ZN6thrust24THRUST_300001_SM_1000_NS8cuda_cub4core6detail13_kernel_agentINS1_15__reduce_by_key16ReduceByKeyAgentINS0_6detail15normal_iteratorINS0_10device_ptrImEEEENS8_INS9_IiEEEESB_SD_N4cuda3std3__48equal_toImEENSG_4plusIiEEPiiEEJSB_SD_SB_SD_SL_N3cub18CUB_300001_SM_100024ReduceByKeyScanTileStateIiiLb1EEESI_SK_iiEEEvDpT0__param_4];
	cvta.to.global.u64 	%rd253, %rd528;
	st.global.u32 	[%rd253], %r1773;
$L__BB4_322:
	ret;

}
	// .globl	_ZN6thrust24THRUST_300001_SM_1000_NS8cuda_cub4core6detail13_kernel_agentINS1_15__reduce_by_key9InitAgentIN3cub18CUB_300001_SM_100024ReduceByKeyScanTileStateIilLb1EEElPlEEJSA_lSB_EEEvDpT0_
.visible .entry _ZN6thrust24THRUST_300001_SM_1000_NS8cuda_cub4core6detail13_kernel_agentINS1_15__reduce_by_key9InitAgentIN3cub18CUB_300001_SM_100024ReduceByKeyScanTileStateIilLb1EEElPlEEJSA_lSB_EEEvDpT0_(
	.param .align 8 .b8 _ZN6thrust24THRUST_300001_SM_1000_NS8cuda_cub4core6detail13_kernel_agentINS1_15__reduce_by_key9InitAgentIN3cub18CUB_300001_SM_100024ReduceByKeyScanTileStateIilLb1EEElPlEEJSA_lSB_EEEvDpT0__param_0[8],
	.param .u64 _ZN6thrust24THRUST_300001_SM_1000_NS8cuda_cub4core6detail13_kernel_agentINS1_15__reduce_by_key9InitAgentIN3cub18CUB_300001_SM_100024ReduceByKeyScanTileStateIilLb1EEElPlEEJSA_lSB_EEEvDpT0__param_1,
	.param .u64 .ptr .align 1 _ZN6thrust24THRUST_300001_SM_1000_NS8cuda_cub4core6detail13_kernel_agentINS1_15__reduce_by_key9InitAgentIN3cub18CUB_300001_SM_100024ReduceByKeyScanTileStateIilLb1EEElPlEEJSA_lSB_EEEvDpT0__param_2
)
.maxntid 128
{
	.reg .pred 	%p<6>;
	.reg .b32 	%r<16>;
	.reg .b64 	%rd<12>;

	ld.param.u64 	%rd3, [_ZN6thrust24THRUST_300001_SM_1000_NS8cuda_cub4core6detail13_kernel_agentINS1_15__reduce_by_key9InitAgentIN3cub18CUB_300001_SM_100024ReduceByKeyScanTileStateIilLb1EEElPlEEJSA_lSB_EEEvDpT0__param_0];
	ld.param.u32 	%r8, [_ZN6thrust24THRUST_300001_SM_1000_NS8cuda_cub4core6detail13_kernel_agentINS1_15__reduce_by_key9InitAgentIN3cub18CUB_300001_SM_100024ReduceByKeyScanTileStateIilLb1EEElPlEEJSA_lSB_EEEvDpT0__param_1];
	ld.param.u64 	%rd2, [_ZN6thrust24THRUST_300001_SM_1000_NS8cuda_cub4core6detail13_kernel_agentINS1_15__reduce_by_key9InitAgentIN3cub18CUB_300001_SM_100024ReduceByKeyScanTileStateIilLb1EEElPlEEJSA_lSB_EEEvDpT0__param_2];
	cvta.to.global.u64 	%rd1, %rd3;
	mov.u32 	%r1, %ctaid.x;
	mov.u32 	%r9, %ntid.x;
	mov.u32 	%r2, %tid.x;
	mad.lo.s32 	%r3, %r1, %r9, %r2;
	setp.ge.s32 	%p1, %r3, %r8;
	@%p1 bra 	$L__BB5_2;
	mul.wide.s32 	%rd4, %r3, 16;
	add.s64 	%rd5, %rd1, %rd4;
	mov.b64 	%rd6, 0;
	mov.b64 	%rd7, 425201762304;
	st.global.v2.u64 	[%rd5+512], {%rd7, %rd6};
$L__BB5_2:
	mov.b32 	%r15, 0;
	setp.ne.s32 	%p2, %r1, 0;
	setp.gt.u32 	%p3, %r2, 31;
	or.pred  	%p4, %p2, %p3;
	@%p4 bra 	$L__BB5_4;
	mul.wide.u32 	%rd8, %r2, 16;
	add.s64 	%rd9, %rd1, %rd8;
	st.global.v4.u32 	[%rd9], {%r15, %r15, %r15, %r15};
$L__BB5_4:
	or.b32  	%r14, %r1, %r2;
	setp.ne.s32 	%p5, %r14, 0;
	@%p5 bra 	$L__BB5_6;
	cvta.to.global.u64 	%rd10, %rd2;
	mov.b64 	%rd11, 0;
	st.global.u64 	[%rd10], %rd11;
$L__BB5_6:
	ret;

}
	// .globl	_ZN6thrust24THRUST_300001_SM_1000_NS8cuda_cub4core6detail13_kernel_agentINS1_15__reduce_by_key16ReduceByKeyAgentINS0_6detail15normal_iteratorINS0_10device_ptrImEEEENS8_INS9_IiEEEESB_SD_N4cuda3std3__48equal_toImEENSG_4plusIiEEPllEEJSB_SD_SB_SD_SL_N3cub18CUB_300001_SM_100024ReduceByKeyScanTileStateIilLb1EEESI_SK_llEEEvDpT0_
.visible .entry _ZN6thrust24THRUST_300001_SM_1000_NS8cuda_cub4core6detail13_kernel_agentINS1_15__reduce_by_key16ReduceByKeyAgentINS0_6detail15normal_iteratorINS0_10device_ptrImEEEENS8_INS9_IiEEEESB_SD_N4cuda3std3__48equal_toImEENSG_4plusIiEEPllEEJSB_SD_SB_SD_SL_N3cub18CUB_300001_SM_100024ReduceByKeyScanTileStateIilLb1EEESI_SK_llEEEvDpT0_(
	.param .align 8 .b8 _ZN6thrust24THRUST_300001_SM_1000_NS8cuda_cub4core6detail13_kernel_agentINS1_15__reduce_by_key16ReduceByKeyAgentINS0_6detail15normal_iteratorINS0_10device_ptrImEEEENS8_INS9_IiEEEESB_SD_N4cuda3std3__48equal_toImEENSG_4plusIiEEPllEEJSB_SD_SB_SD_SL_N3cub18CUB_300001_SM_100024ReduceByKeyScanTileStateIilLb1EEESI_SK_llEEEvDpT0__param_0[8],
	.param .align 8 .b8 _ZN6thrust24THRUST_300001_SM_1000_NS8cuda_cub4core6detail13_kernel_agentINS1_15__reduce_by_key16ReduceByKeyAgentINS0_6detail15normal_iteratorINS0_10device_ptrImEEEENS8_INS9_IiEEEESB_SD_N4cuda3std3__48equal_toImEENSG_4plusIiEEPllEEJSB_SD_SB_SD_SL_N3cub18CUB_300001_SM_100024ReduceByKeyScanTileStateIilLb1EEESI_SK_llEEEvDpT0__param_1[8],
	.param .align 8 .b8 _ZN6thrust24THRUST_300001_SM_1000_NS8cuda_cub4core6detail13_kernel_agentINS1_15__reduce_by_key16ReduceByKeyAgentINS0_6detail15normal_iteratorINS0_10device_ptrImEEEENS8_INS9_IiEEEESB_SD_N4cuda3std3__48equal_toImEENSG_4plusIiEEPllEEJSB_SD_SB_SD_SL_N3cub18CUB_300001_SM_100024ReduceByKeyScanTileStateIilLb1EEESI_SK_llEEEvDpT0__param_2[8],
	.param .align 8 .b8 _ZN6thrust24THRUST_300001_SM_1000_NS8cuda_cub4core6detail13_kernel_agentINS1_15__reduce_by_key16ReduceByKeyAgentINS0_6detail15normal_iteratorINS0_10device_ptrImEEEENS8_INS9_IiEEEESB_SD_N4cuda3std3__48equal_toImEENSG_4plusIiEEPllEEJSB_SD_SB_SD_SL_N3cub18CUB_300001_SM_100024ReduceByKeyScanTileStateIilLb1EEESI_SK_llEEEvDpT0__param_3[8],
	.param .u64 .ptr .align 1 _ZN6thrust24THRUST_300001_SM_1000_NS8cuda_cub4core6detail13_kernel_agentINS1_15__reduce_by_key16ReduceByKeyAgentINS0_6detail15normal_iteratorINS0_10device_ptrImEEEENS8_INS9_IiEEEESB_SD_N4cuda3std3__48equal_toImEENSG_4plusIiEEPllEEJSB_SD_SB_SD_SL_N3cub18CUB_300001_SM_100024ReduceByKeyScanTileStateIilLb1EEESI_SK_llEEEvDpT0__param_4,
	.param .align 8 .b8 _ZN6thrust24THRUST_300001_SM_1000_NS8cuda_cub4core6detail13_kernel_agentINS1_15__reduce_by_key16ReduceByKeyAgentINS0_6detail15normal_iteratorINS0_10device_ptrImEEEENS8_INS9_IiEEEESB_SD_N4cuda3std3__48equal_toImEENSG_4plusIiEEPllEEJSB_SD_SB_SD_SL_N3cub18CUB_300001_SM_100024ReduceByKeyScanTileStateIilLb1EEESI_SK_llEEEvDpT0__param_5[8],
	.param .align 1 .b8 _ZN6thrust24THRUST_300001_SM_1000_NS8cuda_cub4core6detail13_kernel_agentINS1_15__reduce_by_key16ReduceByKeyAgentINS0_6detail15normal_iteratorINS0_10device_ptrImEEEENS8_INS9_IiEEEESB_SD_N4cuda3std3__48equal_toImEENSG_4plusIiEEPllEEJSB_SD_SB_SD_SL_N3cub18CUB_300001_SM_100024ReduceByKeyScanTileStateIilLb1EEESI_SK_llEEEvDpT0__param_6[1],
	.param .align 1 .b8 _ZN6thrust24THRUST_300001_SM_1000_NS8cuda_cub4core6detail13_kernel_agentINS1_15__reduce_by_key16ReduceByKeyAgentINS0_6detail15normal_iteratorINS0_10device_ptrImEEEENS8_INS9_IiEEEESB_SD_N4cuda3std3__48equal_toImEENSG_4plusIiEEPllEEJSB_SD_SB_SD_SL_N3cub18CUB_300001_SM_100024ReduceByKeyScanTileStateIilLb1EEESI_SK_llEEEvDpT0__param_7[1],
	.param .u64 _ZN6thrust24THRUST_300001_SM_1000_NS8cuda_cub4core6detail13_kernel_agentINS1_15__reduce_by_key16ReduceByKeyAgentINS0_6detail15normal_iteratorINS0_10device_ptrImEEEENS8_INS9_IiEEEESB_SD_N4cuda3std3__48equal_toImEENSG_4plusIiEEPllEEJSB_SD_SB_SD_SL_N3cub18CUB_300001_SM_100024ReduceByKeyScanTileStateIilLb1EEESI_SK_llEEEvDpT0__param_8,
	.param .u64 _ZN6thrust24THRUST_300001_SM_1000_NS8cuda_cub4core6detail13_kernel_agentINS1_15__reduce_by_key16ReduceByKeyAgentINS0_6detail15normal_iteratorINS0_10device_ptrImEEEENS8_INS9_IiEEEESB_SD_N4cuda3std3__48equal_toImEENSG_4plusIiEEPllEEJSB_SD_SB_SD_SL_N3cub18CUB_300001_SM_100024ReduceByKeyScanTileStateIilLb1EEESI_SK_llEEEvDpT0__param_9
)
.maxntid 256
{
	.reg .pred 	%p<459>;
	.reg .b32 	%r<1976>;
	.reg .b64 	%rd<1055>;

	ld.param.u64 	%rd2, [_ZN6thrust24THRUST_300001_SM_1000_NS8cuda_cub4core6detail13_kernel_agentINS1_15__reduce_by_key16ReduceByKeyAgentINS0_6detail15normal_iteratorINS0_10device_ptrImEEEENS8_INS9_IiEEEESB_SD_N4cuda3std3__48equal_toImEENSG_4plusIiEEPllEEJSB_SD_SB_SD_SL_N3cub18CUB_300001_SM_100024ReduceByKeyScanTileStateIilLb1EEESI_SK_llEEEvDpT0__param_5];
	ld.param.u64 	%rd3, [_ZN6thrust24THRUST_300001_SM_1000_NS8cuda_cub4core6detail13_kernel_agentINS1_15__reduce_by_key16ReduceByKeyAgentINS0_6detail15normal_iteratorINS0_10device_ptrImEEEENS8_INS9_IiEEEESB_SD_N4cuda3std3__48equal_toImEENSG_4plusIiEEPllEEJSB_SD_SB_SD_SL_N3cub18CUB_300001_SM_100024ReduceByKeyScanTileStateIilLb1EEESI_SK_llEEEvDpT0__param_0];
	ld.param.u64 	%rd4, [_ZN6thrust24THRUST_300001_SM_1000_NS8cuda_cub4core6detail13_kernel_agentINS1_15__reduce_by_key16ReduceByKeyAgentINS0_6detail15normal_iteratorINS0_10device_ptrImEEEENS8_INS9_IiEEEESB_SD_N4cuda3std3__48equal_toImEENSG_4plusIiEEPllEEJSB_SD_SB_SD_SL_N3cub18CUB_300001_SM_100024ReduceByKeyScanTileStateIilLb1EEESI_SK_llEEEvDpT0__param_1];
	ld.param.u64 	%rd316, [_ZN6thrust24THRUST_300001_SM_1000_NS8cuda_cub4core6detail13_kernel_agentINS1_15__reduce_by_key16ReduceByKeyAgentINS0_6detail15normal_iteratorINS0_10device_ptrImEEEENS8_INS9_IiEEEESB_SD_N4cuda3std3__48equal_toImEENSG_4plusIiEEPllEEJSB_SD_SB_SD_SL_N3cub18CUB_300001_SM_100024ReduceByKeyScanTileStateIilLb1EEESI_SK_llEEEvDpT0__param_3];
	ld.param.u64 	%rd317, [_ZN6thrust24THRUST_300001_SM_1000_NS8cuda_cub4core6detail13_kernel_agentINS1_15__reduce_by_key16ReduceByKeyAgentINS0_6detail15normal_iteratorINS0_10device_ptrImEEEENS8_INS9_IiEEEESB_SD_N4cuda3std3__48equal_toImEENSG_4plusIiEEPllEEJSB_SD_SB_SD_SL_N3cub18CUB_300001_SM_100024ReduceByKeyScanTileStateIilLb1EEESI_SK_llEEEvDpT0__param_2];
	ld.param.u64 	%rd314, [_ZN6thrust24THRUST_300001_SM_1000_NS8cuda_cub4core6detail13_kernel_agentINS1_15__reduce_by_key16ReduceByKeyAgentINS0_6detail15normal_iteratorINS0_10device_ptrImEEEENS8_INS9_IiEEEESB_SD_N4cuda3std3__48equal_toImEENSG_4plusIiEEPllEEJSB_SD_SB_SD_SL_N3cub18CUB_300001_SM_100024ReduceByKeyScanTileStateIilLb1EEESI_SK_llEEEvDpT0__param_4];
	ld.param.u64 	%rd315, [_ZN6thrust24THRUST_300001_SM_1000_NS8cuda_cub4core6detail13_kernel_agentINS1_15__reduce_by_key16ReduceByKeyAgentINS0_6detail15normal_iteratorINS0_10device_ptrImEEEENS8_INS9_IiEEEESB_SD_N4cuda3std3__48equal_toImEENSG_4plusIiEEPllEEJSB_SD_SB_SD_SL_N3cub18CUB_300001_SM_100024ReduceByKeyScanTileStateIilLb1EEESI_SK_llEEEvDpT0__param_8];
	cvta.to.global.u64 	%rd1, %rd314;
	cvta.to.global.u64 	%rd5, %rd317;
	cvta.to.global.u64 	%rd6, %rd316;
	mov.u32 	%r1, %ctaid.x;
	mul.wide.u32 	%rd7, %r1, 2304;
	sub.s64 	%rd8, %rd315, %rd7;
	setp.lt.s64 	%p12, %rd8, 2305;
	@%p12 bra 	$L__BB6_142;
	setp.ne.s32 	%p279, %r1, 0;
	@%p279 bra 	$L__BB6_52;
	mov.u32 	%r2, %tid.x;
	and.b32  	%r1671, %r2, 31;
	and.b32  	%r1672, %r2, 992;
	mul.lo.s32 	%r1673, %r1672, 9;
	or.b32  	%r1674, %r1673, %r1671;
	cvt.u64.u32 	%rd870, %r1674;
	add.s64 	%rd871, %rd7, %rd870;
	shl.b64 	%rd872, %rd871, 3;
	add.s64 	%rd842, %rd3, %rd872;
	// begin inline asm
	ld.global.nc.u64 %rd841, [%rd842];
	// end inline asm
	add.s64 	%rd844, %rd842, 256;
	// begin inline asm
	ld.global.nc.u64 %rd843, [%rd844];
	// end inline asm
	add.s64 	%rd846, %rd842, 512;
	// begin inline asm
	ld.global.nc.u64 %rd845, [%rd846];
	// end inline asm
	add.s64 	%rd848, %rd842, 768;
	// begin inline asm
	ld.global.nc.u64 %rd847, [%rd848];
	// end inline asm
	add.s64 	%rd850, %rd842, 1024;
	// begin inline asm
	ld.global.nc.u64 %rd849, [%rd850];
	// end inline asm
	add.s64 	%rd852, %rd842, 1280;
	// begin inline asm
	ld.global.nc.u64 %rd851, [%rd852];
	// end inline asm
	add.s64 	%rd854, %rd842, 1536;
	// begin inline asm
	ld.global.nc.u64 %rd853, [%rd854];
	// end inline asm
	add.s64 	%rd856, %rd842, 1792;
	// begin inline asm
	ld.global.nc.u64 %rd855, [%rd856];
	// end inline asm
	add.s64 	%rd858, %rd842, 2048;
	// begin inline asm
	ld.global.nc.u64 %rd857, [%rd858];
	// end inline asm
	// begin inline asm
	mov.u32 %r1661, %laneid;
	// end inline asm
	shr.u32 	%r4, %r2, 5;
	mad.lo.s32 	%r1675, %r4, 288, %r1661;
	shl.b32 	%r1676, %r1675, 3;
	mov.u32 	%r1677, _ZN6thrust24THRUST_300001_SM_1000_NS8cuda_cub4core6detail5shmemE;
	add.s32 	%r1678, %r1677, %r1676;
	st.shared.u64 	[%r1678], %rd841;
	st.shared.u64 	[%r1678+256], %rd843;
	st.shared.u64 	[%r1678+512], %rd845;
	st.shared.u64 	[%r1678+768], %rd847;
	st.shared.u64 	[%r1678+1024], %rd849;
	st.shared.u64 	[%r1678+1280], %rd851;
	st.shared.u64 	[%r1678+1536], %rd853;
	st.shared.u64 	[%r1678+1792], %rd855;
	st.shared.u64 	[%r1678+2048], %rd857;
	bar.warp.sync 	-1;
	shl.b32 	%r1679, %r1661, 3;
	add.s32 	%r1680, %r1675, %r1679;
	shl.b32 	%r1681, %r1661, 6;
	add.s32 	%r1682, %r1678, %r1681;
	ld.shared.u64 	%rd9, [%r1682];
	ld.shared.u64 	%rd10, [%r1682+8];
	ld.shared.u64 	%rd11, [%r1682+16];
	ld.shared.u64 	%rd12, [%r1682+24];
	ld.shared.u64 	%rd13, [%r1682+32];
	ld.shared.u64 	%rd14, [%r1682+40];
	ld.shared.u64 	%rd15, [%r1682+48];
	ld.shared.u64 	%rd16, [%r1682+56];
	ld.shared.u64 	%rd17, [%r1682+64];
	bar.sync 	0;
	shl.b64 	%rd873, %rd871, 2;
	add.s64 	%rd859, %rd4, %rd873;
	// begin inline asm
	ld.global.nc.u32 %r1662, [%rd859];
	// end inline asm
	add.s64 	%rd860, %rd859, 128;
	// begin inline asm
	ld.global.nc.u32 %r1663, [%rd860];
	// end inline asm
	add.s64 	%rd861, %rd859, 256;
	// begin inline asm
	ld.global.nc.u32 %r1664, [%rd861];
	// end inline asm
	add.s64 	%rd862, %rd859, 384;
	// begin inline asm
	ld.global.nc.u32 %r1665, [%rd862];
	// end inline asm
	add.s64 	%rd863, %rd859, 512;
	// begin inline asm
	ld.global.nc.u32 %r1666, [%rd863];
	// end inline asm
	add.s64 	%rd864, %rd859, 640;
	// begin inline asm
	ld.global.nc.u32 %r1667, [%rd864];
	// end inline asm
	add.s64 	%rd865, %rd859, 768;
	// begin inline asm
	ld.global.nc.u32 %r1668, [%rd865];
	// end inline asm
	add.s64 	%rd866, %rd859, 896;
	// begin inline asm
	ld.global.nc.u32 %r1669, [%rd866];
	// end inline asm
	add.s64 	%rd867, %rd859, 1024;
	// begin inline asm
	ld.global.nc.u32 %r1670, [%rd867];
	// end inline asm
	shl.b32 	%r1683, %r1675, 2;
	sub.s32 	%r1684, %r1678, %r1683;
	st.shared.u32 	[%r1684], %r1662;
	st.shared.u32 	[%r1684+128], %r1663;
	st.shared.u32 	[%r1684+256], %r1664;
	st.shared.u32 	[%r1684+384], %r1665;
	st.shared.u32 	[%r1684+512], %r1666;
	st.shared.u32 	[%r1684+640], %r1667;
	st.shared.u32 	[%r1684+768], %r1668;
	st.shared.u32 	[%r1684+896], %r1669;
	st.shared.u32 	[%r1684+1024], %r1670;
	bar.warp.sync 	-1;
	shl.b32 	%r1685, %r1680, 2;
	sub.s32 	%r1686, %r1682, %r1685;
	ld.shared.u32 	%r5, [%r1686];
	ld.shared.u32 	%r6, [%r1686+4];
	ld.shared.u32 	%r7, [%r1686+8];
	ld.shared.u32 	%r8, [%r1686+12];
	ld.shared.u32 	%r9, [%r1686+16];
	ld.shared.u32 	%r10, [%r1686+20];
	ld.shared.u32 	%r11, [%r1686+24];
	ld.shared.u32 	%r12, [%r1686+28];
	ld.shared.u32 	%r13, [%r1686+32];
	bar.sync 	0;
	shl.b32 	%r1687, %r2, 3;
	add.s32 	%r1688, %r1677, %r1687;
	add.s32 	%r14, %r1688, 2264;
	st.shared.u64 	[%r1688+2264], %rd17;
	bar.sync 	0;
	setp.eq.s32 	%p389, %r2, 0;
	mov.b64 	%rd981, 0;
	@%p389 bra 	$L__BB6_4;
	ld.shared.u64 	%rd982, [%r14+-8];
	setp.ne.s64 	%p390, %rd982, %rd9;
	selp.u64 	%rd981, 1, 0, %p390;
$L__BB6_4:
	setp.ne.s64 	%p391, %rd9, %rd10;
	selp.u64 	%rd874, 1, 0, %p391;
	setp.ne.s64 	%p392, %rd10, %rd11;
	selp.u64 	%rd875, 1, 0, %p392;
	setp.ne.s64 	%p393, %rd11, %rd12;
	selp.u64 	%rd876, 1, 0, %p393;
	setp.ne.s64 	%p394, %rd12, %rd13;
	selp.u64 	%rd877, 1, 0, %p394;
	setp.ne.s64 	%p395, %rd13, %rd14;
	selp.u64 	%rd878, 1, 0, %p395;
	setp.ne.s64 	%p396, %rd14, %rd15;
	selp.u64 	%rd879, 1, 0, %p396;
	setp.ne.s64 	%p397, %rd15, %rd16;
	selp.u64 	%rd880, 1, 0, %p397;
	setp.ne.s64 	%p398, %rd16, %rd17;
	selp.u64 	%rd881, 1, 0, %p398;
	add.s64 	%rd22, %rd981, %rd874;
	selp.b32 	%r1809, 0, %r5, %p391;
	add.s32 	%r1810, %r6, %r1809;
	add.s64 	%rd23, %rd22, %rd875;
	selp.b32 	%r1811, 0, %r1810, %p392;
	add.s32 	%r1812, %r7, %r1811;
	add.s64 	%rd24, %rd23, %rd876;
	selp.b32 	%r1813, 0, %r1812, %p393;
	add.s32 	%r1814, %r8, %r1813;
	add.s64 	%rd25, %rd24, %rd877;
	selp.b32 	%r1815, 0, %r1814, %p394;
	add.s32 	%r1816, %r9, %r1815;
	add.s64 	%rd26, %rd25, %rd878;
	selp.b32 	%r1817, 0, %r1816, %p395;
	add.s32 	%r1818, %r10, %r1817;
	add.s64 	%rd27, %rd26, %rd879;
	selp.b32 	%r1819, 0, %r1818, %p396;
	add.s32 	%r1820, %r11, %r1819;
	add.s64 	%rd28, %rd27, %rd880;
	selp.b32 	%r1821, 0, %r1820, %p397;
	add.s32 	%r1822, %r12, %r1821;
	add.s64 	%rd882, %rd28, %rd881;
	mov.b64 	{%r1690, %r1695}, %rd882;
	selp.b32 	%r1823, 0, %r1822, %p398;
	add.s32 	%r1700, %r13, %r1823;
	mov.b32 	%r1806, 1;
	mov.b32 	%r1807, 0;
	mov.b32 	%r1808, -1;
	// begin inline asm
	shfl.sync.up.b32 %r1689, %r1690, %r1806, %r1807, %r1808;
	// end inline asm
	// begin inline asm
	shfl.sync.up.b32 %r1694, %r1695, %r1806, %r1807, %r1808;
	// end inline asm
	mov.b64 	%rd883, {%r1689, %r1694};
	// begin inline asm
	shfl.sync.up.b32 %r1699, %r1700, %r1806, %r1807, %r1808;
	// end inline asm
	// begin inline asm
	shfl.sync.up.b32 %r1704, %r1705, %r1806, %r1807, %r1808;
	// end inline asm
	setp.eq.s64 	%p399, %rd882, 0;
	selp.b32 	%r1824, %r1699, 0, %p399;
	setp.lt.s32 	%p400, %r1661, 1;
	selp.b32 	%r1825, 0, %r1824, %p400;
	add.s32 	%r1720, %r1825, %r1700;
	selp.b64 	%rd884, 0, %rd883, %p400;
	add.s64 	%rd885, %rd884, %rd882;
	mov.b64 	{%r1710, %r1715}, %rd885;
	mov.b32 	%r1726, 2;
	// begin inline asm
	shfl.sync.up.b32 %r1709, %r1710, %r1726, %r1807, %r1808;
	// end inline asm
	// begin inline asm
	shfl.sync.up.b32 %r1714, %r1715, %r1726, %r1807, %r1808;
	// end inline asm
	mov.b64 	%rd886, {%r1709, %r1714};
	// begin inline asm
	shfl.sync.up.b32 %r1719, %r1720, %r1726, %r1807, %r1808;
	// end inline asm
	// begin inline asm
	shfl.sync.up.b32 %r1724, %r1725, %r1726, %r1807, %r1808;
	// end inline asm
	setp.eq.s64 	%p401, %rd885, 0;
	selp.b32 	%r1826, %r1719, 0, %p401;
	setp.lt.s32 	%p402, %r1661, 2;
	selp.b32 	%r1827, 0, %r1826, %p402;
	add.s32 	%r1740, %r1827, %r1720;
	selp.b64 	%rd887, 0, %rd886, %p402;
	add.s64 	%rd888, %rd887, %rd885;
	mov.b64 	{%r1730, %r1735}, %rd888;
	mov.b32 	%r1746, 4;
	// begin inline asm
	shfl.sync.up.b32 %r1729, %r1730, %r1746, %r1807, %r1808;
	// end inline asm
	// begin inline asm
	shfl.sync.up.b32 %r1734, %r1735, %r1746, %r1807, %r1808;
	// end inline asm
	mov.b64 	%rd889, {%r1729, %r1734};
	// begin inline asm
	shfl.sync.up.b32 %r1739, %r1740, %r1746, %r1807, %r1808;
	// end inline asm
	// begin inline asm
	shfl.sync.up.b32 %r1744, %r1745, %r1746, %r1807, %r1808;
	// end inline asm
	setp.eq.s64 	%p403, %rd888, 0;
	selp.b32 	%r1828, %r1739, 0, %p403;
	setp.lt.s32 	%p404, %r1661, 4;
	selp.b32 	%r1829, 0, %r1828, %p404;
	add.s32 	%r1760, %r1829, %r1740;
	selp.b64 	%rd890, 0, %rd889, %p404;
	add.s64 	%rd891, %rd890, %rd888;
	mov.b64 	{%r1750, %r1755}, %rd891;
	mov.b32 	%r1766, 8;
	// begin inline asm
	shfl.sync.up.b32 %r1749, %r1750, %r1766, %r1807, %r1808;
	// end inline asm
	// begin inline asm
	shfl.sync.up.b32 %r1754, %r1755, %r1766, %r1807, %r1808;
	// end inline asm
	mov.b64 	%rd892, {%r1749, %r1754};
	// begin inline asm
	shfl.sync.up.b32 %r1759, %r1760, %r1766, %r1807, %r1808;
	// end inline asm
	// begin inline asm
	shfl.sync.up.b32 %r1764, %r1765, %r1766, %r1807, %r1808;
	// end inline asm
	setp.eq.s64 	%p405, %rd891, 0;
	selp.b32 	%r1830, %r1759, 0, %p405;
	setp.lt.s32 	%p406, %r1661, 8;
	selp.b32 	%r1831, 0, %r1830, %p406;
	add.s32 	%r1780, %r1831, %r1760;
	selp.b64 	%rd893, 0, %rd892, %p406;
	add.s64 	%rd894, %rd893, %rd891;
	mov.b64 	{%r1770, %r1775}, %rd894;
	mov.b32 	%r1786, 16;
	// begin inline asm
	shfl.sync.up.b32 %r1769, %r1770, %r1786, %r1807, %r1808;
	// end inline asm
	// begin inline asm
	shfl.sync.up.b32 %r1774, %r1775, %r1786, %r1807, %r1808;
	// end inline asm
	mov.b64 	%rd895, {%r1769, %r1774};
	// begin inline asm
	shfl.sync.up.b32 %r1779, %r1780, %r1786, %r1807, %r1808;
	// end inline asm
	// begin inline asm
	shfl.sync.up.b32 %r1784, %r1785, %r1786, %r1807, %r1808;
	// end inline asm
	setp.eq.s64 	%p407, %rd894, 0;
	selp.b32 	%r1832, %r1779, 0, %p407;
	setp.lt.s32 	%p408, %r1661, 16;
	selp.b32 	%r1833, 0, %r1832, %p408;
	add.s32 	%r1800, %r1833, %r1780;
	selp.b64 	%rd896, 0, %rd895, %p408;
	add.s64 	%rd29, %rd896, %rd894;
	mov.b64 	{%r1790, %r1795}, %rd29;
	// begin inline asm
	shfl.sync.up.b32 %r1789, %r1790, %r1806, %r1807, %r1808;
	// end inline asm
	// begin inline asm
	shfl.sync.up.b32 %r1794, %r1795, %r1806, %r1807, %r1808;
	// end inline asm
	// begin inline asm
	shfl.sync.up.b32 %r1799, %r1800, %r1806, %r1807, %r1808;
	// end inline asm
	// begin inline asm
	shfl.sync.up.b32 %r1804, %r1805, %r1806, %r1807, %r1808;
	// end inline asm
	setp.ne.s32 	%p409, %r1661, 31;
	@%p409 bra 	$L__BB6_6;
	shl.b32 	%r1834, %r4, 4;
	mov.u32 	%r1835, _ZN6thrust24THRUST_300001_SM_1000_NS8cuda_cub4core6detail5shmemE;
	add.s32 	%r1836, %r1835, %r1834;
	st.shared.u64 	[%r1836], %rd29;
	st.shared.u32 	[%r1836+8], %r1800;
$L__BB6_6:
	mov.b64 	%rd897, {%r1789, %r1794};
	setp.ne.s64 	%p410, %rd15, %rd16;
	setp.ne.s64 	%p411, %rd14, %rd15;
	setp.ne.s64 	%p412, %rd13, %rd14;
	setp.ne.s64 	%p413, %rd12, %rd13;
	setp.ne.s64 	%p414, %rd11, %rd12;
	setp.ne.s64 	%p415, %rd10, %rd11;
	setp.ne.s64 	%p416, %rd9, %rd10;
	setp.ne.s32 	%p417, %r2, 0;
	bar.sync 	0;
	ld.shared.u64 	%rd898, [_ZN6thrust24THRUST_300001_SM_1000_NS8cuda_cub4core6detail5shmemE];
	ld.shared.u32 	%r1837, [_ZN6thrust24THRUST_300001_SM_1000_NS8cuda_cub4core6detail5shmemE+8];
	ld.shared.u64 	%rd899, [_ZN6thrust24THRUST_300001_SM_1000_NS8cuda_cub4core6detail5shmemE+16];
	ld.shared.u32 	%r1838, [_ZN6thrust24THRUST_300001_SM_1000_NS8cuda_cub4core6detail5shmemE+24];
	add.s64 	%rd900, %rd899, %rd898;
	setp.eq.s64 	%p418, %rd899, 0;
	selp.b32 	%r1839, %r1837, 0, %p418;
	add.s32 	%r1840, %r1839, %r1838;
	setp.eq.s32 	%p419, %r4, 2;
	selp.b64 	%rd901, %rd900, %rd898, %p419;
	selp.b32 	%r1841, %r1840, %r1837, %p419;
	ld.shared.u64 	%rd902, [_ZN6thrust24THRUST_300001_SM_1000_NS8cuda_cub4core6detail5shmemE+32];
	ld.shared.u32 	%r1842, [_ZN6thrust24THRUST_300001_SM_1000_NS8cuda_cub4core6detail5shmemE+40];
	add.s64 	%rd903, %rd902, %rd900;
	setp.eq.s64 	%p420, %rd902, 0;
	selp.b32 	%r1843, %r1840, 0, %p420;
	add.s32 	%r1844, %r1843, %r1842;
	setp.eq.s32 	%p421, %r4, 3;
	selp.b64 	%rd904, %rd903, %rd901, %p421;
	selp.b32 	%r1845, %r1844, %r1841, %p421;
	ld.shared.u64 	%rd905, [_ZN6thrust24THRUST_300001_SM_1000_NS8cuda_cub4core6detail5shmemE+48];
	ld.shared.u32 	%r1846, [_ZN6thrust24THRUST_300001_SM_1000_NS8cuda_cub4core6detail5shmemE+56];
	add.s64 	%rd906, %rd905, %rd903;
	setp.eq.s64 	%p422, %rd905, 0;
	selp.b32 	%r1847, %r1844, 0, %p422;
	add.s32 	%r1848, %r1847, %r1846;
	setp.eq.s32 	%p423, %r4, 4;
	selp.b64 	%rd907, %rd906, %rd904, %p423;
	selp.b32 	%r1849, %r1848, %r1845, %p423;
	ld.shared.u64 	%rd908, [_ZN6thrust24THRUST_300001_SM_1000_NS8cuda_cub4core6detail5shmemE+64];
	ld.shared.u32 	%r1850, [_ZN6thrust24THRUST_300001_SM_1000_NS8cuda_cub4core6detail5shmemE+72];
	add.s64 	%rd909, %rd908, %rd906;
	setp.eq.s64 	%p424, %rd908, 0;
	selp.b32 	%r1851, %r1848, 0, %p424;
	add.s32 	%r1852, %r1851, %r1850;
	setp.eq.s32 	%p425, %r4, 5;
	selp.b64 	%rd910, %rd909, %rd907, %p425;
	selp.b32 	%r1853, %r1852, %r1849, %p425;
	ld.shared.u64 	%rd911, [_ZN6thrust24THRUST_300001_SM_1000_NS8cuda_cub4core6detail5shmemE+80];
	ld.shared.u32 	%r1854, [_ZN6thrust24THRUST_300001_SM_1000_NS8cuda_cub4core6detail5shmemE+88];
	add.s64 	%rd912, %rd911, %rd909;
	setp.eq.s64 	%p426, %rd911, 0;
	selp.b32 	%r1855, %r1852, 0, %p426;
	add.s32 	%r1856, %r1855, %r1854;
	setp.eq.s32 	%p427, %r4, 6;
	selp.b64 	%rd913, %rd912, %rd910, %p427;
	selp.b32 	%r1857, %r1856, %r1853, %p427;
	ld.shared.u64 	%rd914, [_ZN6thrust24THRUST_300001_SM_1000_NS8cuda_cub4core6detail5shmemE+96];
	ld.shared.u32 	%r1858, [_ZN6thrust24THRUST_300001_SM_1000_NS8cuda_cub4core6detail5shmemE+104];
	add.s64 	%rd915, %rd914, %rd912;
	setp.eq.s64 	%p428, %rd914, 0;
	selp.b32 	%r1859, %r1856, 0, %p428;
	add.s32 	%r1860, %r1859, %r1858;
	setp.eq.s32 	%p429, %r4, 7;
	selp.b64 	%rd916, %rd915, %rd913, %p429;
	selp.b32 	%r1861, %r1860, %r1857, %p429;
	ld.shared.u64 	%rd917, [_ZN6thrust24THRUST_300001_SM_1000_NS8cuda_cub4core6detail5shmemE+112];
	ld.shared.u32 	%r1862, [_ZN6thrust24THRUST_300001_SM_1000_NS8cuda_cub4core6detail5shmemE+120];
	add.s64 	%rd30, %rd917, %rd915;
	setp.eq.s64 	%p430, %rd917, 0;
	selp.b32 	%r1863, %r1860, 0, %p430;
	add.s32 	%r19, %r1863, %r1862;
	setp.lt.u32 	%p431, %r2, 32;
	selp.b64 	%rd918, 0, %rd916, %p431;
	selp.b32 	%r1864, 0, %r1861, %p431;
	setp.eq.s64 	%p432, %rd897, 0;
	selp.b32 	%r1865, %r1864, 0, %p432;
	add.s32 	%r1866, %r1865, %r1799;
	setp.eq.s32 	%p433, %r1661, 0;
	selp.b32 	%r20, %r1864, %r1866, %p433;
	selp.b64 	%rd919, 0, %rd897, %p433;
	add.s64 	%rd31, %rd918, %rd919;
	add.s64 	%rd32, %rd31, %rd981;
	setp.eq.s64 	%p434, %rd981, 0;
	selp.b32 	%r1867, %r20, 0, %p434;
	add.s32 	%r21, %r1867, %r5;
	add.s64 	%rd33, %rd22, %rd31;
	selp.b32 	%r1868, 0, %r21, %p416;
	add.s32 	%r22, %r6, %r1868;
	add.s64 	%rd34, %rd23, %rd31;
	selp.b32 	%r1869, 0, %r22, %p415;
	add.s32 	%r23, %r7, %r1869;
	add.s64 	%rd35, %rd24, %rd31;
	selp.b32 	%r1870, 0, %r23, %p414;
	add.s32 	%r24, %r8, %r1870;
	add.s64 	%rd36, %rd25, %rd31;
	selp.b32 	%r1871, 0, %r24, %p413;
	add.s32 	%r25, %r9, %r1871;
	add.s64 	%rd37, %rd26, %rd31;
	selp.b32 	%r1872, 0, %r25, %p412;
	add.s32 	%r26, %r10, %r1872;
	add.s64 	%rd38, %rd27, %rd31;
	selp.b32 	%r1873, 0, %r26, %p411;
	add.s32 	%r27, %r11, %r1873;
	add.s64 	%rd39, %rd28, %rd31;
	selp.b32 	%r1874, 0, %r27, %p410;
	add.s32 	%r28, %r12, %r1874;
	@%p417 bra 	$L__BB6_8;
	mov.b32 	%r1875, 101;
	mov.b64 	%rd921, {%r19, %r1875};
	add.s64 	%rd920, %rd2, 512;
	// begin inline asm
	st.relaxed.gpu.v2.u64 [%rd920], {%rd921, %rd30};
	// end inline asm
$L__BB6_8:
	setp.lt.s64 	%p435, %rd30, 257;
	@%p435 bra 	$L__BB6_34;
	bar.sync 	0;
	@%p434 bra 	$L__BB6_11;
	cvt.u32.u64 	%r1876, %rd31;
	shl.b32 	%r1877, %r1876, 4;
	mov.u32 	%r1878, _ZN6thrust24THRUST_300001_SM_1000_NS8cuda_cub4core6detail5shmemE;
	add.s32 	%r1879, %r1878, %r1877;
	st.shared.u64 	[%r1879], %rd982;
	st.shared.u32 	[%r1879+8], %r20;
$L__BB6_11:
	setp.eq.s64 	%p446, %rd9, %rd10;
	@%p446 bra 	$L__BB6_13;
	cvt.u32.u64 	%r1880, %rd32;
	shl.b32 	%r1881, %r1880, 4;
	mov.u32 	%r1882, _ZN6thrust24THRUST_300001_SM_1000_NS8cuda_cub4core6detail5shmemE;
	add.s32 	%r1883, %r1882, %r1881;
	st.shared.u64 	[%r1883], %rd9;
	st.shared.u32 	[%r1883+8], %r21;
$L__BB6_13:
	setp.eq.s64 	%p447, %rd10, %rd11;
	@%p447 bra 	$L__BB6_15;
	cvt.u32.u64 	%r1884, %rd33;
	shl.b32 	%r1885, %r1884, 4;
	mov.u32 	%r1886, _ZN6thrust24THRUST_300001_SM_1000_NS8cuda_cub4core6detail5shmemE;
	add.s32 	%r1887, %r1886, %r1885;
	st.shared.u64 	[%r1887], %rd10;
	st.shared.u32 	[%r1887+8], %r22;
$L__BB6_15:
	setp.eq.s64 	%p448, %rd11, %rd12;
	@%p448 bra 	$L__BB6_17;
	cvt.u32.u64 	%r1888, %rd34;
	shl.b32 	%r1889, %r1888, 4;
	mov.u32 	%r1890, _ZN6thrust24THRUST_300001_SM_1000_NS8cuda_cub4core6detail5shmemE;
	add.s32 	%r1891, %r1890, %r1889;
	st.shared.u64 	[%r1891], %rd11;
	st.shared.u32 	[%r1891+8], %r23;
$L__BB6_17:
	setp.eq.s64 	%p449, %rd12, %rd13;
	@%p449 bra 	$L__BB6_19;
	cvt.u32.u64 	%r1892, %rd35;
	shl.b32 	%r1893, %r1892, 4;
	mov.u32 	%r1894, _ZN6thrust24THRUST_300001_SM_1000_NS8cuda_cub4core6detail5shmemE;
	add.s32 	%r1895, %r1894, %r1893;
	st.shared.u64 	[%r1895], %rd12;
	st.shared.u32 	[%r1895+8], %r24;
$L__BB6_19:
	setp.eq.s64 	%p450, %rd13, %rd14;
	@%p450 bra 	$L__BB6_21;
	cvt.u32.u64 	%r1896, %rd36;
	shl.b32 	%r1897, %r1896, 4;
	mov.u32 	%r1898, _ZN6thrust24THRUST_300001_SM_1000_NS8cuda_cub4core6detail5shmemE;
	add.s32 	%r1899, %r1898, %r1897;
	st.shared.u64 	[%r1899], %rd13;
	st.shared.u32 	[%r1899+8], %r25;
$L__BB6_21:
	setp.eq.s64 	%p451, %rd14, %rd15;
	@%p451 bra 	$L__BB6_23;
	cvt.u32.u64 	%r1900, %rd37;
	shl.b32 	%r1901, %r1900, 4;
	mov.u32 	%r1902, _ZN6thrust24THRUST_300001_SM_1000_NS8cuda_cub4core6detail5shmemE;
	add.s32 	%r1903, %r1902, %r1901;
	st.shared.u64 	[%r1903], %rd14;
	st.shared.u32 	[%r1903+8], %r26;
$L__BB6_23:
	setp.eq.s64 	%p452, %rd15, %rd16;
	@%p452 bra 	$L__BB6_25;
	cvt.u32.u64 	%r1904, %rd38;
	shl.b32 	%r1905, %r1904, 4;
	mov.u32 	%r1906, _ZN6thrust24THRUST_300001_SM_1000_NS8cuda_cub4core6detail5shmemE;
	add.s32 	%r1907, %r1906, %r1905;
	st.shared.u64 	[%r1907], %rd15;
	st.shared.u32 	[%r1907+8], %r27;
$L__BB6_25:
	setp.eq.s64 	%p453, %rd16, %rd17;
	@%p453 bra 	$L__BB6_27;
	cvt.u32.u64 	%r1908, %rd39;
	shl.b32 	%r1909, %r1908, 4;
	mov.u32 	%r1910, _ZN6thrust24THRUST_300001_SM_1000_NS8cuda_cub4core6detail5shmemE;
	add.s32 	%r1911, %r1910, %r1909;
	st.shared.u64 	[%r1911], %rd16;
	st.shared.u32 	[%r1911+8], %r28;
$L__BB6_27:
	bar.sync 	0;
	cvt.u64.u32 	%rd987, %r2;
	setp.le.u64 	%p454, %rd30, %rd987;
	@%p454 bra 	$L__BB6_362;
	not.b64 	%rd959, %rd987;
	add.s64 	%rd41, %rd30, %rd959;
	shr.u64 	%rd960, %rd41, 8;
	add.s64 	%rd961, %rd960, 1;
	and.b64  	%rd983, %rd961, 3;
	and.b64  	%rd962, %rd41, 768;
	setp.eq.s64 	%p455, %rd962, 768;
	@%p455 bra 	$L__BB6_31;
	shl.b64 	%rd963, %rd987, 2;
	add.s64 	%rd985, %rd6, %rd963;
	shl.b64 	%rd964, %rd987, 3;
	add.s64 	%rd984, %rd5, %rd964;
	shl.b32 	%r1912, %r2, 4;
	mov.u32 	%r1913, _ZN6thrust24THRUST_300001_SM_1000_NS8cuda_cub4core6detail5shmemE;
	add.s32 	%r1914, %r1912, %r1913;
	add.s32 	%r1924, %r1914, 8;
	shl.b64 	%rd965, %rd983, 8;
	add.s64 	%rd987, %rd965, %rd987;
$L__BB6_30:
	.pragma "nounroll";
	ld.shared.u64 	%rd966, [%r1924+-8];
	ld.shared.u32 	%r1915, [%r1924];
	st.global.u64 	[%rd984], %rd966;
	st.global.u32 	[%rd985], %r1915;
	add.s64 	%rd985, %rd985, 1024;
	add.s64 	%rd984, %rd984, 2048;
	add.s32 	%r1924, %r1924, 4096;
	add.s64 	%rd983, %rd983, -1;
	setp.ne.s64 	%p456, %rd983, 0;
	@%p456 bra 	$L__BB6_30;
$L__BB6_31:
	setp.lt.u64 	%p457, %rd41, 768;
	@%p457 bra 	$L__BB6_362;
	mov.u32 	%r1918, _ZN6thrust24THRUST_300001_SM_1000_NS8cuda_cub4core6detail5shmemE;
$L__BB6_33:
	cvt.u32.u64 	%r1916, %rd987;
	shl.b32 	%r1917, %r1916, 4;
	add.s32 	%r1919, %r1918, %r1917;
	ld.shared.u64 	%rd967, [%r1919];
	ld.shared.u32 	%r1920, [%r1919+8];
	shl.b64 	%rd968, %rd987, 3;
	add.s64 	%rd969, %rd5, %rd968;
	st.global.u64 	[%rd969], %rd967;
	shl.b64 	%rd970, %rd987, 2;
	add.s64 	%rd971, %rd6, %rd970;
	st.global.u32 	[%rd971], %r1920;
	ld.shared.u64 	%rd972, [%r1919+4096];
	ld.shared.u32 	%r1921, [%r1919+4104];
	and.b64  	%rd973, %rd968, 34359738360;
	add.s64 	%rd974, %rd5, %rd973;
	st.global.u64 	[%rd974+2048], %rd972;
	and.b64  	%rd975, %rd970, 17179869180;
	add.s64 	%rd976, %rd6, %rd975;
	st.global.u32 	[%rd976+1024], %r1921;
	ld.shared.u64 	%rd977, [%r1919+8192];
	ld.shared.u32 	%r1922, [%r1919+8200];
	st.global.u64 	[%rd974+4096], %rd977;
	st.global.u32 	[%rd976+2048], %r1922;
	ld.shared.u64 	%rd978, [%r1919+12288];
	ld.shared.u32 	%r1923, [%r1919+12296];
	st.global.u64 	[%rd974+6144], %rd978;
	st.global.u32 	[%rd976+3072], %r1923;
	add.s64 	%rd979, %rd987, 1024;
	and.b64  	%rd987, %rd979, 4294967295;
	setp.gt.u64 	%p458, %rd30, %rd987;
	@%p458 bra 	$L__BB6_33;
	bra.uni 	$L__BB6_362;
$L__BB6_34:
	@%p434 bra 	$L__BB6_36;
	shl.b64 	%rd923, %rd31, 3;
	add.s64 	%rd924, %rd5, %rd923;
	st.global.u64 	[%rd924], %rd982;
	shl.b64 	%rd925, %rd31, 2;
	add.s64 	%rd926, %rd6, %rd925;
	st.global.u32 	[%rd926], %r20;
$L__BB6_36:
	setp.eq.s64 	%p437, %rd9, %rd10;
	@%p437 bra 	$L__BB6_38;
	shl.b64 	%rd927, %rd32, 3;
	add.s64 	%rd928, %rd5, %rd927;
	st.global.u64 	[%rd928], %rd9;
	shl.b64 	%rd929, %rd32, 2;
	add.s64 	%rd930, %rd6, %rd929;
	st.global.u32 	[%rd930], %r21;
$L__BB6_38:
	setp.eq.s64 	%p438, %rd10, %rd11;
	@%p438 bra 	$L__BB6_40;
	shl.b64 	%rd931, %rd33, 3;
	add.s64 	%rd932, %rd5, %rd931;
	st.global.u64 	[%rd932], %rd10;
	shl.b64 	%rd933, %rd33, 2;
	add.s64 	%rd934, %rd6, %rd933;
	st.global.u32 	[%rd934], %r22;
$L__BB6_40:
	setp.eq.s64 	%p439, %rd11, %rd12;
	@%p439 bra 	$L__BB6_42;
	shl.b64 	%rd935, %rd34, 3;
	add.s64 	%rd936, %rd5, %rd935;
	st.global.u64 	[%rd936], %rd11;
	shl.b64 	%rd937, %rd34, 2;
	add.s64 	%rd938, %rd6, %rd937;
	st.global.u32 	[%rd938], %r23;
$L__BB6_42:
	setp.eq.s64 	%p440, %rd12, %rd13;
	@%p440 bra 	$L__BB6_44;
	shl.b64 	%rd939, %rd35, 3;
	add.s64 	%rd940, %rd5, %rd939;
	st.global.u64 	[%rd940], %rd12;
	shl.b64 	%rd941, %rd35, 2;
	add.s64 	%rd942, %rd6, %rd941;
	st.global.u32 	[%rd942], %r24;
$L__BB6_44:
	setp.eq.s64 	%p441, %rd13, %rd14;
	@%p441 bra 	$L__BB6_46;
	shl.b64 	%rd943, %rd36, 3;
	add.s64 	%rd944, %rd5, %rd943;
	st.global.u64 	[%rd944], %rd13;
	shl.b64 	%rd945, %rd36, 2;
	add.s64 	%rd946, %rd6, %rd945;
	st.global.u32 	[%rd946], %r25;
$L__BB6_46:
	setp.eq.s64 	%p442, %rd14, %rd15;
	@%p442 bra 	$L__BB6_48;
	shl.b64 	%rd947, %rd37, 3;
	add.s64 	%rd948, %rd5, %rd947;
	st.global.u64 	[%rd948], %rd14;
	shl.b64 	%rd949, %rd37, 2;
	add.s64 	%rd950, %rd6, %rd949;
	st.global.u32 	[%rd950], %r26;
$L__BB6_48:
	setp.eq.s64 	%p443, %rd15, %rd16;
	@%p443 bra 	$L__BB6_50;
	shl.b64 	%rd951, %rd38, 3;
	add.s64 	%rd952, %rd5, %rd951;
	st.global.u64 	[%rd952], %rd15;
	shl.b64 	%rd953, %rd38, 2;
	add.s64 	%rd954, %rd6, %rd953;
	st.global.u32 	[%rd954], %r27;
$L__BB6_50:
	setp.eq.s64 	%p444, %rd16, %rd17;
	@%p444 bra 	$L__BB6_362;
	shl.b64 	%rd955, %rd39, 3;
	add.s64 	%rd956, %rd5, %rd955;
	st.global.u64 	[%rd956], %rd16;
	shl.b64 	%rd957, %rd39, 2;
	add.s64 	%rd958, %rd6, %rd957;
	st.global.u32 	[%rd958], %r28;
	bra.uni 	$L__BB6_362;
$L__BB6_52:
	mov.u32 	%r32, %tid.x;
	and.b32  	%r1149, %r32, 31;
	and.b32  	%r1150, %r32, 992;
	mul.lo.s32 	%r1151, %r1150, 9;
	or.b32  	%r1152, %r1151, %r1149;
	cvt.u64.u32 	%rd693, %r1152;
	add.s64 	%rd55, %rd7, %rd693;
	shl.b64 	%rd694, %rd55, 3;
	add.s64 	%rd675, %rd3, %rd694;
	// begin inline asm
	ld.global.nc.u64 %rd674, [%rd675];
	// end inline asm
	add.s64 	%rd677, %rd675, 256;
	// begin inline asm
	ld.global.nc.u64 %rd676, [%rd677];
	// end inline asm
	add.s64 	%rd679, %rd675, 512;
	// begin inline asm
	ld.global.nc.u64 %rd678, [%rd679];
	// end inline asm
	add.s64 	%rd681, %rd675, 768;
	// begin inline asm
	ld.global.nc.u64 %rd680, [%rd681];
	// end inline asm
	add.s64 	%rd683, %rd675, 1024;
	// begin inline asm
	ld.global.nc.u64 %rd682, [%rd683];
	// end inline asm
	add.s64 	%rd685, %rd675, 1280;
	// begin inline asm
	ld.global.nc.u64 %rd684, [%rd685];
	// end inline asm
	add.s64 	%rd687, %rd675, 1536;
	// begin inline asm
	ld.global.nc.u64 %rd686, [%rd687];
	// end inline asm
	add.s64 	%rd689, %rd675, 1792;
	// begin inline asm
	ld.global.nc.u64 %rd688, [%rd689];
	// end inline asm
	add.s64 	%rd691, %rd675, 2048;
	// begin inline asm
	ld.global.nc.u64 %rd690, [%rd691];
	// end inline asm
	// begin inline asm
	mov.u32 %r1148, %laneid;
	// end inline asm
	shr.u32 	%r34, %r32, 5;
	mad.lo.s32 	%r35, %r34, 288, %r1148;
	shl.b32 	%r1153, %r35, 3;
	mov.u32 	%r1154, _ZN6thrust24THRUST_300001_SM_1000_NS8cuda_cub4core6detail5shmemE;
	add.s32 	%r36, %r1154, %r1153;
	st.shared.u64 	[%r36], %rd674;
	st.shared.u64 	[%r36+256], %rd676;
	st.shared.u64 	[%r36+512], %rd678;
	st.shared.u64 	[%r36+768], %rd680;
	st.shared.u64 	[%r36+1024], %rd682;
	st.shared.u64 	[%r36+1280], %rd684;
	st.shared.u64 	[%r36+1536], %rd686;
	st.shared.u64 	[%r36+1792], %rd688;
	st.shared.u64 	[%r36+2048], %rd690;
	bar.warp.sync 	-1;
	shl.b32 	%r37, %r1148, 3;
	shl.b32 	%r1155, %r1148, 6;
	add.s32 	%r38, %r36, %r1155;
	ld.shared.u64 	%rd56, [%r38];
	ld.shared.u64 	%rd57, [%r38+8];
	ld.shared.u64 	%rd58, [%r38+16];
	ld.shared.u64 	%rd59, [%r38+24];
	ld.shared.u64 	%rd60, [%r38+32];
	ld.shared.u64 	%rd61, [%r38+40];
	ld.shared.u64 	%rd62, [%r38+48];
	ld.shared.u64 	%rd63, [%r38+56];
	ld.shared.u64 	%rd64, [%r38+64];
	setp.ne.s32 	%p280, %r32, 0;
	mov.b64 	%rd989, 0;
	@%p280 bra 	$L__BB6_54;
	shl.b64 	%rd697, %rd7, 3;
	add.s64 	%rd698, %rd3, %rd697;
	add.s64 	%rd696, %rd698, -8;
	// begin inline asm
	ld.global.nc.u64 %rd989, [%rd696];
	// end inline asm
$L__BB6_54:
	setp.eq.s32 	%p281, %r32, 0;
	bar.sync 	0;
	shl.b64 	%rd708, %rd55, 2;
	add.s64 	%rd699, %rd4, %rd708;
	// begin inline asm
	ld.global.nc.u32 %r1156, [%rd699];
	// end inline asm
	add.s64 	%rd700, %rd699, 128;
	// begin inline asm
	ld.global.nc.u32 %r1157, [%rd700];
	// end inline asm
	add.s64 	%rd701, %rd699, 256;
	// begin inline asm
	ld.global.nc.u32 %r1158, [%rd701];
	// end inline asm
	add.s64 	%rd702, %rd699, 384;
	// begin inline asm
	ld.global.nc.u32 %r1159, [%rd702];
	// end inline asm
	add.s64 	%rd703, %rd699, 512;
	// begin inline asm
	ld.global.nc.u32 %r1160, [%rd703];
	// end inline asm
	add.s64 	%rd704, %rd699, 640;
	// begin inline asm
	ld.global.nc.u32 %r1161, [%rd704];
	// end inline asm
	add.s64 	%rd705, %rd699, 768;
	// begin inline asm
	ld.global.nc.u32 %r1162, [%rd705];
	// end inline asm
	add.s64 	%rd706, %rd699, 896;
	// begin inline asm
	ld.global.nc.u32 %r1163, [%rd706];
	// end inline asm
	add.s64 	%rd707, %rd699, 1024;
	// begin inline asm
	ld.global.nc.u32 %r1164, [%rd707];
	// end inline asm
	shl.b32 	%r1165, %r35, 2;
	sub.s32 	%r1166, %r36, %r1165;
	st.shared.u32 	[%r1166], %r1156;
	st.shared.u32 	[%r1166+128], %r1157;
	st.shared.u32 	[%r1166+256], %r1158;
	st.shared.u32 	[%r1166+384], %r1159;
	st.shared.u32 	[%r1166+512], %r1160;
	st.shared.u32 	[%r1166+640], %r1161;
	st.shared.u32 	[%r1166+768], %r1162;
	st.shared.u32 	[%r1166+896], %r1163;
	st.shared.u32 	[%r1166+1024], %r1164;
	bar.warp.sync 	-1;
	add.s32 	%r1167, %r35, %r37;
	shl.b32 	%r1168, %r1167, 2;
	sub.s32 	%r1169, %r38, %r1168;
	ld.shared.u32 	%r39, [%r1169];
	ld.shared.u32 	%r40, [%r1169+4];
	ld.shared.u32 	%r41, [%r1169+8];
	ld.shared.u32 	%r42, [%r1169+12];
	ld.shared.u32 	%r43, [%r1169+16];
	ld.shared.u32 	%r44, [%r1169+20];
	ld.shared.u32 	%r45, [%r1169+24];
	ld.shared.u32 	%r46, [%r1169+28];
	ld.shared.u32 	%r47, [%r1169+32];
	bar.sync 	0;
	shl.b32 	%r1170, %r32, 3;
	add.s32 	%r1172, %r1154, %r1170;
	add.s32 	%r48, %r1172, 2264;
	st.shared.u64 	[%r1172+2264], %rd64;
	bar.sync 	0;
	@%p281 bra 	$L__BB6_56;
	ld.shared.u64 	%rd989, [%r48+-8];
$L__BB6_56:
	setp.ne.s64 	%p282, %rd989, %rd56;
	selp.u64 	%rd69, 1, 0, %p282;
	setp.ne.s64 	%p283, %rd56, %rd57;
	selp.u64 	%rd709, 1, 0, %p283;
	setp.ne.s64 	%p284, %rd57, %rd58;
	selp.u64 	%rd710, 1, 0, %p284;
	setp.ne.s64 	%p285, %rd58, %rd59;
	selp.u64 	%rd711, 1, 0, %p285;
	setp.ne.s64 	%p286, %rd59, %rd60;
	selp.u64 	%rd712, 1, 0, %p286;
	setp.ne.s64 	%p287, %rd60, %rd61;
	selp.u64 	%rd713, 1, 0, %p287;
	setp.ne.s64 	%p288, %rd61, %rd62;
	selp.u64 	%rd714, 1, 0, %p288;
	setp.ne.s64 	%p289, %rd62, %rd63;
	selp.u64 	%rd715, 1, 0, %p289;
	setp.ne.s64 	%p290, %rd63, %rd64;
	selp.u64 	%rd716, 1, 0, %p290;
	add.s64 	%rd70, %rd709, %rd69;
	selp.b32 	%r1293, 0, %r39, %p283;
	add.s32 	%r1294, %r40, %r1293;
	add.s64 	%rd71, %rd70, %rd710;
	selp.b32 	%r1295, 0, %r1294, %p284;
	add.s32 	%r1296, %r41, %r1295;
	add.s64 	%rd72, %rd71, %rd711;
	selp.b32 	%r1297, 0, %r1296, %p285;
	add.s32 	%r1298, %r42, %r1297;
	add.s64 	%rd73, %rd72, %rd712;
	selp.b32 	%r1299, 0, %r1298, %p286;
	add.s32 	%r1300, %r43, %r1299;
	add.s64 	%rd74, %rd73, %rd713;
	selp.b32 	%r1301, 0, %r1300, %p287;
	add.s32 	%r1302, %r44, %r1301;
	add.s64 	%rd75, %rd74, %rd714;
	selp.b32 	%r1303, 0, %r1302, %p288;
	add.s32 	%r1304, %r45, %r1303;
	add.s64 	%rd76, %rd75, %rd715;
	selp.b32 	%r1305, 0, %r1304, %p289;
	add.s32 	%r1306, %r46, %r1305;
	add.s64 	%rd717, %rd76, %rd716;
	mov.b64 	{%r1174, %r1179}, %rd717;
	selp.b32 	%r1307, 0, %r1306, %p290;
	add.s32 	%r1184, %r47, %r1307;
	mov.b32 	%r1290, 1;
	mov.b32 	%r1291, 0;
	mov.b32 	%r1292, -1;
	// begin inline asm
	shfl.sync.up.b32 %r1173, %r1174, %r1290, %r1291, %r1292;
	// end inline asm
	// begin inline asm
	shfl.sync.up.b32 %r1178, %r1179, %r1290, %r1291, %r1292;
	// end inline asm
	mov.b64 	%rd718, {%r1173, %r1178};
	// begin inline asm
	shfl.sync.up.b32 %r1183, %r1184, %r1290, %r1291, %r1292;
	// end inline asm
	// begin inline asm
	shfl.sync.up.b32 %r1188, %r1189, %r1290, %r1291, %r1292;
	// end inline asm
	setp.eq.s64 	%p291, %rd717, 0;
	selp.b32 	%r1308, %r1183, 0, %p291;
	setp.lt.s32 	%p292, %r1148, 1;
	selp.b64 	%rd719, 0, %rd718, %p292;
	add.s64 	%rd720, %rd719, %rd717;
	mov.b64 	{%r1194, %r1199}, %rd720;
	selp.b32 	%r1309, 0, %r1308, %p292;
	add.s32 	%r1204, %r1309, %r1184;
	mov.b32 	%r1210, 2;
	// begin inline asm
	shfl.sync.up.b32 %r1193, %r1194, %r1210, %r1291, %r1292;
	// end inline asm
	// begin inline asm
	shfl.sync.up.b32 %r1198, %r1199, %r1210, %r1291, %r1292;
	// end inline asm
	mov.b64 	%rd721, {%r1193, %r1198};
	// begin inline asm
	shfl.sync.up.b32 %r1203, %r1204, %r1210, %r1291, %r1292;
	// end inline asm
	// begin inline asm
	shfl.sync.up.b32 %r1208, %r1209, %r1210, %r1291, %r1292;
	// end inline asm
	setp.eq.s64 	%p293, %rd720, 0;
	selp.b32 	%r1310, %r1203, 0, %p293;
	setp.lt.s32 	%p294, %r1148, 2;
	selp.b64 	%rd722, 0, %rd721, %p294;
	add.s64 	%rd723, %rd722, %rd720;
	mov.b64 	{%r1214, %r1219}, %rd723;
	selp.b32 	%r1311, 0, %r1310, %p294;
	add.s32 	%r1224, %r1311, %r1204;
	mov.b32 	%r1230, 4;
	// begin inline asm
	shfl.sync.up.b32 %r1213, %r1214, %r1230, %r1291, %r1292;
	// end inline asm
	// begin inline asm
	shfl.sync.up.b32 %r1218, %r1219, %r1230, %r1291, %r1292;
	// end inline asm
	mov.b64 	%rd724, {%r1213, %r1218};
	// begin inline asm
	shfl.sync.up.b32 %r1223, %r1224, %r1230, %r1291, %r1292;
	// end inline asm
	// begin inline asm
	shfl.sync.up.b32 %r1228, %r1229, %r1230, %r1291, %r1292;
	// end inline asm
	setp.eq.s64 	%p295, %rd723, 0;
	selp.b32 	%r1312, %r1223, 0, %p295;
	setp.lt.s32 	%p296, %r1148, 4;
	selp.b64 	%rd725, 0, %rd724, %p296;
	add.s64 	%rd726, %rd725, %rd723;
	mov.b64 	{%r1234, %r1239}, %rd726;
	selp.b32 	%r1313, 0, %r1312, %p296;
	add.s32 	%r1244, %r1313, %r1224;
	mov.b32 	%r1250, 8;
	// begin inline asm
	shfl.sync.up.b32 %r1233, %r1234, %r1250, %r1291, %r1292;
	// end inline asm
	// begin inline asm
	shfl.sync.up.b32 %r1238, %r1239, %r1250, %r1291, %r1292;
	// end inline asm
	mov.b64 	%rd727, {%r1233, %r1238};
	// begin inline asm
	shfl.sync.up.b32 %r1243, %r1244, %r1250, %r1291, %r1292;
	// end inline asm
	// begin inline asm
	shfl.sync.up.b32 %r1248, %r1249, %r1250, %r1291, %r1292;
	// end inline asm
	setp.eq.s64 	%p297, %rd726, 0;
	selp.b32 	%r1314, %r1243, 0, %p297;
	setp.lt.s32 	%p298, %r1148, 8;
	selp.b64 	%rd728, 0, %rd727, %p298;
	add.s64 	%rd729, %rd728, %rd726;
	mov.b64 	{%r1254, %r1259}, %rd729;
	selp.b32 	%r1315, 0, %r1314, %p298;
	add.s32 	%r1264, %r1315, %r1244;
	mov.b32 	%r1270, 16;
	// begin inline asm
	shfl.sync.up.b32 %r1253, %r1254, %r1270, %r1291, %r1292;
	// end inline asm
	// begin inline asm
	shfl.sync.up.b32 %r1258, %r1259, %r1270, %r1291, %r1292;
	// end inline asm
	mov.b64 	%rd730, {%r1253, %r1258};
	// begin inline asm
	shfl.sync.up.b32 %r1263, %r1264, %r1270, %r1291, %r1292;
	// end inline asm
	// begin inline asm
	shfl.sync.up.b32 %r1268, %r1269, %r1270, %r1291, %r1292;
	// end inline asm
	setp.eq.s64 	%p299, %rd729, 0;
	selp.b32 	%r1316, %r1263, 0, %p299;
	setp.lt.s32 	%p300, %r1148, 16;
	selp.b64 	%rd731, 0, %rd730, %p300;
	add.s64 	%rd77, %rd731, %rd729;
	mov.b64 	{%r1274, %r1279}, %rd77;
	selp.b32 	%r1317, 0, %r1316, %p300;
	add.s32 	%r1284, %r1317, %r1264;
	// begin inline asm
	shfl.sync.up.b32 %r1273, %r1274, %r1290, %r1291, %r1292;
	// end inline asm
	// begin inline asm
	shfl.sync.up.b32 %r1278, %r1279, %r1290, %r1291, %r1292;
	// end inline asm
	mov.b64 	%rd1001, {%r1273, %r1278};
	// begin inline asm
	shfl.sync.up.b32 %r1938, %r1284, %r1290, %r1291, %r1292;
	// end inline asm
	// begin inline asm
	shfl.sync.up.b32 %r1288, %r1289, %r1290, %r1291, %r1292;
	// end inline asm
	setp.ne.s32 	%p301, %r1148, 31;
	@%p301 bra 	$L__BB6_58;
	shl.b32 	%r1318, %r34, 4;
	mov.u32 	%r1319, _ZN6thrust24THRUST_300001_SM_1000_NS8cuda_cub4core6detail5shmemE;
	add.s32 	%r1320, %r1319, %r1318;
	st.shared.u64 	[%r1320], %rd77;
	st.shared.u32 	[%r1320+8], %r1284;
$L__BB6_58:
	bar.sync 	0;
	ld.shared.u64 	%rd732, [_ZN6thrust24THRUST_300001_SM_1000_NS8cuda_cub4core6detail5shmemE];
	ld.shared.u32 	%r1321, [_ZN6thrust24THRUST_300001_SM_1000_NS8cuda_cub4core6detail5shmemE+8];
	ld.shared.u64 	%rd733, [_ZN6thrust24THRUST_300001_SM_1000_NS8cuda_cub4core6detail5shmemE+16];
	ld.shared.u32 	%r1322, [_ZN6thrust24THRUST_300001_SM_1000_NS8cuda_cub4core6detail5shmemE+24];
	add.s64 	%rd734, %rd733, %rd732;
	setp.eq.s64 	%p302, %rd733, 0;
	selp.b32 	%r1323, %r1321, 0, %p302;
	add.s32 	%r1324, %r1323, %r1322;
	setp.eq.s32 	%p303, %r34, 2;
	selp.b64 	%rd735, %rd734, %rd732, %p303;
	selp.b32 	%r1325, %r1324, %r1321, %p303;
	ld.shared.u64 	%rd736, [_ZN6thrust24THRUST_300001_SM_1000_NS8cuda_cub4core6detail5shmemE+32];
	ld.shared.u32 	%r1326, [_ZN6thrust24THRUST_300001_SM_1000_NS8cuda_cub4core6detail5shmemE+40];
	add.s64 	%rd737, %rd736, %rd734;
	setp.eq.s64 	%p304, %rd736, 0;
	selp.b32 	%r1327, %r1324, 0, %p304;
	add.s32 	%r1328, %r1327, %r1326;
	setp.eq.s32 	%p305, %r34, 3;
	selp.b64 	%rd738, %rd737, %rd735, %p305;
	selp.b32 	%r1329, %r1328, %r1325, %p305;
	ld.shared.u64 	%rd739, [_ZN6thrust24THRUST_300001_SM_1000_NS8cuda_cub4core6detail5shmemE+48];
	ld.shared.u32 	%r1330, [_ZN6thrust24THRUST_300001_SM_1000_NS8cuda_cub4core6detail5shmemE+56];
	add.s64 	%rd740, %rd739, %rd737;
	setp.eq.s64 	%p306, %rd739, 0;
	selp.b32 	%r1331, %r1328, 0, %p306;
	add.s32 	%r1332, %r1331, %r1330;
	setp.eq.s32 	%p307, %r34, 4;
	selp.b64 	%rd741, %rd740, %rd738, %p307;
	selp.b32 	%r1333, %r1332, %r1329, %p307;
	ld.shared.u64 	%rd742, [_ZN6thrust24THRUST_300001_SM_1000_NS8cuda_cub4core6detail5shmemE+64];
	ld.shared.u32 	%r1334, [_ZN6thrust24THRUST_300001_SM_1000_NS8cuda_cub4core6detail5shmemE+72];
	add.s64 	%rd743, %rd742, %rd740;
	setp.eq.s64 	%p308, %rd742, 0;
	selp.b32 	%r1335, %r1332, 0, %p308;
	add.s32 	%r1336, %r1335, %r1334;
	setp.eq.s32 	%p309, %r34, 5;
	selp.b64 	%rd744, %rd743, %rd741, %p309;
	selp.b32 	%r1337, %r1336, %r1333, %p309;
	ld.shared.u64 	%rd745, [_ZN6thrust24THRUST_300001_SM_1000_NS8cuda_cub4core6detail5shmemE+80];
	ld.shared.u32 	%r1338, [_ZN6thrust24THRUST_300001_SM_1000_NS8cuda_cub4core6detail5shmemE+88];
	add.s64 	%rd746, %rd745, %rd743;
	setp.eq.s64 	%p310, %rd745, 0;
	selp.b32 	%r1339, %r1336, 0, %p310;
	add.s32 	%r1340, %r1339, %r1338;
	setp.eq.s32 	%p311, %r34, 6;
	selp.b64 	%rd747, %rd746, %rd744, %p311;
	selp.b32 	%r1341, %r1340, %r1337, %p311;
	ld.shared.u64 	%rd748, [_ZN6thrust24THRUST_300001_SM_1000_NS8cuda_cub4core6detail5shmemE+96];
	ld.shared.u32 	%r1342, [_ZN6thrust24THRUST_300001_SM_1000_NS8cuda_cub4core6detail5shmemE+104];
	add.s64 	%rd749, %rd748, %rd746;
	setp.eq.s64 	%p312, %rd748, 0;
	selp.b32 	%r1343, %r1340, 0, %p312;
	add.s32 	%r1344, %r1343, %r1342;
	setp.eq.s32 	%p313, %r34, 7;
	selp.b64 	%rd79, %rd749, %rd747, %p313;
	selp.b32 	%r51, %r1344, %r1341, %p313;
	ld.shared.u64 	%rd750, [_ZN6thrust24THRUST_300001_SM_1000_NS8cuda_cub4core6detail5shmemE+112];
	ld.shared.u32 	%r1345, [_ZN6thrust24THRUST_300001_SM_1000_NS8cuda_cub4core6detail5shmemE+120];
	add.s64 	%rd80, %rd750, %rd749;
	setp.eq.s64 	%p314, %rd750, 0;
	selp.b32 	%r1346, %r1344, 0, %p314;
	add.s32 	%r52, %r1346, %r1345;
	setp.lt.u32 	%p315, %r32, 32;
	@%p315 bra 	$L__BB6_60;
	setp.eq.s64 	%p316, %rd1001, 0;
	selp.b32 	%r1347, %r51, 0, %p316;
	add.s32 	%r1348, %r1347, %r1938;
	setp.eq.s32 	%p317, %r1148, 0;
	selp.b64 	%rd751, 0, %rd1001, %p317;
	add.s64 	%rd1001, %rd79, %rd751;
	selp.b32 	%r1938, %r51, %r1348, %p317;
	bra.uni 	$L__BB6_96;
$L__BB6_60:
	setp.ne.s32 	%p318, %r32, 0;
	mul.wide.u32 	%rd752, %r1, 16;
	add.s64 	%rd82, %rd2, %rd752;
	@%p318 bra 	$L__BB6_62;
	st.shared.u64 	[_ZN6thrust24THRUST_300001_SM_1000_NS8cuda_cub4core6detail5shmemE+200], %rd80;
	st.shared.u32 	[_ZN6thrust24THRUST_300001_SM_1000_NS8cuda_cub4core6detail5shmemE+208], %r52;
	mov.b32 	%r1349, 100;
	mov.b64 	%rd754, {%r52, %r1349};
	add.s64 	%rd753, %rd82, 512;
	// begin inline asm
	st.relaxed.gpu.v2.u64 [%rd753], {%rd754, %rd80};
	// end inline asm
$L__BB6_62:
	not.b32 	%r54, %r32;
	mov.u32 	%r1350, %nctaid.x;
	setp.gt.u32 	%p319, %r1350, 499;
	@%p319 bra 	$L__BB6_64;
	membar.cta;
	bra.uni 	$L__BB6_65;
$L__BB6_64:
	mov.b32 	%r1351, 450;
	// begin inline asm
	nanosleep.u32 %r1351;
	// end inline asm
$L__BB6_65:
	mul.wide.s32 	%rd756, %r54, 16;
	add.s64 	%rd757, %rd82, %rd756;
	add.s64 	%rd83, %rd757, 512;
$L__BB6_66:
	// begin inline asm
	ld.relaxed.gpu.v2.u64 {%rd758, %rd991}, [%rd83];
	// end inline asm
	mov.b64 	{%r1926, %r1931}, %rd758;
	setp.eq.s32 	%p320, %r1931, 99;
	mov.b32 	%r1352, -1;
	vote.sync.any.pred 	%p321, %p320, %r1352;
	@%p321 bra 	$L__BB6_66;
	setp.eq.s32 	%p322, %r1931, 101;
	mov.b32 	%r1374, -1;
	vote.sync.ballot.b32 	%r1375, %p322, %r1374;
	// begin inline asm
	mov.u32 %r1354, %lanemask_ge;
	// end inline asm
	and.b32  	%r1376, %r1375, %r1354;
	or.b32  	%r1377, %r1376, -2147483648;
	add.s32 	%r1378, %r1377, -1;
	not.b32 	%r1379, %r1377;
	and.b32  	%r1380, %r1379, %r1378;
	popc.b32 	%r58, %r1380;
	mov.b64 	{%r1356, %r1361}, %rd991;
	mov.b32 	%r1372, 1;
	// begin inline asm
	shfl.sync.down.b32 %r1355, %r1356, %r1372, %r58, %r1374;
	// end inline asm
	// begin inline asm
	shfl.sync.down.b32 %r1360, %r1361, %r1372, %r58, %r1374;
	// end inline asm
	// begin inline asm
	shfl.sync.down.b32 %r1365, %r1926, %r1372, %r58, %r1374;
	// end inline asm
	// begin inline asm
	shfl.sync.down.b32 %r1370, %r1371, %r1372, %r58, %r1374;
	// end inline asm
	setp.ge.s32 	%p324, %r1148, %r58;
	@%p324 bra 	$L__BB6_69;
	mov.b64 	%rd761, {%r1355, %r1360};
	add.s64 	%rd85, %rd991, %rd761;
	setp.eq.s64 	%p325, %rd991, 0;
	selp.b32 	%r1381, %r1365, 0, %p325;
	add.s32 	%r1926, %r1381, %r1926;
	mov.u64 	%rd991, %rd85;
$L__BB6_69:
	mov.b64 	{%r1383, %r1388}, %rd991;
	mov.b32 	%r1399, 2;
	mov.b32 	%r1401, -1;
	// begin inline asm
	shfl.sync.down.b32 %r1382, %r1383, %r1399, %r58, %r1401;
	// end inline asm
	// begin inline asm
	shfl.sync.down.b32 %r1387, %r1388, %r1399, %r58, %r1401;
	// end inline asm
	// begin inline asm
	shfl.sync.down.b32 %r1392, %r1926, %r1399, %r58, %r1401;
	// end inline asm
	// begin inline asm
	shfl.sync.down.b32 %r1397, %r1398, %r1399, %r58, %r1401;
	// end inline asm
	add.s32 	%r67, %r1148, 2;
	setp.gt.s32 	%p326, %r67, %r58;
	@%p326 bra 	$L__BB6_71;
	mov.b64 	%rd762, {%r1382, %r1387};
	add.s64 	%rd87, %rd991, %rd762;
	setp.eq.s64 	%p327, %rd991, 0;
	selp.b32 	%r1402, %r1392, 0, %p327;
	add.s32 	%r1926, %r1402, %r1926;
	mov.u64 	%rd991, %rd87;
$L__BB6_71:
	mov.b64 	{%r1404, %r1409}, %rd991;
	mov.b32 	%r1420, 4;
	mov.b32 	%r1422, -1;
	// begin inline asm
	shfl.sync.down.b32 %r1403, %r1404, %r1420, %r58, %r1422;
	// end inline asm
	// begin inline asm
	shfl.sync.down.b32 %r1408, %r1409, %r1420, %r58, %r1422;
	// end inline asm
	// begin inline asm
	shfl.sync.down.b32 %r1413, %r1926, %r1420, %r58, %r1422;
	// end inline asm
	// begin inline asm
	shfl.sync.down.b32 %r1418, %r1419, %r1420, %r58, %r1422;
	// end inline asm
	add.s32 	%r73, %r1148, 4;
	setp.gt.s32 	%p328, %r73, %r58;
	@%p328 bra 	$L__BB6_73;
	mov.b64 	%rd763, {%r1403, %r1408};
	add.s64 	%rd89, %rd991, %rd763;
	setp.eq.s64 	%p329, %rd991, 0;
	selp.b32 	%r1423, %r1413, 0, %p329;
	add.s32 	%r1926, %r1423, %r1926;
	mov.u64 	%rd991, %rd89;
$L__BB6_73:
	mov.b64 	{%r1425, %r1430}, %rd991;
	mov.b32 	%r1441, 8;
	mov.b32 	%r1443, -1;
	// begin inline asm
	shfl.sync.down.b32 %r1424, %r1425, %r1441, %r58, %r1443;
	// end inline asm
	// begin inline asm
	shfl.sync.down.b32 %r1429, %r1430, %r1441, %r58, %r1443;
	// end inline asm
	// begin inline asm
	shfl.sync.down.b32 %r1434, %r1926, %r1441, %r58, %r1443;
	// end inline asm
	// begin inline asm
	shfl.sync.down.b32 %r1439, %r1440, %r1441, %r58, %r1443;
	// end inline asm
	add.s32 	%r79, %r1148, 8;
	setp.gt.s32 	%p330, %r79, %r58;
	@%p330 bra 	$L__BB6_75;
	mov.b64 	%rd764, {%r1424, %r1429};
	add.s64 	%rd91, %rd991, %rd764;
	setp.eq.s64 	%p331, %rd991, 0;
	selp.b32 	%r1444, %r1434, 0, %p331;
	add.s32 	%r1926, %r1444, %r1926;
	mov.u64 	%rd991, %rd91;
$L__BB6_75:
	mov.b64 	{%r1446, %r1451}, %rd991;
	mov.b32 	%r1462, 16;
	mov.b32 	%r1464, -1;
	// begin inline asm
	shfl.sync.down.b32 %r1445, %r1446, %r1462, %r58, %r1464;
	// end inline asm
	// begin inline asm
	shfl.sync.down.b32 %r1450, %r1451, %r1462, %r58, %r1464;
	// end inline asm
	// begin inline asm
	shfl.sync.down.b32 %r1455, %r1926, %r1462, %r58, %r1464;
	// end inline asm
	// begin inline asm
	shfl.sync.down.b32 %r1460, %r1461, %r1462, %r58, %r1464;
	// end inline asm
	add.s32 	%r85, %r1148, 16;
	setp.gt.s32 	%p332, %r85, %r58;
	@%p332 bra 	$L__BB6_77;
	mov.b64 	%rd765, {%r1445, %r1450};
	add.s64 	%rd93, %rd991, %rd765;
	setp.eq.s64 	%p333, %rd991, 0;
	selp.b32 	%r1465, %r1455, 0, %p333;
	add.s32 	%r1926, %r1465, %r1926;
	mov.u64 	%rd991, %rd93;
$L__BB6_77:
	add.s32 	%r1932, %r1, %r54;
	add.s64 	%rd95, %rd2, 512;
$L__BB6_78:
	setp.ne.s32 	%p334, %r1931, 101;
	mov.b32 	%r1466, -1;
	vote.sync.all.pred 	%p335, %p334, %r1466;
	not.pred 	%p336, %p335;
	@%p336 bra 	$L__BB6_92;
	mul.wide.s32 	%rd831, %r1932, 16;
	add.s64 	%rd832, %rd95, %rd831;
	add.s64 	%rd97, %rd832, -512;
$L__BB6_80:
	// begin inline asm
	ld.relaxed.gpu.v2.u64 {%rd833, %rd997}, [%rd97];
	// end inline asm
	mov.b64 	{%r1934, %r1931}, %rd833;
	setp.eq.s32 	%p374, %r1931, 99;
	mov.b32 	%r1547, -1;
	vote.sync.any.pred 	%p375, %p374, %r1547;
	@%p375 bra 	$L__BB6_80;
	setp.eq.s32 	%p376, %r1931, 101;
	mov.b32 	%r1568, -1;
	vote.sync.ballot.b32 	%r1569, %p376, %r1568;
	and.b32  	%r1570, %r1569, %r1354;
	or.b32  	%r1571, %r1570, -2147483648;
	add.s32 	%r1572, %r1571, -1;
	not.b32 	%r1573, %r1571;
	and.b32  	%r1574, %r1573, %r1572;
	popc.b32 	%r94, %r1574;
	mov.b64 	{%r1550, %r1555}, %rd997;
	mov.b32 	%r1566, 1;
	// begin inline asm
	shfl.sync.down.b32 %r1549, %r1550, %r1566, %r94, %r1568;
	// end inline asm
	// begin inline asm
	shfl.sync.down.b32 %r1554, %r1555, %r1566, %r94, %r1568;
	// end inline asm
	// begin inline asm
	shfl.sync.down.b32 %r1559, %r1934, %r1566, %r94, %r1568;
	// end inline asm
	// begin inline asm
	shfl.sync.down.b32 %r1564, %r1565, %r1566, %r94, %r1568;
	// end inline asm
	setp.ge.s32 	%p378, %r1148, %r94;
	@%p378 bra 	$L__BB6_83;
	mov.b64 	%rd836, {%r1549, %r1554};
	add.s64 	%rd99, %rd997, %rd836;
	setp.eq.s64 	%p379, %rd997, 0;
	selp.b32 	%r1575, %r1559, 0, %p379;
	add.s32 	%r1934, %r1575, %r1934;
	mov.u64 	%rd997, %rd99;
$L__BB6_83:
	mov.b64 	{%r1577, %r1582}, %rd997;
	mov.b32 	%r1593, 2;
	mov.b32 	%r1595, -1;
	// begin inline asm
	shfl.sync.down.b32 %r1576, %r1577, %r1593, %r94, %r1595;
	// end inline asm
	// begin inline asm
	shfl.sync.down.b32 %r1581, %r1582, %r1593, %r94, %r1595;
	// end inline asm
	// begin inline asm
	shfl.sync.down.b32 %r1586, %r1934, %r1593, %r94, %r1595;
	// end inline asm
	// begin inline asm
	shfl.sync.down.b32 %r1591, %r1592, %r1593, %r94, %r1595;
	// end inline asm
	setp.gt.s32 	%p380, %r67, %r94;
	@%p380 bra 	$L__BB6_85;
	mov.b64 	%rd837, {%r1576, %r1581};
	add.s64 	%rd101, %rd997, %rd837;
	setp.eq.s64 	%p381, %rd997, 0;
	selp.b32 	%r1596, %r1586, 0, %p381;
	add.s32 	%r1934, %r1596, %r1934;
	mov.u64 	%rd997, %rd101;
$L__BB6_85:
	mov.b64 	{%r1598, %r1603}, %rd997;
	mov.b32 	%r1614, 4;
	mov.b32 	%r1616, -1;
	// begin inline asm
	shfl.sync.down.b32 %r1597, %r1598, %r1614, %r94, %r1616;
	// end inline asm
	// begin inline asm
	shfl.sync.down.b32 %r1602, %r1603, %r1614, %r94, %r1616;
	// end inline asm
	// begin inline asm
	shfl.sync.down.b32 %r1607, %r1934, %r1614, %r94, %r1616;
	// end inline asm
	// begin inline asm
	shfl.sync.down.b32 %r1612, %r1613, %r1614, %r94, %r1616;
	// end inline asm
	setp.gt.s32 	%p382, %r73, %r94;
	@%p382 bra 	$L__BB6_87;
	mov.b64 	%rd838, {%r1597, %r1602};
	add.s64 	%rd103, %rd997, %rd838;
	setp.eq.s64 	%p383, %rd997, 0;
	selp.b32 	%r1617, %r1607, 0, %p383;
	add.s32 	%r1934, %r1617, %r1934;
	mov.u64 	%rd997, %rd103;
$L__BB6_87:
	mov.b64 	{%r1619, %r1624}, %rd997;
	mov.b32 	%r1635, 8;
	mov.b32 	%r1637, -1;
	// begin inline asm
	shfl.sync.down.b32 %r1618, %r1619, %r1635, %r94, %r1637;
	// end inline asm
	// begin inline asm
	shfl.sync.down.b32 %r1623, %r1624, %r1635, %r94, %r1637;
	// end inline asm
	// begin inline asm
	shfl.sync.down.b32 %r1628, %r1934, %r1635, %r94, %r1637;
	// end inline asm
	// begin inline asm
	shfl.sync.down.b32 %r1633, %r1634, %r1635, %r94, %r1637;
	// end inline asm
	setp.gt.s32 	%p384, %r79, %r94;
	@%p384 bra 	$L__BB6_89;
	mov.b64 	%rd839, {%r1618, %r1623};
	add.s64 	%rd105, %rd997, %rd839;
	setp.eq.s64 	%p385, %rd997, 0;
	selp.b32 	%r1638, %r1628, 0, %p385;
	add.s32 	%r1934, %r1638, %r1934;
	mov.u64 	%rd997, %rd105;
$L__BB6_89:
	mov.b64 	{%r1640, %r1645}, %rd997;
	mov.b32 	%r1656, 16;
	mov.b32 	%r1658, -1;
	// begin inline asm
	shfl.sync.down.b32 %r1639, %r1640, %r1656, %r94, %r1658;
	// end inline asm
	// begin inline asm
	shfl.sync.down.b32 %r1644, %r1645, %r1656, %r94, %r1658;
	// end inline asm
	// begin inline asm
	shfl.sync.down.b32 %r1649, %r1934, %r1656, %r94, %r1658;
	// end inline asm
	// begin inline asm
	shfl.sync.down.b32 %r1654, %r1655, %r1656, %r94, %r1658;
	// end inline asm
	setp.gt.s32 	%p386, %r85, %r94;
	@%p386 bra 	$L__BB6_91;
	mov.b64 	%rd840, {%r1639, %r1644};
	add.s64 	%rd107, %rd997, %rd840;
	setp.eq.s64 	%p387, %rd997, 0;
	selp.b32 	%r1659, %r1649, 0, %p387;
	add.s32 	%r1934, %r1659, %r1934;
	mov.u64 	%rd997, %rd107;
$L__BB6_91:
	add.s64 	%rd109, %rd997, %rd991;
	setp.eq.s64 	%p388, %rd991, 0;
	selp.b32 	%r1660, %r1934, 0, %p388;
	add.s32 	%r1926, %r1660, %r1926;
	add.s32 	%r1932, %r1932, -32;
	mov.u64 	%rd991, %rd109;
	bra.uni 	$L__BB6_78;
$L__BB6_92:
	@%p318 bra 	$L__BB6_94;
	add.s64 	%rd768, %rd991, %rd80;
	setp.eq.s64 	%p338, %rd80, 0;
	selp.b32 	%r1468, %r1926, 0, %p338;
	add.s32 	%r1469, %r1468, %r52;
	mov.b32 	%r1470, 101;
	mov.b64 	%rd767, {%r1469, %r1470};
	add.s64 	%rd766, %rd82, 512;
	// begin inline asm
	st.relaxed.gpu.v2.u64 [%rd766], {%rd767, %rd768};
	// end inline asm
	st.shared.u64 	[_ZN6thrust24THRUST_300001_SM_1000_NS8cuda_cub4core6detail5shmemE+168], %rd991;
	st.shared.u32 	[_ZN6thrust24THRUST_300001_SM_1000_NS8cuda_cub4core6detail5shmemE+176], %r1926;
	st.shared.u64 	[_ZN6thrust24THRUST_300001_SM_1000_NS8cuda_cub4core6detail5shmemE+184], %rd768;
	st.shared.u32 	[_ZN6thrust24THRUST_300001_SM_1000_NS8cuda_cub4core6detail5shmemE+192], %r1469;
$L__BB6_94:
	setp.ne.s32 	%p339, %r1148, 0;
	@%p339 bra 	$L__BB6_96;
	st.shared.u64 	[_ZN6thrust24THRUST_300001_SM_1000_NS8cuda_cub4core6detail5shmemE+136], %rd991;
	st.shared.u32 	[_ZN6thrust24THRUST_300001_SM_1000_NS8cuda_cub4core6detail5shmemE+144], %r1926;
	mov.u64 	%rd1001, %rd991;
	mov.u32 	%r1938, %r1926;
$L__BB6_96:
	setp.eq.s32 	%p340, %r32, 0;
	bar.sync 	0;
	@%p340 bra 	$L__BB6_98;
	ld.shared.u32 	%r1471, [_ZN6thrust24THRUST_300001_SM_1000_NS8cuda_cub4core6detail5shmemE+144];
	ld.shared.u64 	%rd769, [_ZN6thrust24THRUST_300001_SM_1000_NS8cuda_cub4core6detail5shmemE+136];
	add.s64 	%rd111, %rd769, %rd1001;
	setp.eq.s64 	%p341, %rd1001, 0;
	selp.b32 	%r1472, %r1471, 0, %p341;
	add.s32 	%r1938, %r1472, %r1938;
	mov.u64 	%rd1001, %rd111;
$L__BB6_98:
	setp.ne.s64 	%p342, %rd62, %rd63;
	setp.ne.s64 	%p343, %rd61, %rd62;
	setp.ne.s64 	%p344, %rd60, %rd61;
	setp.ne.s64 	%p345, %rd59, %rd60;
	setp.ne.s64 	%p346, %rd58, %rd59;
	setp.ne.s64 	%p347, %rd57, %rd58;
	setp.ne.s64 	%p348, %rd56, %rd57;
	setp.ne.s64 	%p349, %rd989, %rd56;
	add.s64 	%rd113, %rd1001, %rd69;
	selp.b32 	%r1473, 0, %r1938, %p349;
	add.s32 	%r125, %r1473, %r39;
	add.s64 	%rd114, %rd70, %rd1001;
	selp.b32 	%r1474, 0, %r125, %p348;
	add.s32 	%r126, %r40, %r1474;
	add.s64 	%rd115, %rd71, %rd1001;
	selp.b32 	%r1475, 0, %r126, %p347;
	add.s32 	%r127, %r41, %r1475;
	add.s64 	%rd116, %rd72, %rd1001;
	selp.b32 	%r1476, 0, %r127, %p346;
	add.s32 	%r128, %r42, %r1476;
	add.s64 	%rd117, %rd73, %rd1001;
	selp.b32 	%r1477, 0, %r128, %p345;
	add.s32 	%r129, %r43, %r1477;
	add.s64 	%rd118, %rd74, %rd1001;
	selp.b32 	%r1478, 0, %r129, %p344;
	add.s32 	%r130, %r44, %r1478;
	add.s64 	%rd119, %rd75, %rd1001;
	selp.b32 	%r1479, 0, %r130, %p343;
	add.s32 	%r131, %r45, %r1479;
	add.s64 	%rd120, %rd76, %rd1001;
	selp.b32 	%r1480, 0, %r131, %p342;
	add.s32 	%r132, %r46, %r1480;
	ld.shared.u64 	%rd121, [_ZN6thrust24THRUST_300001_SM_1000_NS8cuda_cub4core6detail5shmemE+200];
	ld.shared.u64 	%rd122, [_ZN6thrust24THRUST_300001_SM_1000_NS8cuda_cub4core6detail5shmemE+168];
	setp.lt.s64 	%p350, %rd121, 257;
	@%p350 bra 	$L__BB6_124;
	setp.eq.s64 	%p360, %rd989, %rd56;
	bar.sync 	0;
	@%p360 bra 	$L__BB6_101;
	cvt.u32.u64 	%r1481, %rd122;
	cvt.u32.u64 	%r1482, %rd1001;
	sub.s32 	%r1483, %r1482, %r1481;
	shl.b32 	%r1484, %r1483, 4;
	mov.u32 	%r1485, _ZN6thrust24THRUST_300001_SM_1000_NS8cuda_cub4core6detail5shmemE;
	add.s32 	%r1486, %r1485, %r1484;
	st.shared.u64 	[%r1486], %rd989;
	st.shared.u32 	[%r1486+8], %r1938;
$L__BB6_101:
	setp.eq.s64 	%p361, %rd56, %rd57;
	@%p361 bra 	$L__BB6_103;
	cvt.u32.u64 	%r1487, %rd122;
	cvt.u32.u64 	%r1488, %rd113;
	sub.s32 	%r1489, %r1488, %r1487;
	shl.b32 	%r1490, %r1489, 4;
	mov.u32 	%r1491, _ZN6thrust24THRUST_300001_SM_1000_NS8cuda_cub4core6detail5shmemE;
	add.s32 	%r1492, %r1491, %r1490;
	st.shared.u64 	[%r1492], %rd56;
	st.shared.u32 	[%r1492+8], %r125;
$L__BB6_103:
	setp.eq.s64 	%p362, %rd57, %rd58;
	@%p362 bra 	$L__BB6_105;
	cvt.u32.u64 	%r1493, %rd122;
	cvt.u32.u64 	%r1494, %rd114;
	sub.s32 	%r1495, %r1494, %r1493;
	shl.b32 	%r1496, %r1495, 4;
	mov.u32 	%r1497, _ZN6thrust24THRUST_300001_SM_1000_NS8cuda_cub4core6detail5shmemE;
	add.s32 	%r1498, %r1497, %r1496;
	st.shared.u64 	[%r1498], %rd57;
	st.shared.u32 	[%r1498+8], %r126;
$L__BB6_105:
	setp.eq.s64 	%p363, %rd58, %rd59;
	@%p363 bra 	$L__BB6_107;
	cvt.u32.u64 	%r1499, %rd122;
	cvt.u32.u64 	%r1500, %rd115;
	sub.s32 	%r1501, %r1500, %r1499;
	shl.b32 	%r1502, %r1501, 4;
	mov.u32 	%r1503, _ZN6thrust24THRUST_300001_SM_1000_NS8cuda_cub4core6detail5shmemE;
	add.s32 	%r1504, %r1503, %r1502;
	st.shared.u64 	[%r1504], %rd58;
	st.shared.u32 	[%r1504+8], %r127;
$L__BB6_107:
	setp.eq.s64 	%p364, %rd59, %rd60;
	@%p364 bra 	$L__BB6_109;
	cvt.u32.u64 	%r1505, %rd122;
	cvt.u32.u64 	%r1506, %rd116;
	sub.s32 	%r1507, %r1506, %r1505;
	shl.b32 	%r1508, %r1507, 4;
	mov.u32 	%r1509, _ZN6thrust24THRUST_300001_SM_1000_NS8cuda_cub4core6detail5shmemE;
	add.s32 	%r1510, %r1509, %r1508;
	st.shared.u64 	[%r1510], %rd59;
	st.shared.u32 	[%r1510+8], %r128;
$L__BB6_109:
	setp.eq.s64 	%p365, %rd60, %rd61;
	@%p365 bra 	$L__BB6_111;
	cvt.u32.u64 	%r1511, %rd122;
	cvt.u32.u64 	%r1512, %rd117;
	sub.s32 	%r1513, %r1512, %r1511;
	shl.b32 	%r1514, %r1513, 4;
	mov.u32 	%r1515, _ZN6thrust24THRUST_300001_SM_1000_NS8cuda_cub4core6detail5shmemE;
	add.s32 	%r1516, %r1515, %r1514;
	st.shared.u64 	[%r1516], %rd60;
	st.shared.u32 	[%r1516+8], %r129;
$L__BB6_111:
	setp.eq.s64 	%p366, %rd61, %rd62;
	@%p366 bra 	$L__BB6_113;
	cvt.u32.u64 	%r1517, %rd122;
	cvt.u32.u64 	%r1518, %rd118;
	sub.s32 	%r1519, %r1518, %r1517;
	shl.b32 	%r1520, %r1519, 4;
	mov.u32 	%r1521, _ZN6thrust24THRUST_300001_SM_1000_NS8cuda_cub4core6detail5shmemE;
	add.s32 	%r1522, %r1521, %r1520;
	st.shared.u64 	[%r1522], %rd61;
	st.shared.u32 	[%r1522+8], %r130;
$L__BB6_113:
	setp.eq.s64 	%p367, %rd62, %rd63;
	@%p367 bra 	$L__BB6_115;
	cvt.u32.u64 	%r1523, %rd122;
	cvt.u32.u64 	%r1524, %rd119;
	sub.s32 	%r1525, %r1524, %r1523;
	shl.b32 	%r1526, %r1525, 4;
	mov.u32 	%r1527, _ZN6thrust24THRUST_300001_SM_1000_NS8cuda_cub4core6detail5shmemE;
	add.s32 	%r1528, %r1527, %r1526;
	st.shared.u64 	[%r1528], %rd62;
	st.shared.u32 	[%r1528+8], %r131;
$L__BB6_115:
	setp.eq.s64 	%p368, %rd63, %rd64;
	@%p368 bra 	$L__BB6_117;
	cvt.u32.u64 	%r1529, %rd122;
	cvt.u32.u64 	%r1530, %rd120;
	sub.s32 	%r1531, %r1530, %r1529;
	shl.b32 	%r1532, %r1531, 4;
	mov.u32 	%r1533, _ZN6thrust24THRUST_300001_SM_1000_NS8cuda_cub4core6detail5shmemE;
	add.s32 	%r1534, %r1533, %r1532;
	st.shared.u64 	[%r1534], %rd63;
	st.shared.u32 	[%r1534+8], %r132;
$L__BB6_117:
	bar.sync 	0;
	cvt.u64.u32 	%rd1007, %r32;
	setp.le.u64 	%p369, %rd121, %rd1007;
	@%p369 bra 	$L__BB6_362;
	not.b64 	%rd806, %rd1007;
	add.s64 	%rd124, %rd121, %rd806;
	shr.u64 	%rd807, %rd124, 8;
	add.s64 	%rd808, %rd807, 1;
	and.b64  	%rd1003, %rd808, 3;
	and.b64  	%rd809, %rd124, 768;
	setp.eq.s64 	%p370, %rd809, 768;
	@%p370 bra 	$L__BB6_121;
	add.s64 	%rd810, %rd122, %rd1007;
	shl.b64 	%rd811, %rd810, 2;
	add.s64 	%rd1005, %rd6, %rd811;
	shl.b64 	%rd812, %rd810, 3;
	add.s64 	%rd1004, %rd5, %rd812;
	shl.b32 	%r1535, %r32, 4;
	mov.u32 	%r1536, _ZN6thrust24THRUST_300001_SM_1000_NS8cuda_cub4core6detail5shmemE;
	add.s32 	%r1537, %r1535, %r1536;
	add.s32 	%r1940, %r1537, 8;
	shl.b64 	%rd813, %rd1003, 8;
	add.s64 	%rd1007, %rd813, %rd1007;
$L__BB6_120:
	.pragma "nounroll";
	ld.shared.u64 	%rd814, [%r1940+-8];
	ld.shared.u32 	%r1538, [%r1940];
	st.global.u64 	[%rd1004], %rd814;
	st.global.u32 	[%rd1005], %r1538;
	add.s64 	%rd1005, %rd1005, 1024;
	add.s64 	%rd1004, %rd1004, 2048;
	add.s32 	%r1940, %r1940, 4096;
	add.s64 	%rd1003, %rd1003, -1;
	setp.ne.s64 	%p371, %rd1003, 0;
	@%p371 bra 	$L__BB6_120;
$L__BB6_121:
	setp.lt.u64 	%p372, %rd124, 768;
	@%p372 bra 	$L__BB6_362;
	mov.u32 	%r1541, _ZN6thrust24THRUST_300001_SM_1000_NS8cuda_cub4core6detail5shmemE;
$L__BB6_123:
	cvt.u32.u64 	%r1539, %rd1007;
	add.s64 	%rd815, %rd1007, %rd122;
	shl.b32 	%r1540, %r1539, 4;
	add.s32 	%r1542, %r1541, %r1540;
	ld.shared.u64 	%rd816, [%r1542];
	ld.shared.u32 	%r1543, [%r1542+8];
	shl.b64 	%rd817, %rd815, 3;
	add.s64 	%rd818, %rd5, %rd817;
	st.global.u64 	[%rd818], %rd816;
	shl.b64 	%rd819, %rd815, 2;
	add.s64 	%rd820, %rd6, %rd819;
	st.global.u32 	[%rd820], %r1543;
	and.b64  	%rd821, %rd1007, 4294967295;
	add.s64 	%rd822, %rd122, %rd821;
	ld.shared.u64 	%rd823, [%r1542+4096];
	ld.shared.u32 	%r1544, [%r1542+4104];
	shl.b64 	%rd824, %rd822, 3;
	add.s64 	%rd825, %rd5, %rd824;
	st.global.u64 	[%rd825+2048], %rd823;
	shl.b64 	%rd826, %rd822, 2;
	add.s64 	%rd827, %rd6, %rd826;
	st.global.u32 	[%rd827+1024], %r1544;
	ld.shared.u64 	%rd828, [%r1542+8192];
	ld.shared.u32 	%r1545, [%r1542+8200];
	st.global.u64 	[%rd825+4096], %rd828;
	st.global.u32 	[%rd827+2048], %r1545;
	ld.shared.u64 	%rd829, [%r1542+12288];
	ld.shared.u32 	%r1546, [%r1542+12296];
	st.global.u64 	[%rd825+6144], %rd829;
	st.global.u32 	[%rd827+3072], %r1546;
	add.s64 	%rd830, %rd1007, 1024;
	and.b64  	%rd1007, %rd830, 4294967295;
	setp.gt.u64 	%p373, %rd121, %rd1007;
	@%p373 bra 	$L__BB6_123;
	bra.uni 	$L__BB6_362;
$L__BB6_124:
	setp.eq.s64 	%p351, %rd989, %rd56;
	@%p351 bra 	$L__BB6_126;
	shl.b64 	%rd770, %rd1001, 3;
	add.s64 	%rd771, %rd5, %rd770;
	st.global.u64 	[%rd771], %rd989;
	shl.b64 	%rd772, %rd1001, 2;
	add.s64 	%rd773, %rd6, %rd772;
	st.global.u32 	[%rd773], %r1938;
$L__BB6_126:
	setp.eq.s64 	%p352, %rd56, %rd57;
	@%p352 bra 	$L__BB6_128;
	shl.b64 	%rd774, %rd113, 3;
	add.s64 	%rd775, %rd5, %rd774;
	st.global.u64 	[%rd775], %rd56;
	shl.b64 	%rd776, %rd113, 2;
	add.s64 	%rd777, %rd6, %rd776;
	st.global.u32 	[%rd777], %r125;
$L__BB6_128:
	setp.eq.s64 	%p353, %rd57, %rd58;
	@%p353 bra 	$L__BB6_130;
	shl.b64 	%rd778, %rd114, 3;
	add.s64 	%rd779, %rd5, %rd778;
	st.global.u64 	[%rd779], %rd57;
	shl.b64 	%rd780, %rd114, 2;
	add.s64 	%rd781, %rd6, %rd780;
	st.global.u32 	[%rd781], %r126;
$L__BB6_130:
	setp.eq.s64 	%p354, %rd58, %rd59;
	@%p354 bra 	$L__BB6_132;
	shl.b64 	%rd782, %rd115, 3;
	add.s64 	%rd783, %rd5, %rd782;
	st.global.u64 	[%rd783], %rd58;
	shl.b64 	%rd784, %rd115, 2;
	add.s64 	%rd785, %rd6, %rd784;
	st.global.u32 	[%rd785], %r127;
$L__BB6_132:
	setp.eq.s64 	%p355, %rd59, %rd60;
	@%p355 bra 	$L__BB6_134;
	shl.b64 	%rd786, %rd116, 3;
	add.s64 	%rd787, %rd5, %rd786;
	st.global.u64 	[%rd787], %rd59;
	shl.b64 	%rd788, %rd116, 2;
	add.s64 	%rd789, %rd6, %rd788;
	st.global.u32 	[%rd789], %r128;
$L__BB6_134:
	setp.eq.s64 	%p356, %rd60, %rd61;
	@%p356 bra 	$L__BB6_136;
	shl.b64 	%rd790, %rd117, 3;
	add.s64 	%rd791, %rd5, %rd790;
	st.global.u64 	[%rd791], %rd60;
	shl.b64 	%rd792, %rd117, 2;
	add.s64 	%rd793, %rd6, %rd792;
	st.global.u32 	[%rd793], %r129;
$L__BB6_136:
	setp.eq.s64 	%p357, %rd61, %rd62;
	@%p357 bra 	$L__BB6_138;
	shl.b64 	%rd794, %rd118, 3;
	add.s64 	%rd795, %rd5, %rd794;
	st.global.u64 	[%rd795], %rd61;
	shl.b64 	%rd796, %rd118, 2;
	add.s64 	%rd797, %rd6, %rd796;
	st.global.u32 	[%rd797], %r130;
$L__BB6_138:
	setp.eq.s64 	%p358, %rd62, %rd63;
	@%p358 bra 	$L__BB6_140;
	shl.b64 	%rd798, %rd119, 3;
	add.s64 	%rd799, %rd5, %rd798;
	st.global.u64 	[%rd799], %rd62;
	shl.b64 	%rd800, %rd119, 2;
	add.s64 	%rd801, %rd6, %rd800;
	st.global.u32 	[%rd801], %r131;
$L__BB6_140:
	setp.eq.s64 	%p359, %rd63, %rd64;
	@%p359 bra 	$L__BB6_362;
	shl.b64 	%rd802, %rd120, 3;
	add.s64 	%rd803, %rd5, %rd802;
	st.global.u64 	[%rd803], %rd63;
	shl.b64 	%rd804, %rd120, 2;
	add.s64 	%rd805, %rd6, %rd804;
	st.global.u32 	[%rd805], %r132;
	bra.uni 	$L__BB6_362;
$L__BB6_142:
	setp.lt.s64 	%p13, %rd8, 1;
	@%p13 bra 	$L__BB6_362;
	setp.ne.s32 	%p14, %r1, 0;
	@%p14 bra 	$L__BB6_232;
	cvt.u32.u64 	%r136, %rd315;
	shl.b64 	%rd514, %rd7, 3;
	add.s64 	%rd513, %rd3, %rd514;
	// begin inline asm
	ld.global.nc.u64 %rd1016, [%rd513];
	// end inline asm
	mov.u32 	%r137, %tid.x;
	and.b32  	%r867, %r137, 31;
	and.b32  	%r868, %r137, 992;
	mul.lo.s32 	%r869, %r868, 9;
	or.b32  	%r138, %r869, %r867;
	setp.ge.s32 	%p168, %r138, %r136;
	shl.b32 	%r870, %r138, 3;
	cvt.u64.u32 	%rd515, %r870;
	add.s64 	%rd139, %rd513, %rd515;
	mov.u64 	%rd1008, %rd1016;
	@%p168 bra 	$L__BB6_146;
	// begin inline asm
	ld.global.nc.u64 %rd1008, [%rd139];
	// end inline asm
$L__BB6_146:
	add.s32 	%r139, %r138, 32;
	setp.ge.s32 	%p169, %r139, %r136;
	mov.u64 	%rd1009, %rd1016;
	@%p169 bra 	$L__BB6_148;
	add.s64 	%rd519, %rd139, 256;
	// begin inline asm
	ld.global.nc.u64 %rd1009, [%rd519];
	// end inline asm
$L__BB6_148:
	add.s32 	%r140, %r138, 64;
	setp.ge.s32 	%p170, %r140, %r136;
	mov.u64 	%rd1010, %rd1016;
	@%p170 bra 	$L__BB6_150;
	add.s64 	%rd521, %rd139, 512;
	// begin inline asm
	ld.global.nc.u64 %rd1010, [%rd521];
	// end inline asm
$L__BB6_150:
	add.s32 	%r141, %r138, 96;
	setp.ge.s32 	%p171, %r141, %r136;
	mov.u64 	%rd1011, %rd1016;
	@%p171 bra 	$L__BB6_152;
	add.s64 	%rd523, %rd139, 768;
	// begin inline asm
	ld.global.nc.u64 %rd1011, [%rd523];
	// end inline asm
$L__BB6_152:
	add.s32 	%r142, %r138, 128;
	setp.ge.s32 	%p172, %r142, %r136;
	mov.u64 	%rd1012, %rd1016;
	@%p172 bra 	$L__BB6_154;
	add.s64 	%rd525, %rd139, 1024;
	// begin inline asm
	ld.global.nc.u64 %rd1012, [%rd525];
	// end inline asm
$L__BB6_154:
	add.s32 	%r143, %r138, 160;
	setp.ge.s32 	%p173, %r143, %r136;
	mov.u64 	%rd1013, %rd1016;
	@%p173 bra 	$L__BB6_156;
	add.s64 	%rd527, %rd139, 1280;
	// begin inline asm
	ld.global.nc.u64 %rd1013, [%rd527];
	// end inline asm
$L__BB6_156:
	add.s32 	%r144, %r138, 192;
	setp.ge.s32 	%p174, %r144, %r136;
	mov.u64 	%rd1014, %rd1016;
	@%p174 bra 	$L__BB6_158;
	add.s64 	%rd529, %rd139, 1536;
	// begin inline asm
	ld.global.nc.u64 %rd1014, [%rd529];
	// end inline asm
$L__BB6_158:
	add.s32 	%r145, %r138, 224;
	setp.ge.s32 	%p175, %r145, %r136;
	mov.u64 	%rd1015, %rd1016;
	@%p175 bra 	$L__BB6_160;
	add.s64 	%rd531, %rd139, 1792;
	// begin inline asm
	ld.global.nc.u64 %rd1015, [%rd531];
	// end inline asm
$L__BB6_160:
	add.s32 	%r146, %r138, 256;
	setp.ge.s32 	%p176, %r146, %r136;
	@%p176 bra 	$L__BB6_162;
	add.s64 	%rd533, %rd139, 2048;
	// begin inline asm
	ld.global.nc.u64 %rd1016, [%rd533];
	// end inline asm
$L__BB6_162:
	setp.ge.s32 	%p177, %r138, %r136;
	// begin inline asm
	mov.u32 %r871, %laneid;
	// end inline asm
	shr.u32 	%r148, %r137, 5;
	mad.lo.s32 	%r149, %r148, 288, %r871;
	shl.b32 	%r873, %r149, 3;
	mov.u32 	%r874, _ZN6thrust24THRUST_300001_SM_1000_NS8cuda_cub4core6detail5shmemE;
	add.s32 	%r150, %r874, %r873;
	st.shared.u64 	[%r150], %rd1008;
	st.shared.u64 	[%r150+256], %rd1009;
	st.shared.u64 	[%r150+512], %rd1010;
	st.shared.u64 	[%r150+768], %rd1011;
	st.shared.u64 	[%r150+1024], %rd1012;
	st.shared.u64 	[%r150+1280], %rd1013;
	st.shared.u64 	[%r150+1536], %rd1014;
	st.shared.u64 	[%r150+1792], %rd1015;
	st.shared.u64 	[%r150+2048], %rd1016;
	bar.warp.sync 	-1;
	shl.b32 	%r151, %r871, 3;
	shl.b32 	%r875, %r871, 6;
	add.s32 	%r152, %r150, %r875;
	ld.shared.u64 	%rd158, [%r152];
	ld.shared.u64 	%rd159, [%r152+8];
	ld.shared.u64 	%rd160, [%r152+16];
	ld.shared.u64 	%rd161, [%r152+24];
	ld.shared.u64 	%rd162, [%r152+32];
	ld.shared.u64 	%rd163, [%r152+40];
	ld.shared.u64 	%rd164, [%r152+48];
	ld.shared.u64 	%rd165, [%r152+56];
	ld.shared.u64 	%rd166, [%r152+64];
	bar.sync 	0;
	shl.b64 	%rd535, %rd7, 2;
	add.s64 	%rd534, %rd4, %rd535;
	// begin inline asm
	ld.global.nc.u32 %r1949, [%rd534];
	// end inline asm
	shl.b32 	%r876, %r138, 2;
	cvt.u64.u32 	%rd536, %r876;
	add.s64 	%rd167, %rd534, %rd536;
	mov.u32 	%r1941, %r1949;
	@%p177 bra 	$L__BB6_164;
	// begin inline asm
	ld.global.nc.u32 %r1941, [%rd167];
	// end inline asm
$L__BB6_164:
	setp.ge.s32 	%p178, %r139, %r136;
	mov.u32 	%r1942, %r1949;
	@%p178 bra 	$L__BB6_166;
	add.s64 	%rd538, %rd167, 128;
	// begin inline asm
	ld.global.nc.u32 %r1942, [%rd538];
	// end inline asm
$L__BB6_166:
	setp.ge.s32 	%p179, %r140, %r136;
	mov.u32 	%r1943, %r1949;
	@%p179 bra 	$L__BB6_168;
	add.s64 	%rd539, %rd167, 256;
	// begin inline asm
	ld.global.nc.u32 %r1943, [%rd539];
	// end inline asm
$L__BB6_168:
	setp.ge.s32 	%p180, %r141, %r136;
	mov.u32 	%r1944, %r1949;
	@%p180 bra 	$L__BB6_170;
	add.s64 	%rd540, %rd167, 384;
	// begin inline asm
	ld.global.nc.u32 %r1944, [%rd540];
	// end inline asm
$L__BB6_170:
	setp.ge.s32 	%p181, %r142, %r136;
	mov.u32 	%r1945, %r1949;
	@%p181 bra 	$L__BB6_172;
	add.s64 	%rd541, %rd167, 512;
	// begin inline asm
	ld.global.nc.u32 %r1945, [%rd541];
	// end inline asm
$L__BB6_172:
	setp.ge.s32 	%p182, %r143, %r136;
	mov.u32 	%r1946, %r1949;
	@%p182 bra 	$L__BB6_174;
	add.s64 	%rd542, %rd167, 640;
	// begin inline asm
	ld.global.nc.u32 %r1946, [%rd542];
	// end inline asm
$L__BB6_174:
	setp.ge.s32 	%p183, %r144, %r136;
	mov.u32 	%r1947, %r1949;
	@%p183 bra 	$L__BB6_176;
	add.s64 	%rd543, %rd167, 768;
	// begin inline asm
	ld.global.nc.u32 %r1947, [%rd543];
	// end inline asm
$L__BB6_176:
	setp.ge.s32 	%p184, %r145, %r136;
	mov.u32 	%r1948, %r1949;
	@%p184 bra 	$L__BB6_178;
	add.s64 	%rd544, %rd167, 896;
	// begin inline asm
	ld.global.nc.u32 %r1948, [%rd544];
	// end inline asm
$L__BB6_178:
	setp.ge.s32 	%p185, %r146, %r136;
	@%p185 bra 	$L__BB6_180;
	add.s64 	%rd545, %rd167, 1024;
	// begin inline asm
	ld.global.nc.u32 %r1949, [%rd545];
	// end inline asm
$L__BB6_180:
	shl.b32 	%r886, %r149, 2;
	sub.s32 	%r887, %r150, %r886;
	st.shared.u32 	[%r887], %r1941;
	st.shared.u32 	[%r887+128], %r1942;
	st.shared.u32 	[%r887+256], %r1943;
	st.shared.u32 	[%r887+384], %r1944;
	st.shared.u32 	[%r887+512], %r1945;
	st.shared.u32 	[%r887+640], %r1946;
	st.shared.u32 	[%r887+768], %r1947;
	st.shared.u32 	[%r887+896], %r1948;
	st.shared.u32 	[%r887+1024], %r1949;
	bar.warp.sync 	-1;
	add.s32 	%r888, %r149, %r151;
	shl.b32 	%r889, %r888, 2;
	sub.s32 	%r890, %r152, %r889;
	ld.shared.u32 	%r172, [%r890];
	ld.shared.u32 	%r173, [%r890+4];
	ld.shared.u32 	%r174, [%r890+8];
	ld.shared.u32 	%r175, [%r890+12];
	ld.shared.u32 	%r176, [%r890+16];
	ld.shared.u32 	%r177, [%r890+20];
	ld.shared.u32 	%r178, [%r890+24];
	ld.shared.u32 	%r179, [%r890+28];
	ld.shared.u32 	%r180, [%r890+32];
	bar.sync 	0;
	shl.b32 	%r891, %r137, 3;
	add.s32 	%r893, %r874, %r891;
	add.s32 	%r181, %r893, 2264;
	st.shared.u64 	[%r893+2264], %rd166;
	bar.sync 	0;
	setp.eq.s32 	%p186, %r137, 0;
	mov.b64 	%rd1018, 1;
	@%p186 bra 	$L__BB6_182;
	ld.shared.u64 	%rd1017, [%r181+-8];
	setp.ne.s64 	%p187, %rd1017, %rd158;
	selp.u64 	%rd1018, 1, 0, %p187;
$L__BB6_182:
	setp.eq.s32 	%p188, %r137, 0;
	setp.ne.s64 	%p189, %rd158, %rd159;
	setp.ne.s64 	%p190, %rd159, %rd160;
	setp.ne.s64 	%p191, %rd160, %rd161;
	setp.ne.s64 	%p192, %rd161, %rd162;
	setp.ne.s64 	%p193, %rd162, %rd163;
	setp.ne.s64 	%p194, %rd163, %rd164;
	setp.ne.s64 	%p195, %rd164, %rd165;
	setp.ne.s64 	%p196, %rd165, %rd166;
	mul.lo.s32 	%r1014, %r137, 9;
	cvt.u64.u32 	%rd548, %r1014;
	setp.eq.s64 	%p197, %rd8, %rd548;
	selp.u64 	%rd549, 1, 0, %p197;
	selp.b64 	%rd550, %rd549, %rd1018, %p197;
	selp.b64 	%rd172, %rd549, %rd550, %p188;
	add.s32 	%r1015, %r1014, 1;
	cvt.u64.u32 	%rd551, %r1015;
	setp.eq.s64 	%p198, %rd8, %rd551;
	or.pred  	%p1, %p198, %p189;
	selp.u64 	%rd552, 1, 0, %p1;
	add.s32 	%r1016, %r1014, 2;
	cvt.u64.u32 	%rd553, %r1016;
	setp.eq.s64 	%p199, %rd8, %rd553;
	or.pred  	%p2, %p199, %p190;
	selp.u64 	%rd554, 1, 0, %p2;
	add.s32 	%r1017, %r1014, 3;
	cvt.u64.u32 	%rd555, %r1017;
	setp.eq.s64 	%p200, %rd8, %rd555;
	or.pred  	%p3, %p200, %p191;
	selp.u64 	%rd556, 1, 0, %p3;
	add.s32 	%r1018, %r1014, 4;
	cvt.u64.u32 	%rd557, %r1018;
	setp.eq.s64 	%p201, %rd8, %rd557;
	or.pred  	%p4, %p201, %p192;
	selp.u64 	%rd558, 1, 0, %p4;
	add.s32 	%r1019, %r1014, 5;
	cvt.u64.u32 	%rd559, %r1019;
	setp.eq.s64 	%p202, %rd8, %rd559;
	or.pred  	%p203, %p202, %p193;
	selp.u64 	%rd560, 1, 0, %p203;
	add.s32 	%r1020, %r1014, 6;
	cvt.u64.u32 	%rd561, %r1020;
	setp.eq.s64 	%p204, %rd8, %rd561;
	or.pred  	%p5, %p204, %p194;
	selp.u64 	%rd562, 1, 0, %p5;
	add.s32 	%r1021, %r1014, 7;
	cvt.u64.u32 	%rd563, %r1021;
	setp.eq.s64 	%p205, %rd8, %rd563;
	or.pred  	%p206, %p205, %p195;
	selp.u64 	%rd564, 1, 0, %p206;
	add.s32 	%r1022, %r1014, 8;
	cvt.u64.u32 	%rd565, %r1022;
	setp.eq.s64 	%p207, %rd8, %rd565;
	or.pred  	%p208, %p207, %p196;
	selp.u64 	%rd566, 1, 0, %p208;
	add.s64 	%rd173, %rd172, %rd552;
	selp.b32 	%r1023, 0, %r172, %p1;
	add.s32 	%r1024, %r173, %r1023;
	add.s64 	%rd174, %rd173, %rd554;
	selp.b32 	%r1025, 0, %r1024, %p2;
	add.s32 	%r1026, %r174, %r1025;
	add.s64 	%rd175, %rd174, %rd556;
	selp.b32 	%r1027, 0, %r1026, %p3;
	add.s32 	%r1028, %r175, %r1027;
	add.s64 	%rd176, %rd175, %rd558;
	selp.b32 	%r1029, 0, %r1028, %p4;
	add.s32 	%r1030, %r176, %r1029;
	add.s64 	%rd177, %rd176, %rd560;
	selp.b32 	%r1031, 0, %r1030, %p203;
	add.s32 	%r1032, %r177, %r1031;
	add.s64 	%rd178, %rd177, %rd562;
	selp.b32 	%r1033, 0, %r1032, %p5;
	add.s32 	%r1034, %r178, %r1033;
	add.s64 	%rd179, %rd178, %rd564;
	selp.b32 	%r1035, 0, %r1034, %p206;
	add.s32 	%r1036, %r179, %r1035;
	add.s64 	%rd567, %rd179, %rd566;
	mov.b64 	{%r895, %r900}, %rd567;
	selp.b32 	%r1037, 0, %r1036, %p208;
	add.s32 	%r905, %r180, %r1037;
	mov.b32 	%r1011, 1;
	mov.b32 	%r1012, 0;
	mov.b32 	%r1013, -1;
	// begin inline asm
	shfl.sync.up.b32 %r894, %r895, %r1011, %r1012, %r1013;
	// end inline asm
	// begin inline asm
	shfl.sync.up.b32 %r899, %r900, %r1011, %r1012, %r1013;
	// end inline asm
	mov.b64 	%rd568, {%r894, %r899};
	// begin inline asm
	shfl.sync.up.b32 %r904, %r905, %r1011, %r1012, %r1013;
	// end inline asm
	// begin inline asm
	shfl.sync.up.b32 %r909, %r910, %r1011, %r1012, %r1013;
	// end inline asm
	setp.eq.s64 	%p209, %rd567, 0;
	selp.b32 	%r1038, %r904, 0, %p209;
	setp.lt.s32 	%p210, %r871, 1;
	selp.b64 	%rd569, 0, %rd568, %p210;
	add.s64 	%rd570, %rd569, %rd567;
	mov.b64 	{%r915, %r920}, %rd570;
	selp.b32 	%r1039, 0, %r1038, %p210;
	add.s32 	%r925, %r1039, %r905;
	mov.b32 	%r931, 2;
	// begin inline asm
	shfl.sync.up.b32 %r914, %r915, %r931, %r1012, %r1013;
	// end inline asm
	// begin inline asm
	shfl.sync.up.b32 %r919, %r920, %r931, %r1012, %r1013;
	// end inline asm
	mov.b64 	%rd571, {%r914, %r919};
	// begin inline asm
	shfl.sync.up.b32 %r924, %r925, %r931, %r1012, %r1013;
	// end inline asm
	// begin inline asm
	shfl.sync.up.b32 %r929, %r930, %r931, %r1012, %r1013;
	// end inline asm
	setp.eq.s64 	%p211, %rd570, 0;
	selp.b32 	%r1040, %r924, 0, %p211;
	setp.lt.s32 	%p212, %r871, 2;
	selp.b64 	%rd572, 0, %rd571, %p212;
	add.s64 	%rd573, %rd572, %rd570;
	mov.b64 	{%r935, %r940}, %rd573;
	selp.b32 	%r1041, 0, %r1040, %p212;
	add.s32 	%r945, %r1041, %r925;
	mov.b32 	%r951, 4;
	// begin inline asm
	shfl.sync.up.b32 %r934, %r935, %r951, %r1012, %r1013;
	// end inline asm
	// begin inline asm
	shfl.sync.up.b32 %r939, %r940, %r951, %r1012, %r1013;
	// end inline asm
	mov.b64 	%rd574, {%r934, %r939};
	// begin inline asm
	shfl.sync.up.b32 %r944, %r945, %r951, %r1012, %r1013;
	// end inline asm
	// begin inline asm
	shfl.sync.up.b32 %r949, %r950, %r951, %r1012, %r1013;
	// end inline asm
	setp.eq.s64 	%p213, %rd573, 0;
	selp.b32 	%r1042, %r944, 0, %p213;
	setp.lt.s32 	%p214, %r871, 4;
	selp.b64 	%rd575, 0, %rd574, %p214;
	add.s64 	%rd576, %rd575, %rd573;
	mov.b64 	{%r955, %r960}, %rd576;
	selp.b32 	%r1043, 0, %r1042, %p214;
	add.s32 	%r965, %r1043, %r945;
	mov.b32 	%r971, 8;
	// begin inline asm
	shfl.sync.up.b32 %r954, %r955, %r971, %r1012, %r1013;
	// end inline asm
	// begin inline asm
	shfl.sync.up.b32 %r959, %r960, %r971, %r1012, %r1013;
	// end inline asm
	mov.b64 	%rd577, {%r954, %r959};
	// begin inline asm
	shfl.sync.up.b32 %r964, %r965, %r971, %r1012, %r1013;
	// end inline asm
	// begin inline asm
	shfl.sync.up.b32 %r969, %r970, %r971, %r1012, %r1013;
	// end inline asm
	setp.eq.s64 	%p215, %rd576, 0;
	selp.b32 	%r1044, %r964, 0, %p215;
	setp.lt.s32 	%p216, %r871, 8;
	selp.b64 	%rd578, 0, %rd577, %p216;
	add.s64 	%rd579, %rd578, %rd576;
	mov.b64 	{%r975, %r980}, %rd579;
	selp.b32 	%r1045, 0, %r1044, %p216;
	add.s32 	%r985, %r1045, %r965;
	mov.b32 	%r991, 16;
	// begin inline asm
	shfl.sync.up.b32 %r974, %r975, %r991, %r1012, %r1013;
	// end inline asm
	// begin inline asm
	shfl.sync.up.b32 %r979, %r980, %r991, %r1012, %r1013;
	// end inline asm
	mov.b64 	%rd580, {%r974, %r979};
	// begin inline asm
	shfl.sync.up.b32 %r984, %r985, %r991, %r1012, %r1013;
	// end inline asm
	// begin inline asm
	shfl.sync.up.b32 %r989, %r990, %r991, %r1012, %r1013;
	// end inline asm
	setp.eq.s64 	%p217, %rd579, 0;
	selp.b32 	%r1046, %r984, 0, %p217;
	setp.lt.s32 	%p218, %r871, 16;
	selp.b64 	%rd581, 0, %rd580, %p218;
	add.s64 	%rd180, %rd581, %rd579;
	mov.b64 	{%r995, %r1000}, %rd180;
	selp.b32 	%r1047, 0, %r1046, %p218;
	add.s32 	%r1005, %r1047, %r985;
	// begin inline asm
	shfl.sync.up.b32 %r994, %r995, %r1011, %r1012, %r1013;
	// end inline asm
	// begin inline asm
	shfl.sync.up.b32 %r999, %r1000, %r1011, %r1012, %r1013;
	// end inline asm
	// begin inline asm
	shfl.sync.up.b32 %r1004, %r1005, %r1011, %r1012, %r1013;
	// end inline asm
	// begin inline asm
	shfl.sync.up.b32 %r1009, %r1010, %r1011, %r1012, %r1013;
	// end inline asm
	setp.ne.s32 	%p219, %r871, 31;
	@%p219 bra 	$L__BB6_184;
	shl.b32 	%r1048, %r148, 4;
	mov.u32 	%r1049, _ZN6thrust24THRUST_300001_SM_1000_NS8cuda_cub4core6detail5shmemE;
	add.s32 	%r1050, %r1049, %r1048;
	st.shared.u64 	[%r1050], %rd180;
	st.shared.u32 	[%r1050+8], %r1005;
$L__BB6_184:
	mov.b64 	%rd582, {%r994, %r999};
	bar.sync 	0;
	ld.shared.u64 	%rd583, [_ZN6thrust24THRUST_300001_SM_1000_NS8cuda_cub4core6detail5shmemE];
	ld.shared.u32 	%r1051, [_ZN6thrust24THRUST_300001_SM_1000_NS8cuda_cub4core6detail5shmemE+8];
	ld.shared.u64 	%rd584, [_ZN6thrust24THRUST_300001_SM_1000_NS8cuda_cub4core6detail5shmemE+16];
	ld.shared.u32 	%r1052, [_ZN6thrust24THRUST_300001_SM_1000_NS8cuda_cub4core6detail5shmemE+24];
	add.s64 	%rd585, %rd584, %rd583;
	setp.eq.s64 	%p220, %rd584, 0;
	selp.b32 	%r1053, %r1051, 0, %p220;
	add.s32 	%r1054, %r1053, %r1052;
	setp.eq.s32 	%p221, %r148, 2;
	selp.b64 	%rd586, %rd585, %rd583, %p221;
	selp.b32 	%r1055, %r1054, %r1051, %p221;
	ld.shared.u64 	%rd587, [_ZN6thrust24THRUST_300001_SM_1000_NS8cuda_cub4core6detail5shmemE+32];
	ld.shared.u32 	%r1056, [_ZN6thrust24THRUST_300001_SM_1000_NS8cuda_cub4core6detail5shmemE+40];
	add.s64 	%rd588, %rd587, %rd585;
	setp.eq.s64 	%p222, %rd587, 0;
	selp.b32 	%r1057, %r1054, 0, %p222;
	add.s32 	%r1058, %r1057, %r1056;
	setp.eq.s32 	%p223, %r148, 3;
	selp.b64 	%rd589, %rd588, %rd586, %p223;
	selp.b32 	%r1059, %r1058, %r1055, %p223;
	ld.shared.u64 	%rd590, [_ZN6thrust24THRUST_300001_SM_1000_NS8cuda_cub4core6detail5shmemE+48];
	ld.shared.u32 	%r1060, [_ZN6thrust24THRUST_300001_SM_1000_NS8cuda_cub4core6detail5shmemE+56];
	add.s64 	%rd591, %rd590, %rd588;
	setp.eq.s64 	%p224, %rd590, 0;
	selp.b32 	%r1061, %r1058, 0, %p224;
	add.s32 	%r1062, %r1061, %r1060;
	setp.eq.s32 	%p225, %r148, 4;
	selp.b64 	%rd592, %rd591, %rd589, %p225;
	selp.b32 	%r1063, %r1062, %r1059, %p225;
	ld.shared.u64 	%rd593, [_ZN6thrust24THRUST_300001_SM_1000_NS8cuda_cub4core6detail5shmemE+64];
	ld.shared.u32 	%r1064, [_ZN6thrust24THRUST_300001_SM_1000_NS8cuda_cub4core6detail5shmemE+72];
	add.s64 	%rd594, %rd593, %rd591;
	setp.eq.s64 	%p226, %rd593, 0;
	selp.b32 	%r1065, %r1062, 0, %p226;
	add.s32 	%r1066, %r1065, %r1064;
	setp.eq.s32 	%p227, %r148, 5;
	selp.b64 	%rd595, %rd594, %rd592, %p227;
	selp.b32 	%r1067, %r1066, %r1063, %p227;
	ld.shared.u64 	%rd596, [_ZN6thrust24THRUST_300001_SM_1000_NS8cuda_cub4core6detail5shmemE+80];
	ld.shared.u32 	%r1068, [_ZN6thrust24THRUST_300001_SM_1000_NS8cuda_cub4core6detail5shmemE+88];
	add.s64 	%rd597, %rd596, %rd594;
	setp.eq.s64 	%p228, %rd596, 0;
	selp.b32 	%r1069, %r1066, 0, %p228;
	add.s32 	%r1070, %r1069, %r1068;
	setp.eq.s32 	%p229, %r148, 6;
	selp.b64 	%rd598, %rd597, %rd595, %p229;
	selp.b32 	%r1071, %r1070, %r1067, %p229;
	ld.shared.u64 	%rd599, [_ZN6thrust24THRUST_300001_SM_1000_NS8cuda_cub4core6detail5shmemE+96];
	ld.shared.u32 	%r1072, [_ZN6thrust24THRUST_300001_SM_1000_NS8cuda_cub4core6detail5shmemE+104];
	add.s64 	%rd600, %rd599, %rd597;
	setp.eq.s64 	%p230, %rd599, 0;
	selp.b32 	%r1073, %r1070, 0, %p230;
	add.s32 	%r1074, %r1073, %r1072;
	setp.eq.s32 	%p231, %r148, 7;
	selp.b64 	%rd601, %rd600, %rd598, %p231;
	selp.b32 	%r1075, %r1074, %r1071, %p231;
	ld.shared.u64 	%rd602, [_ZN6thrust24THRUST_300001_SM_1000_NS8cuda_cub4core6detail5shmemE+112];
	ld.shared.u32 	%r1076, [_ZN6thrust24THRUST_300001_SM_1000_NS8cuda_cub4core6detail5shmemE+120];
	add.s64 	%rd1024, %rd602, %rd600;
	setp.eq.s64 	%p232, %rd602, 0;
	selp.b32 	%r1077, %r1074, 0, %p232;
	add.s32 	%r186, %r1077, %r1076;
	setp.lt.u32 	%p233, %r137, 32;
	selp.b64 	%rd603, 0, %rd601, %p233;
	selp.b32 	%r1078, 0, %r1075, %p233;
	setp.eq.s64 	%p234, %rd582, 0;
	selp.b32 	%r1079, %r1078, 0, %p234;
	add.s32 	%r1080, %r1079, %r1004;
	setp.eq.s32 	%p235, %r871, 0;
	selp.b64 	%rd604, 0, %rd582, %p235;
	add.s64 	%rd182, %rd603, %rd604;
	selp.b32 	%r187, %r1078, %r1080, %p235;
	add.s64 	%rd183, %rd182, %rd172;
	setp.eq.s64 	%p236, %rd172, 0;
	selp.b32 	%r1081, %r187, 0, %p236;
	add.s32 	%r188, %r1081, %r172;
	add.s64 	%rd184, %rd173, %rd182;
	selp.b32 	%r1082, 0, %r188, %p1;
	add.s32 	%r189, %r173, %r1082;
	add.s64 	%rd185, %rd174, %rd182;
	selp.b32 	%r1083, 0, %r189, %p2;
	add.s32 	%r190, %r174, %r1083;
	add.s64 	%rd186, %rd175, %rd182;
	selp.b32 	%r1084, 0, %r190, %p3;
	add.s32 	%r191, %r175, %r1084;
	add.s64 	%rd187, %rd176, %rd182;
	selp.b32 	%r1085, 0, %r191, %p4;
	add.s32 	%r192, %r176, %r1085;
	add.s64 	%rd188, %rd177, %rd182;
	mul.lo.s32 	%r1086, %r137, 9;
	add.s32 	%r1087, %r1086, 5;
	cvt.u64.u32 	%rd605, %r1087;
	setp.eq.s64 	%p237, %rd8, %rd605;
	setp.ne.s64 	%p238, %rd162, %rd163;
	selp.b32 	%r1088, 0, %r192, %p238;
	selp.b32 	%r1089, 0, %r1088, %p237;
	add.s32 	%r193, %r177, %r1089;
	add.s64 	%rd189, %rd178, %rd182;
	selp.b32 	%r1090, 0, %r193, %p5;
	add.s32 	%r194, %r178, %r1090;
	add.s64 	%rd190, %rd179, %rd182;
	add.s32 	%r1091, %r1086, 7;
	cvt.u64.u32 	%rd606, %r1091;
	setp.eq.s64 	%p239, %rd8, %rd606;
	setp.ne.s64 	%p240, %rd164, %rd165;
	selp.b32 	%r1092, 0, %r194, %p240;
	selp.b32 	%r1093, 0, %r1092, %p239;
	add.s32 	%r195, %r179, %r1093;
	setp.lt.s64 	%p241, %rd1024, 257;
	@%p241 bra 	$L__BB6_210;
	bar.sync 	0;
	@%p236 bra 	$L__BB6_187;
	cvt.u32.u64 	%r1097, %rd182;
	shl.b32 	%r1098, %r1097, 4;
	mov.u32 	%r1099, _ZN6thrust24THRUST_300001_SM_1000_NS8cuda_cub4core6detail5shmemE;
	add.s32 	%r1100, %r1099, %r1098;
	st.shared.u64 	[%r1100], %rd1017;
	st.shared.u32 	[%r1100+8], %r187;
$L__BB6_187:
	not.pred 	%p258, %p1;
	@%p258 bra 	$L__BB6_189;
	cvt.u32.u64 	%r1101, %rd183;
	shl.b32 	%r1102, %r1101, 4;
	mov.u32 	%r1103, _ZN6thrust24THRUST_300001_SM_1000_NS8cuda_cub4core6detail5shmemE;
	add.s32 	%r1104, %r1103, %r1102;
	st.shared.u64 	[%r1104], %rd158;
	st.shared.u32 	[%r1104+8], %r188;
$L__BB6_189:
	not.pred 	%p259, %p2;
	@%p259 bra 	$L__BB6_191;
	cvt.u32.u64 	%r1105, %rd184;
	shl.b32 	%r1106, %r1105, 4;
	mov.u32 	%r1107, _ZN6thrust24THRUST_300001_SM_1000_NS8cuda_cub4core6detail5shmemE;
	add.s32 	%r1108, %r1107, %r1106;
	st.shared.u64 	[%r1108], %rd159;
	st.shared.u32 	[%r1108+8], %r189;
$L__BB6_191:
	not.pred 	%p260, %p3;
	@%p260 bra 	$L__BB6_193;
	cvt.u32.u64 	%r1109, %rd185;
	shl.b32 	%r1110, %r1109, 4;
	mov.u32 	%r1111, _ZN6thrust24THRUST_300001_SM_1000_NS8cuda_cub4core6detail5shmemE;
	add.s32 	%r1112, %r1111, %r1110;
	st.shared.u64 	[%r1112], %rd160;
	st.shared.u32 	[%r1112+8], %r190;
$L__BB6_193:
	not.pred 	%p261, %p4;
	@%p261 bra 	$L__BB6_195;
	cvt.u32.u64 	%r1113, %rd186;
	shl.b32 	%r1114, %r1113, 4;
	mov.u32 	%r1115, _ZN6thrust24THRUST_300001_SM_1000_NS8cuda_cub4core6detail5shmemE;
	add.s32 	%r1116, %r1115, %r1114;
	st.shared.u64 	[%r1116], %rd161;
	st.shared.u32 	[%r1116+8], %r191;
$L__BB6_195:
	mad.lo.s32 	%r1117, %r137, 9, 5;
	cvt.u64.u32 	%rd646, %r1117;
	setp.ne.s64 	%p262, %rd8, %rd646;
	setp.eq.s64 	%p263, %rd162, %rd163;
	and.pred  	%p264, %p262, %p263;
	@%p264 bra 	$L__BB6_197;
	cvt.u32.u64 	%r1118, %rd187;
	shl.b32 	%r1119, %r1118, 4;
	mov.u32 	%r1120, _ZN6thrust24THRUST_300001_SM_1000_NS8cuda_cub4core6detail5shmemE;
	add.s32 	%r1121, %r1120, %r1119;
	st.shared.u64 	[%r1121], %rd162;
	st.shared.u32 	[%r1121+8], %r192;
$L__BB6_197:
	not.pred 	%p265, %p5;
	@%p265 bra 	$L__BB6_199;
	cvt.u32.u64 	%r1122, %rd188;
	shl.b32 	%r1123, %r1122, 4;
	mov.u32 	%r1124, _ZN6thrust24THRUST_300001_SM_1000_NS8cuda_cub4core6detail5shmemE;
	add.s32 	%r1125, %r1124, %r1123;
	st.shared.u64 	[%r1125], %rd163;
	st.shared.u32 	[%r1125+8], %r193;
$L__BB6_199:
	mad.lo.s32 	%r1126, %r137, 9, 7;
	cvt.u64.u32 	%rd647, %r1126;
	setp.ne.s64 	%p266, %rd8, %rd647;
	setp.eq.s64 	%p267, %rd164, %rd165;
	and.pred  	%p268, %p266, %p267;
	@%p268 bra 	$L__BB6_201;
	cvt.u32.u64 	%r1127, %rd189;
	shl.b32 	%r1128, %r1127, 4;
	mov.u32 	%r1129, _ZN6thrust24THRUST_300001_SM_1000_NS8cuda_cub4core6detail5shmemE;
	add.s32 	%r1130, %r1129, %r1128;
	st.shared.u64 	[%r1130], %rd164;
	st.shared.u32 	[%r1130+8], %r194;
$L__BB6_201:
	mad.lo.s32 	%r1131, %r137, 9, 8;
	cvt.u64.u32 	%rd648, %r1131;
	setp.ne.s64 	%p269, %rd8, %rd648;
	setp.eq.s64 	%p270, %rd165, %rd166;
	and.pred  	%p271, %p269, %p270;
	@%p271 bra 	$L__BB6_203;
	cvt.u32.u64 	%r1132, %rd190;
	shl.b32 	%r1133, %r1132, 4;
	mov.u32 	%r1134, _ZN6thrust24THRUST_300001_SM_1000_NS8cuda_cub4core6detail5shmemE;
	add.s32 	%r1135, %r1134, %r1133;
	st.shared.u64 	[%r1135], %rd165;
	st.shared.u32 	[%r1135+8], %r195;
$L__BB6_203:
	bar.sync 	0;
	cvt.u64.u32 	%rd1023, %r137;
	setp.le.u64 	%p272, %rd1024, %rd1023;
	@%p272 bra 	$L__BB6_228;
	not.b64 	%rd649, %rd1023;
	add.s64 	%rd192, %rd1024, %rd649;
	shr.u64 	%rd650, %rd192, 8;
	add.s64 	%rd651, %rd650, 1;
	and.b64  	%rd1019, %rd651, 3;
	and.b64  	%rd652, %rd192, 768;
	setp.eq.s64 	%p273, %rd652, 768;
	@%p273 bra 	$L__BB6_207;
	shl.b64 	%rd653, %rd1023, 2;
	add.s64 	%rd1021, %rd6, %rd653;
	shl.b64 	%rd654, %rd1023, 3;
	add.s64 	%rd1020, %rd5, %rd654;
	shl.b32 	%r1136, %r137, 4;
	mov.u32 	%r1137, _ZN6thrust24THRUST_300001_SM_1000_NS8cuda_cub4core6detail5shmemE;
	add.s32 	%r1138, %r1136, %r1137;
	add.s32 	%r1950, %r1138, 8;
	shl.b64 	%rd655, %rd1019, 8;
	add.s64 	%rd1023, %rd655, %rd1023;
$L__BB6_206:
	.pragma "nounroll";
	ld.shared.u64 	%rd656, [%r1950+-8];
	ld.shared.u32 	%r1139, [%r1950];
	st.global.u64 	[%rd1020], %rd656;
	st.global.u32 	[%rd1021], %r1139;
	add.s64 	%rd1021, %rd1021, 1024;
	add.s64 	%rd1020, %rd1020, 2048;
	add.s32 	%r1950, %r1950, 4096;
	add.s64 	%rd1019, %rd1019, -1;
	setp.ne.s64 	%p274, %rd1019, 0;
	@%p274 bra 	$L__BB6_206;
$L__BB6_207:
	setp.lt.u64 	%p275, %rd192, 768;
	@%p275 bra 	$L__BB6_228;
	mov.u32 	%r1142, _ZN6thrust24THRUST_300001_SM_1000_NS8cuda_cub4core6detail5shmemE;
$L__BB6_209:
	cvt.u32.u64 	%r1140, %rd1023;
	shl.b32 	%r1141, %r1140, 4;
	add.s32 	%r1143, %r1142, %r1141;
	ld.shared.u64 	%rd657, [%r1143];
	ld.shared.u32 	%r1144, [%r1143+8];
	shl.b64 	%rd658, %rd1023, 3;
	add.s64 	%rd659, %rd5, %rd658;
	st.global.u64 	[%rd659], %rd657;
	shl.b64 	%rd660, %rd1023, 2;
	add.s64 	%rd661, %rd6, %rd660;
	st.global.u32 	[%rd661], %r1144;
	ld.shared.u64 	%rd662, [%r1143+4096];
	ld.shared.u32 	%r1145, [%r1143+4104];
	and.b64  	%rd663, %rd658, 34359738360;
	add.s64 	%rd664, %rd5, %rd663;
	st.global.u64 	[%rd664+2048], %rd662;
	and.b64  	%rd665, %rd660, 17179869180;
	add.s64 	%rd666, %rd6, %rd665;
	st.global.u32 	[%rd666+1024], %r1145;
	ld.shared.u64 	%rd667, [%r1143+8192];
	ld.shared.u32 	%r1146, [%r1143+8200];
	st.global.u64 	[%rd664+4096], %rd667;
	st.global.u32 	[%rd666+2048], %r1146;
	ld.shared.u64 	%rd668, [%r1143+12288];
	ld.shared.u32 	%r1147, [%r1143+12296];
	st.global.u64 	[%rd664+6144], %rd668;
	st.global.u32 	[%rd666+3072], %r1147;
	add.s64 	%rd669, %rd1023, 1024;
	and.b64  	%rd1023, %rd669, 4294967295;
	setp.gt.u64 	%p276, %rd1024, %rd1023;
	@%p276 bra 	$L__BB6_209;
	bra.uni 	$L__BB6_228;
$L__BB6_210:
	@%p236 bra 	$L__BB6_212;
	shl.b64 	%rd607, %rd182, 3;
	add.s64 	%rd608, %rd5, %rd607;
	st.global.u64 	[%rd608], %rd1017;
	shl.b64 	%rd609, %rd182, 2;
	add.s64 	%rd610, %rd6, %rd609;
	st.global.u32 	[%rd610], %r187;
$L__BB6_212:
	not.pred 	%p243, %p1;
	@%p243 bra 	$L__BB6_214;
	shl.b64 	%rd611, %rd183, 3;
	add.s64 	%rd612, %rd5, %rd611;
	st.global.u64 	[%rd612], %rd158;
	shl.b64 	%rd613, %rd183, 2;
	add.s64 	%rd614, %rd6, %rd613;
	st.global.u32 	[%rd614], %r188;
$L__BB6_214:
	not.pred 	%p244, %p2;
	@%p244 bra 	$L__BB6_216;
	shl.b64 	%rd615, %rd184, 3;
	add.s64 	%rd616, %rd5, %rd615;
	st.global.u64 	[%rd616], %rd159;
	shl.b64 	%rd617, %rd184, 2;
	add.s64 	%rd618, %rd6, %rd617;
	st.global.u32 	[%rd618], %r189;
$L__BB6_216:
	not.pred 	%p245, %p3;
	@%p245 bra 	$L__BB6_218;
	shl.b64 	%rd619, %rd185, 3;
	add.s64 	%rd620, %rd5, %rd619;
	st.global.u64 	[%rd620], %rd160;
	shl.b64 	%rd621, %rd185, 2;
	add.s64 	%rd622, %rd6, %rd621;
	st.global.u32 	[%rd622], %r190;
$L__BB6_218:
	not.pred 	%p246, %p4;
	@%p246 bra 	$L__BB6_220;
	shl.b64 	%rd623, %rd186, 3;
	add.s64 	%rd624, %rd5, %rd623;
	st.global.u64 	[%rd624], %rd161;
	shl.b64 	%rd625, %rd186, 2;
	add.s64 	%rd626, %rd6, %rd625;
	st.global.u32 	[%rd626], %r191;
$L__BB6_220:
	mad.lo.s32 	%r1094, %r137, 9, 5;
	cvt.u64.u32 	%rd627, %r1094;
	setp.ne.s64 	%p247, %rd8, %rd627;
	setp.eq.s64 	%p248, %rd162, %rd163;
	and.pred  	%p249, %p247, %p248;
	@%p249 bra 	$L__BB6_222;
	shl.b64 	%rd628, %rd187, 3;
	add.s64 	%rd629, %rd5, %rd628;
	st.global.u64 	[%rd629], %rd162;
	shl.b64 	%rd630, %rd187, 2;
	add.s64 	%rd631, %rd6, %rd630;
	st.global.u32 	[%rd631], %r192;
$L__BB6_222:
	not.pred 	%p250, %p5;
	@%p250 bra 	$L__BB6_224;
	shl.b64 	%rd632, %rd188, 3;
	add.s64 	%rd633, %rd5, %rd632;
	st.global.u64 	[%rd633], %rd163;
	shl.b64 	%rd634, %rd188, 2;
	add.s64 	%rd635, %rd6, %rd634;
	st.global.u32 	[%rd635], %r193;
$L__BB6_224:
	mad.lo.s32 	%r1095, %r137, 9, 7;
	cvt.u64.u32 	%rd636, %r1095;
	setp.ne.s64 	%p251, %rd8, %rd636;
	setp.eq.s64 	%p252, %rd164, %rd165;
	and.pred  	%p253, %p251, %p252;
	@%p253 bra 	$L__BB6_226;
	shl.b64 	%rd637, %rd189, 3;
	add.s64 	%rd638, %rd5, %rd637;
	st.global.u64 	[%rd638], %rd164;
	shl.b64 	%rd639, %rd189, 2;
	add.s64 	%rd640, %rd6, %rd639;
	st.global.u32 	[%rd640], %r194;
$L__BB6_226:
	mad.lo.s32 	%r1096, %r137, 9, 8;
	cvt.u64.u32 	%rd641, %r1096;
	setp.ne.s64 	%p254, %rd8, %rd641;
	setp.eq.s64 	%p255, %rd165, %rd166;
	and.pred  	%p256, %p254, %p255;
	@%p256 bra 	$L__BB6_228;
	shl.b64 	%rd642, %rd190, 3;
	add.s64 	%rd643, %rd5, %rd642;
	st.global.u64 	[%rd643], %rd165;
	shl.b64 	%rd644, %rd190, 2;
	add.s64 	%rd645, %rd6, %rd644;
	st.global.u32 	[%rd645], %r195;
$L__BB6_228:
	setp.ne.s32 	%p277, %r137, 255;
	@%p277 bra 	$L__BB6_362;
	setp.ne.s64 	%p278, %rd8, 2304;
	@%p278 bra 	$L__BB6_231;
	shl.b64 	%rd670, %rd1024, 3;
	add.s64 	%rd671, %rd5, %rd670;
	st.global.u64 	[%rd671], %rd166;
	shl.b64 	%rd672, %rd1024, 2;
	add.s64 	%rd673, %rd6, %rd672;
	st.global.u32 	[%rd673], %r186;
	add.s64 	%rd1024, %rd1024, 1;
$L__BB6_231:
	st.global.u64 	[%rd1], %rd1024;
	bra.uni 	$L__BB6_362;
$L__BB6_232:
	cvt.u32.u64 	%r199, %rd8;
	shl.b64 	%rd320, %rd7, 3;
	add.s64 	%rd319, %rd3, %rd320;
	// begin inline asm
	ld.global.nc.u64 %rd1033, [%rd319];
	// end inline asm
	mov.u32 	%r200, %tid.x;
	and.b32  	%r333, %r200, 31;
	and.b32  	%r334, %r200, 992;
	mul.lo.s32 	%r335, %r334, 9;
	or.b32  	%r201, %r335, %r333;
	setp.ge.u32 	%p15, %r201, %r199;
	shl.b32 	%r336, %r201, 3;
	cvt.u64.u32 	%rd321, %r336;
	add.s64 	%rd210, %rd319, %rd321;
	mov.u64 	%rd1025, %rd1033;
	@%p15 bra 	$L__BB6_234;
	// begin inline asm
	ld.global.nc.u64 %rd1025, [%rd210];
	// end inline asm
$L__BB6_234:
	add.s32 	%r202, %r201, 32;
	setp.ge.u32 	%p16, %r202, %r199;
	mov.u64 	%rd1026, %rd1033;
	@%p16 bra 	$L__BB6_236;
	add.s64 	%rd325, %rd210, 256;
	// begin inline asm
	ld.global.nc.u64 %rd1026, [%rd325];
	// end inline asm
$L__BB6_236:
	add.s32 	%r203, %r201, 64;
	setp.ge.u32 	%p17, %r203, %r199;
	mov.u64 	%rd1027, %rd1033;
	@%p17 bra 	$L__BB6_238;
	add.s64 	%rd327, %rd210, 512;
	// begin inline asm
	ld.global.nc.u64 %rd1027, [%rd327];
	// end inline asm
$L__BB6_238:
	add.s32 	%r204, %r201, 96;
	setp.ge.u32 	%p18, %r204, %r199;
	mov.u64 	%rd1028, %rd1033;
	@%p18 bra 	$L__BB6_240;
	add.s64 	%rd329, %rd210, 768;
	// begin inline asm
	ld.global.nc.u64 %rd1028, [%rd329];
	// end inline asm
$L__BB6_240:
	add.s32 	%r205, %r201, 128;
	setp.ge.u32 	%p19, %r205, %r199;
	mov.u64 	%rd1029, %rd1033;
	@%p19 bra 	$L__BB6_242;
	add.s64 	%rd331, %rd210, 1024;
	// begin inline asm
	ld.global.nc.u64 %rd1029, [%rd331];
	// end inline asm
$L__BB6_242:
	add.s32 	%r206, %r201, 160;
	setp.ge.u32 	%p20, %r206, %r199;
	mov.u64 	%rd1030, %rd1033;
	@%p20 bra 	$L__BB6_244;
	add.s64 	%rd333, %rd210, 1280;
	// begin inline asm
	ld.global.nc.u64 %rd1030, [%rd333];
	// end inline asm
$L__BB6_244:
	add.s32 	%r207, %r201, 192;
	setp.ge.u32 	%p21, %r207, %r199;
	mov.u64 	%rd1031, %rd1033;
	@%p21 bra 	$L__BB6_246;
	add.s64 	%rd335, %rd210, 1536;
	// begin inline asm
	ld.global.nc.u64 %rd1031, [%rd335];
	// end inline asm
$L__BB6_246:
	add.s32 	%r208, %r201, 224;
	setp.ge.u32 	%p22, %r208, %r199;
	mov.u64 	%rd1032, %rd1033;
	@%p22 bra 	$L__BB6_248;
	add.s64 	%rd337, %rd210, 1792;
	// begin inline asm
	ld.global.nc.u64 %rd1032, [%rd337];
	// end inline asm
$L__BB6_248:
	add.s32 	%r209, %r201, 256;
	setp.ge.u32 	%p23, %r209, %r199;
	@%p23 bra 	$L__BB6_250;
	add.s64 	%rd339, %rd210, 2048;
	// begin inline asm
	ld.global.nc.u64 %rd1033, [%rd339];
	// end inline asm
$L__BB6_250:
	// begin inline asm
	mov.u32 %r337, %laneid;
	// end inline asm
	shr.u32 	%r211, %r200, 5;
	mad.lo.s32 	%r212, %r211, 288, %r337;
	shl.b32 	%r338, %r212, 3;
	mov.u32 	%r339, _ZN6thrust24THRUST_300001_SM_1000_NS8cuda_cub4core6detail5shmemE;
	add.s32 	%r213, %r339, %r338;
	st.shared.u64 	[%r213], %rd1025;
	st.shared.u64 	[%r213+256], %rd1026;
	st.shared.u64 	[%r213+512], %rd1027;
	st.shared.u64 	[%r213+768], %rd1028;
	st.shared.u64 	[%r213+1024], %rd1029;
	st.shared.u64 	[%r213+1280], %rd1030;
	st.shared.u64 	[%r213+1536], %rd1031;
	st.shared.u64 	[%r213+1792], %rd1032;
	st.shared.u64 	[%r213+2048], %rd1033;
	bar.warp.sync 	-1;
	shl.b32 	%r214, %r337, 3;
	shl.b32 	%r340, %r337, 6;
	add.s32 	%r215, %r213, %r340;
	ld.shared.u64 	%rd229, [%r215];
	ld.shared.u64 	%rd230, [%r215+8];
	ld.shared.u64 	%rd231, [%r215+16];
	ld.shared.u64 	%rd232, [%r215+24];
	ld.shared.u64 	%rd233, [%r215+32];
	ld.shared.u64 	%rd234, [%r215+40];
	ld.shared.u64 	%rd235, [%r215+48];
	ld.shared.u64 	%rd236, [%r215+56];
	ld.shared.u64 	%rd237, [%r215+64];
	setp.ne.s32 	%p24, %r200, 0;
	mov.b64 	%rd1035, 0;
	@%p24 bra 	$L__BB6_252;
	add.s64 	%rd342, %rd319, -8;
	// begin inline asm
	ld.global.nc.u64 %rd1035, [%rd342];
	// end inline asm
$L__BB6_252:
	setp.ge.u32 	%p25, %r201, %r199;
	bar.sync 	0;
	shl.b64 	%rd344, %rd7, 2;
	add.s64 	%rd343, %rd4, %rd344;
	// begin inline asm
	ld.global.nc.u32 %r1959, [%rd343];
	// end inline asm
	shl.b32 	%r342, %r201, 2;
	cvt.u64.u32 	%rd345, %r342;
	add.s64 	%rd240, %rd343, %rd345;
	mov.u32 	%r1951, %r1959;
	@%p25 bra 	$L__BB6_254;
	// begin inline asm
	ld.global.nc.u32 %r1951, [%rd240];
	// end inline asm
$L__BB6_254:
	setp.ge.u32 	%p26, %r202, %r199;
	mov.u32 	%r1952, %r1959;
	@%p26 bra 	$L__BB6_256;
	add.s64 	%rd347, %rd240, 128;
	// begin inline asm
	ld.global.nc.u32 %r1952, [%rd347];
	// end inline asm
$L__BB6_256:
	setp.ge.u32 	%p27, %r203, %r199;
	mov.u32 	%r1953, %r1959;
	@%p27 bra 	$L__BB6_258;
	add.s64 	%rd348, %rd240, 256;
	// begin inline asm
	ld.global.nc.u32 %r1953, [%rd348];
	// end inline asm
$L__BB6_258:
	setp.ge.u32 	%p28, %r204, %r199;
	mov.u32 	%r1954, %r1959;
	@%p28 bra 	$L__BB6_260;
	add.s64 	%rd349, %rd240, 384;
	// begin inline asm
	ld.global.nc.u32 %r1954, [%rd349];
	// end inline asm
$L__BB6_260:
	setp.ge.u32 	%p29, %r205, %r199;
	mov.u32 	%r1955, %r1959;
	@%p29 bra 	$L__BB6_262;
	add.s64 	%rd350, %rd240, 512;
	// begin inline asm
	ld.global.nc.u32 %r1955, [%rd350];
	// end inline asm
$L__BB6_262:
	setp.ge.u32 	%p30, %r206, %r199;
	mov.u32 	%r1956, %r1959;
	@%p30 bra 	$L__BB6_264;
	add.s64 	%rd351, %rd240, 640;
	// begin inline asm
	ld.global.nc.u32 %r1956, [%rd351];
	// end inline asm
$L__BB6_264:
	setp.ge.u32 	%p31, %r207, %r199;
	mov.u32 	%r1957, %r1959;
	@%p31 bra 	$L__BB6_266;
	add.s64 	%rd352, %rd240, 768;
	// begin inline asm
	ld.global.nc.u32 %r1957, [%rd352];
	// end inline asm
$L__BB6_266:
	setp.ge.u32 	%p32, %r208, %r199;
	mov.u32 	%r1958, %r1959;
	@%p32 bra 	$L__BB6_268;
	add.s64 	%rd353, %rd240, 896;
	// begin inline asm
	ld.global.nc.u32 %r1958, [%rd353];
	// end inline asm
$L__BB6_268:
	setp.ge.u32 	%p33, %r209, %r199;
	@%p33 bra 	$L__BB6_270;
	add.s64 	%rd354, %rd240, 1024;
	// begin inline asm
	ld.global.nc.u32 %r1959, [%rd354];
	// end inline asm
$L__BB6_270:
	setp.eq.s32 	%p34, %r200, 0;
	shl.b32 	%r352, %r212, 2;
	sub.s32 	%r353, %r213, %r352;
	st.shared.u32 	[%r353], %r1951;
	st.shared.u32 	[%r353+128], %r1952;
	st.shared.u32 	[%r353+256], %r1953;
	st.shared.u32 	[%r353+384], %r1954;
	st.shared.u32 	[%r353+512], %r1955;
	st.shared.u32 	[%r353+640], %r1956;
	st.shared.u32 	[%r353+768], %r1957;
	st.shared.u32 	[%r353+896], %r1958;
	st.shared.u32 	[%r353+1024], %r1959;
	bar.warp.sync 	-1;
	add.s32 	%r354, %r212, %r214;
	shl.b32 	%r355, %r354, 2;
	sub.s32 	%r356, %r215, %r355;
	ld.shared.u32 	%r235, [%r356];
	ld.shared.u32 	%r236, [%r356+4];
	ld.shared.u32 	%r237, [%r356+8];
	ld.shared.u32 	%r238, [%r356+12];
	ld.shared.u32 	%r239, [%r356+16];
	ld.shared.u32 	%r240, [%r356+20];
	ld.shared.u32 	%r241, [%r356+24];
	ld.shared.u32 	%r242, [%r356+28];
	ld.shared.u32 	%r243, [%r356+32];
	bar.sync 	0;
	shl.b32 	%r357, %r200, 3;
	add.s32 	%r359, %r339, %r357;
	add.s32 	%r244, %r359, 2264;
	st.shared.u64 	[%r359+2264], %rd237;
	bar.sync 	0;
	@%p34 bra 	$L__BB6_272;
	ld.shared.u64 	%rd1035, [%r244+-8];
$L__BB6_272:
	setp.ne.s64 	%p35, %rd1035, %rd229;
	setp.ne.s64 	%p36, %rd229, %rd230;
	setp.ne.s64 	%p37, %rd230, %rd231;
	setp.ne.s64 	%p38, %rd231, %rd232;
	setp.ne.s64 	%p39, %rd232, %rd233;
	setp.ne.s64 	%p40, %rd233, %rd234;
	setp.ne.s64 	%p41, %rd234, %rd235;
	setp.ne.s64 	%p42, %rd235, %rd236;
	setp.ne.s64 	%p43, %rd236, %rd237;
	mul.lo.s32 	%r480, %r200, 9;
	cvt.u64.u32 	%rd355, %r480;
	setp.eq.s64 	%p44, %rd8, %rd355;
	or.pred  	%p45, %p44, %p35;
	selp.u64 	%rd356, 1, 0, %p45;
	add.s32 	%r481, %r480, 1;
	cvt.u64.u32 	%rd357, %r481;
	setp.eq.s64 	%p46, %rd8, %rd357;
	or.pred  	%p6, %p46, %p36;
	selp.u64 	%rd358, 1, 0, %p6;
	add.s32 	%r482, %r480, 2;
	cvt.u64.u32 	%rd359, %r482;
	setp.eq.s64 	%p47, %rd8, %rd359;
	or.pred  	%p7, %p47, %p37;
	selp.u64 	%rd360, 1, 0, %p7;
	add.s32 	%r483, %r480, 3;
	cvt.u64.u32 	%rd361, %r483;
	setp.eq.s64 	%p48, %rd8, %rd361;
	or.pred  	%p8, %p48, %p38;
	selp.u64 	%rd362, 1, 0, %p8;
	add.s32 	%r484, %r480, 4;
	cvt.u64.u32 	%rd363, %r484;
	setp.eq.s64 	%p49, %rd8, %rd363;
	or.pred  	%p9, %p49, %p39;
	selp.u64 	%rd364, 1, 0, %p9;
	add.s32 	%r485, %r480, 5;
	cvt.u64.u32 	%rd365, %r485;
	setp.eq.s64 	%p50, %rd8, %rd365;
	or.pred  	%p51, %p50, %p40;
	selp.u64 	%rd366, 1, 0, %p51;
	add.s32 	%r486, %r480, 6;
	cvt.u64.u32 	%rd367, %r486;
	setp.eq.s64 	%p52, %rd8, %rd367;
	or.pred  	%p53, %p52, %p41;
	selp.u64 	%rd368, 1, 0, %p53;
	add.s32 	%r487, %r480, 7;
	cvt.u64.u32 	%rd369, %r487;
	setp.eq.s64 	%p54, %rd8, %rd369;
	or.pred  	%p10, %p54, %p42;
	selp.u64 	%rd370, 1, 0, %p10;
	add.s32 	%r488, %r480, 8;
	cvt.u64.u32 	%rd371, %r488;
	setp.eq.s64 	%p55, %rd8, %rd371;
	or.pred  	%p56, %p55, %p43;
	selp.u64 	%rd372, 1, 0, %p56;
	add.s64 	%rd243, %rd358, %rd356;
	selp.b32 	%r489, 0, %r235, %p6;
	add.s32 	%r490, %r236, %r489;
	add.s64 	%rd244, %rd243, %rd360;
	selp.b32 	%r491, 0, %r490, %p7;
	add.s32 	%r492, %r237, %r491;
	add.s64 	%rd245, %rd244, %rd362;
	selp.b32 	%r493, 0, %r492, %p8;
	add.s32 	%r494, %r238, %r493;
	add.s64 	%rd246, %rd245, %rd364;
	selp.b32 	%r495, 0, %r494, %p9;
	add.s32 	%r496, %r239, %r495;
	add.s64 	%rd247, %rd246, %rd366;
	selp.b32 	%r497, 0, %r496, %p51;
	add.s32 	%r498, %r240, %r497;
	add.s64 	%rd248, %rd247, %rd368;
	selp.b32 	%r499, 0, %r498, %p53;
	add.s32 	%r500, %r241, %r499;
	add.s64 	%rd249, %rd248, %rd370;
	selp.b32 	%r501, 0, %r500, %p10;
	add.s32 	%r502, %r242, %r501;
	add.s64 	%rd373, %rd249, %rd372;
	mov.b64 	{%r361, %r366}, %rd373;
	selp.b32 	%r503, 0, %r502, %p56;
	add.s32 	%r371, %r243, %r503;
	mov.b32 	%r477, 1;
	mov.b32 	%r478, 0;
	mov.b32 	%r479, -1;
	// begin inline asm
	shfl.sync.up.b32 %r360, %r361, %r477, %r478, %r479;
	// end inline asm
	// begin inline asm
	shfl.sync.up.b32 %r365, %r366, %r477, %r478, %r479;
	// end inline asm
	mov.b64 	%rd374, {%r360, %r365};
	// begin inline asm
	shfl.sync.up.b32 %r370, %r371, %r477, %r478, %r479;
	// end inline asm
	// begin inline asm
	shfl.sync.up.b32 %r375, %r376, %r477, %r478, %r479;
	// end inline asm
	setp.eq.s64 	%p57, %rd373, 0;
	selp.b32 	%r504, %r370, 0, %p57;
	setp.lt.s32 	%p58, %r337, 1;
	selp.b64 	%rd375, 0, %rd374, %p58;
	add.s64 	%rd376, %rd375, %rd373;
	mov.b64 	{%r381, %r386}, %rd376;
	selp.b32 	%r505, 0, %r504, %p58;
	add.s32 	%r391, %r505, %r371;
	mov.b32 	%r397, 2;
	// begin inline asm
	shfl.sync.up.b32 %r380, %r381, %r397, %r478, %r479;
	// end inline asm
	// begin inline asm
	shfl.sync.up.b32 %r385, %r386, %r397, %r478, %r479;
	// end inline asm
	mov.b64 	%rd377, {%r380, %r385};
	// begin inline asm
	shfl.sync.up.b32 %r390, %r391, %r397, %r478, %r479;
	// end inline asm
	// begin inline asm
	shfl.sync.up.b32 %r395, %r396, %r397, %r478, %r479;
	// end inline asm
	setp.eq.s64 	%p59, %rd376, 0;
	selp.b32 	%r506, %r390, 0, %p59;
	setp.lt.s32 	%p60, %r337, 2;
	selp.b64 	%rd378, 0, %rd377, %p60;
	add.s64 	%rd379, %rd378, %rd376;
	mov.b64 	{%r401, %r406}, %rd379;
	selp.b32 	%r507, 0, %r506, %p60;
	add.s32 	%r411, %r507, %r391;
	mov.b32 	%r417, 4;
	// begin inline asm
	shfl.sync.up.b32 %r400, %r401, %r417, %r478, %r479;
	// end inline asm
	// begin inline asm
	shfl.sync.up.b32 %r405, %r406, %r417, %r478, %r479;
	// end inline asm
	mov.b64 	%rd380, {%r400, %r405};
	// begin inline asm
	shfl.sync.up.b32 %r410, %r411, %r417, %r478, %r479;
	// end inline asm
	// begin inline asm
	shfl.sync.up.b32 %r415, %r416, %r417, %r478, %r479;
	// end inline asm
	setp.eq.s64 	%p61, %rd379, 0;
	selp.b32 	%r508, %r410, 0, %p61;
	setp.lt.s32 	%p62, %r337, 4;
	selp.b64 	%rd381, 0, %rd380, %p62;
	add.s64 	%rd382, %rd381, %rd379;
	mov.b64 	{%r421, %r426}, %rd382;
	selp.b32 	%r509, 0, %r508, %p62;
	add.s32 	%r431, %r509, %r411;
	mov.b32 	%r437, 8;
	// begin inline asm
	shfl.sync.up.b32 %r420, %r421, %r437, %r478, %r479;
	// end inline asm
	// begin inline asm
	shfl.sync.up.b32 %r425, %r426, %r437, %r478, %r479;
	// end inline asm
	mov.b64 	%rd383, {%r420, %r425};
	// begin inline asm
	shfl.sync.up.b32 %r430, %r431, %r437, %r478, %r479;
	// end inline asm
	// begin inline asm
	shfl.sync.up.b32 %r435, %r436, %r437, %r478, %r479;
	// end inline asm
	setp.eq.s64 	%p63, %rd382, 0;
	selp.b32 	%r510, %r430, 0, %p63;
	setp.lt.s32 	%p64, %r337, 8;
	selp.b64 	%rd384, 0, %rd383, %p64;
	add.s64 	%rd385, %rd384, %rd382;
	mov.b64 	{%r441, %r446}, %rd385;
	selp.b32 	%r511, 0, %r510, %p64;
	add.s32 	%r451, %r511, %r431;
	mov.b32 	%r457, 16;
	// begin inline asm
	shfl.sync.up.b32 %r440, %r441, %r457, %r478, %r479;
	// end inline asm
	// begin inline asm
	shfl.sync.up.b32 %r445, %r446, %r457, %r478, %r479;
	// end inline asm
	mov.b64 	%rd386, {%r440, %r445};
	// begin inline asm
	shfl.sync.up.b32 %r450, %r451, %r457, %r478, %r479;
	// end inline asm
	// begin inline asm
	shfl.sync.up.b32 %r455, %r456, %r457, %r478, %r479;
	// end inline asm
	setp.eq.s64 	%p65, %rd385, 0;
	selp.b32 	%r512, %r450, 0, %p65;
	setp.lt.s32 	%p66, %r337, 16;
	selp.b64 	%rd387, 0, %rd386, %p66;
	add.s64 	%rd250, %rd387, %rd385;
	mov.b64 	{%r461, %r466}, %rd250;
	selp.b32 	%r513, 0, %r512, %p66;
	add.s32 	%r471, %r513, %r451;
	// begin inline asm
	shfl.sync.up.b32 %r460, %r461, %r477, %r478, %r479;
	// end inline asm
	// begin inline asm
	shfl.sync.up.b32 %r465, %r466, %r477, %r478, %r479;
	// end inline asm
	mov.b64 	%rd1047, {%r460, %r465};
	// begin inline asm
	shfl.sync.up.b32 %r1973, %r471, %r477, %r478, %r479;
	// end inline asm
	// begin inline asm
	shfl.sync.up.b32 %r475, %r476, %r477, %r478, %r479;
	// end inline asm
	setp.ne.s32 	%p67, %r337, 31;
	@%p67 bra 	$L__BB6_274;
	shl.b32 	%r514, %r211, 4;
	mov.u32 	%r515, _ZN6thrust24THRUST_300001_SM_1000_NS8cuda_cub4core6detail5shmemE;
	add.s32 	%r516, %r515, %r514;
	st.shared.u64 	[%r516], %rd250;
	st.shared.u32 	[%r516+8], %r471;
$L__BB6_274:
	bar.sync 	0;
	ld.shared.u64 	%rd388, [_ZN6thrust24THRUST_300001_SM_1000_NS8cuda_cub4core6detail5shmemE];
	ld.shared.u32 	%r517, [_ZN6thrust24THRUST_300001_SM_1000_NS8cuda_cub4core6detail5shmemE+8];
	ld.shared.u64 	%rd389, [_ZN6thrust24THRUST_300001_SM_1000_NS8cuda_cub4core6detail5shmemE+16];
	ld.shared.u32 	%r518, [_ZN6thrust24THRUST_300001_SM_1000_NS8cuda_cub4core6detail5shmemE+24];
	add.s64 	%rd390, %rd389, %rd388;
	setp.eq.s64 	%p68, %rd389, 0;
	selp.b32 	%r519, %r517, 0, %p68;
	add.s32 	%r520, %r519, %r518;
	setp.eq.s32 	%p69, %r211, 2;
	selp.b64 	%rd391, %rd390, %rd388, %p69;
	selp.b32 	%r521, %r520, %r517, %p69;
	ld.shared.u64 	%rd392, [_ZN6thrust24THRUST_300001_SM_1000_NS8cuda_cub4core6detail5shmemE+32];
	ld.shared.u32 	%r522, [_ZN6thrust24THRUST_300001_SM_1000_NS8cuda_cub4core6detail5shmemE+40];
	add.s64 	%rd393, %rd392, %rd390;
	setp.eq.s64 	%p70, %rd392, 0;
	selp.b32 	%r523, %r520, 0, %p70;
	add.s32 	%r524, %r523, %r522;
	setp.eq.s32 	%p71, %r211, 3;
	selp.b64 	%rd394, %rd393, %rd391, %p71;
	selp.b32 	%r525, %r524, %r521, %p71;
	ld.shared.u64 	%rd395, [_ZN6thrust24THRUST_300001_SM_1000_NS8cuda_cub4core6detail5shmemE+48];
	ld.shared.u32 	%r526, [_ZN6thrust24THRUST_300001_SM_1000_NS8cuda_cub4core6detail5shmemE+56];
	add.s64 	%rd396, %rd395, %rd393;
	setp.eq.s64 	%p72, %rd395, 0;
	selp.b32 	%r527, %r524, 0, %p72;
	add.s32 	%r528, %r527, %r526;
	setp.eq.s32 	%p73, %r211, 4;
	selp.b64 	%rd397, %rd396, %rd394, %p73;
	selp.b32 	%r529, %r528, %r525, %p73;
	ld.shared.u64 	%rd398, [_ZN6thrust24THRUST_300001_SM_1000_NS8cuda_cub4core6detail5shmemE+64];
	ld.shared.u32 	%r530, [_ZN6thrust24THRUST_300001_SM_1000_NS8cuda_cub4core6detail5shmemE+72];
	add.s64 	%rd399, %rd398, %rd396;
	setp.eq.s64 	%p74, %rd398, 0;
	selp.b32 	%r531, %r528, 0, %p74;
	add.s32 	%r532, %r531, %r530;
	setp.eq.s32 	%p75, %r211, 5;
	selp.b64 	%rd400, %rd399, %rd397, %p75;
	selp.b32 	%r533, %r532, %r529, %p75;
	ld.shared.u64 	%rd401, [_ZN6thrust24THRUST_300001_SM_1000_NS8cuda_cub4core6detail5shmemE+80];
	ld.shared.u32 	%r534, [_ZN6thrust24THRUST_300001_SM_1000_NS8cuda_cub4core6detail5shmemE+88];
	add.s64 	%rd402, %rd401, %rd399;
	setp.eq.s64 	%p76, %rd401, 0;
	selp.b32 	%r535, %r532, 0, %p76;
	add.s32 	%r536, %r535, %r534;
	setp.eq.s32 	%p77, %r211, 6;
	selp.b64 	%rd403, %rd402, %rd400, %p77;
	selp.b32 	%r537, %r536, %r533, %p77;
	ld.shared.u64 	%rd404, [_ZN6thrust24THRUST_300001_SM_1000_NS8cuda_cub4core6detail5shmemE+96];
	ld.shared.u32 	%r538, [_ZN6thrust24THRUST_300001_SM_1000_NS8cuda_cub4core6detail5shmemE+104];
	add.s64 	%rd405, %rd404, %rd402;
	setp.eq.s64 	%p78, %rd404, 0;
	selp.b32 	%r539, %r536, 0, %p78;
	add.s32 	%r540, %r539, %r538;
	setp.eq.s32 	%p79, %r211, 7;
	selp.b64 	%rd252, %rd405, %rd403, %p79;
	selp.b32 	%r247, %r540, %r537, %p79;
	ld.shared.u64 	%rd406, [_ZN6thrust24THRUST_300001_SM_1000_NS8cuda_cub4core6detail5shmemE+112];
	ld.shared.u32 	%r541, [_ZN6thrust24THRUST_300001_SM_1000_NS8cuda_cub4core6detail5shmemE+120];
	add.s64 	%rd253, %rd406, %rd405;
	setp.eq.s64 	%p80, %rd406, 0;
	selp.b32 	%r542, %r540, 0, %p80;
	add.s32 	%r248, %r542, %r541;
	setp.lt.u32 	%p81, %r200, 32;
	@%p81 bra 	$L__BB6_276;
	setp.eq.s64 	%p82, %rd1047, 0;
	selp.b32 	%r543, %r247, 0, %p82;
	add.s32 	%r544, %r543, %r1973;
	setp.eq.s32 	%p83, %r337, 0;
	selp.b64 	%rd407, 0, %rd1047, %p83;
	add.s64 	%rd1047, %rd252, %rd407;
	selp.b32 	%r1973, %r247, %r544, %p83;
	bra.uni 	$L__BB6_312;
$L__BB6_276:
	setp.ne.s32 	%p84, %r200, 0;
	mul.wide.u32 	%rd408, %r1, 16;
	add.s64 	%rd255, %rd2, %rd408;
	@%p84 bra 	$L__BB6_278;
	st.shared.u64 	[_ZN6thrust24THRUST_300001_SM_1000_NS8cuda_cub4core6detail5shmemE+200], %rd253;
	st.shared.u32 	[_ZN6thrust24THRUST_300001_SM_1000_NS8cuda_cub4core6detail5shmemE+208], %r248;
	mov.b32 	%r545, 100;
	mov.b64 	%rd410, {%r248, %r545};
	add.s64 	%rd409, %rd255, 512;
	// begin inline asm
	st.relaxed.gpu.v2.u64 [%rd409], {%rd410, %rd253};
	// end inline asm
$L__BB6_278:
	not.b32 	%r250, %r200;
	mov.u32 	%r546, %nctaid.x;
	setp.gt.u32 	%p85, %r546, 499;
	@%p85 bra 	$L__BB6_280;
	membar.cta;
	bra.uni 	$L__BB6_281;
$L__BB6_280:
	mov.b32 	%r547, 450;
	// begin inline asm
	nanosleep.u32 %r547;
	// end inline asm
$L__BB6_281:
	mul.wide.s32 	%rd412, %r250, 16;
	add.s64 	%rd413, %rd255, %rd412;
	add.s64 	%rd256, %rd413, 512;
$L__BB6_282:
	// begin inline asm
	ld.relaxed.gpu.v2.u64 {%rd414, %rd1037}, [%rd256];
	// end inline asm
	mov.b64 	{%r1961, %r1966}, %rd414;
	setp.eq.s32 	%p86, %r1966, 99;
	mov.b32 	%r548, -1;
	vote.sync.any.pred 	%p87, %p86, %r548;
	@%p87 bra 	$L__BB6_282;
	setp.eq.s32 	%p88, %r1966, 101;
	mov.b32 	%r570, -1;
	vote.sync.ballot.b32 	%r571, %p88, %r570;
	// begin inline asm
	mov.u32 %r550, %lanemask_ge;
	// end inline asm
	and.b32  	%r572, %r571, %r550;
	or.b32  	%r573, %r572, -2147483648;
	add.s32 	%r574, %r573, -1;
	not.b32 	%r575, %r573;
	and.b32  	%r576, %r575, %r574;
	popc.b32 	%r254, %r576;
	mov.b64 	{%r552, %r557}, %rd1037;
	mov.b32 	%r568, 1;
	// begin inline asm
	shfl.sync.down.b32 %r551, %r552, %r568, %r254, %r570;
	// end inline asm
	// begin inline asm
	shfl.sync.down.b32 %r556, %r557, %r568, %r254, %r570;
	// end inline asm
	// begin inline asm
	shfl.sync.down.b32 %r561, %r1961, %r568, %r254, %r570;
	// end inline asm
	// begin inline asm
	shfl.sync.down.b32 %r566, %r567, %r568, %r254, %r570;
	// end inline asm
	setp.ge.s32 	%p90, %r337, %r254;
	@%p90 bra 	$L__BB6_285;
	mov.b64 	%rd417, {%r551, %r556};
	add.s64 	%rd258, %rd1037, %rd417;
	setp.eq.s64 	%p91, %rd1037, 0;
	selp.b32 	%r577, %r561, 0, %p91;
	add.s32 	%r1961, %r577, %r1961;
	mov.u64 	%rd1037, %rd258;
$L__BB6_285:
	mov.b64 	{%r579, %r584}, %rd1037;
	mov.b32 	%r595, 2;
	mov.b32 	%r597, -1;
	// begin inline asm
	shfl.sync.down.b32 %r578, %r579, %r595, %r254, %r597;
	// end inline asm
	// begin inline asm
	shfl.sync.down.b32 %r583, %r584, %r595, %r254, %r597;
	// end inline asm
	// begin inline asm
	shfl.sync.down.b32 %r588, %r1961, %r595, %r254, %r597;
	// end inline asm
	// begin inline asm
	shfl.sync.down.b32 %r593, %r594, %r595, %r254, %r597;
	// end inline asm
	add.s32 	%r263, %r337, 2;
	setp.gt.s32 	%p92, %r263, %r254;
	@%p92 bra 	$L__BB6_287;
	mov.b64 	%rd418, {%r578, %r583};
	add.s64 	%rd260, %rd1037, %rd418;
	setp.eq.s64 	%p93, %rd1037, 0;
	selp.b32 	%r598, %r588, 0, %p93;
	add.s32 	%r1961, %r598, %r1961;
	mov.u64 	%rd1037, %rd260;
$L__BB6_287:
	mov.b64 	{%r600, %r605}, %rd1037;
	mov.b32 	%r616, 4;
	mov.b32 	%r618, -1;
	// begin inline asm
	shfl.sync.down.b32 %r599, %r600, %r616, %r254, %r618;
	// end inline asm
	// begin inline asm
	shfl.sync.down.b32 %r604, %r605, %r616, %r254, %r618;
	// end inline asm
	// begin inline asm
	shfl.sync.down.b32 %r609, %r1961, %r616, %r254, %r618;
	// end inline asm
	// begin inline asm
	shfl.sync.down.b32 %r614, %r615, %r616, %r254, %r618;
	// end inline asm
	add.s32 	%r269, %r337, 4;
	setp.gt.s32 	%p94, %r269, %r254;
	@%p94 bra 	$L__BB6_289;
	mov.b64 	%rd419, {%r599, %r604};
	add.s64 	%rd262, %rd1037, %rd419;
	setp.eq.s64 	%p95, %rd1037, 0;
	selp.b32 	%r619, %r609, 0, %p95;
	add.s32 	%r1961, %r619, %r1961;
	mov.u64 	%rd1037, %rd262;
$L__BB6_289:
	mov.b64 	{%r621, %r626}, %rd1037;
	mov.b32 	%r637, 8;
	mov.b32 	%r639, -1;
	// begin inline asm
	shfl.sync.down.b32 %r620, %r621, %r637, %r254, %r639;
	// end inline asm
	// begin inline asm
	shfl.sync.down.b32 %r625, %r626, %r637, %r254, %r639;
	// end inline asm
	// begin inline asm
	shfl.sync.down.b32 %r630, %r1961, %r637, %r254, %r639;
	// end inline asm
	// begin inline asm
	shfl.sync.down.b32 %r635, %r636, %r637, %r254, %r639;
	// end inline asm
	add.s32 	%r275, %r337, 8;
	setp.gt.s32 	%p96, %r275, %r254;
	@%p96 bra 	$L__BB6_291;
	mov.b64 	%rd420, {%r620, %r625};
	add.s64 	%rd264, %rd1037, %rd420;
	setp.eq.s64 	%p97, %rd1037, 0;
	selp.b32 	%r640, %r630, 0, %p97;
	add.s32 	%r1961, %r640, %r1961;
	mov.u64 	%rd1037, %rd264;
$L__BB6_291:
	mov.b64 	{%r642, %r647}, %rd1037;
	mov.b32 	%r658, 16;
	mov.b32 	%r660, -1;
	// begin inline asm
	shfl.sync.down.b32 %r641, %r642, %r658, %r254, %r660;
	// end inline asm
	// begin inline asm
	shfl.sync.down.b32 %r646, %r647, %r658, %r254, %r660;
	// end inline asm
	// begin inline asm
	shfl.sync.down.b32 %r651, %r1961, %r658, %r254, %r660;
	// end inline asm
	// begin inline asm
	shfl.sync.down.b32 %r656, %r657, %r658, %r254, %r660;
	// end inline asm
	add.s32 	%r281, %r337, 16;
	setp.gt.s32 	%p98, %r281, %r254;
	@%p98 bra 	$L__BB6_293;
	mov.b64 	%rd421, {%r641, %r646};
	add.s64 	%rd266, %rd1037, %rd421;
	setp.eq.s64 	%p99, %rd1037, 0;
	selp.b32 	%r661, %r651, 0, %p99;
	add.s32 	%r1961, %r661, %r1961;
	mov.u64 	%rd1037, %rd266;
$L__BB6_293:
	add.s32 	%r1967, %r1, %r250;
	add.s64 	%rd268, %rd2, 512;
$L__BB6_294:
	setp.ne.s32 	%p100, %r1966, 101;
	mov.b32 	%r662, -1;
	vote.sync.all.pred 	%p101, %p100, %r662;
	not.pred 	%p102, %p101;
	@%p102 bra 	$L__BB6_308;
	mul.wide.s32 	%rd502, %r1967, 16;
	add.s64 	%rd503, %rd268, %rd502;
	add.s64 	%rd270, %rd503, -512;
$L__BB6_296:
	// begin inline asm
	ld.relaxed.gpu.v2.u64 {%rd504, %rd1043}, [%rd270];
	// end inline asm
	mov.b64 	{%r1969, %r1966}, %rd504;
	setp.eq.s32 	%p153, %r1966, 99;
	mov.b32 	%r753, -1;
	vote.sync.any.pred 	%p154, %p153, %r753;
	@%p154 bra 	$L__BB6_296;
	setp.eq.s32 	%p155, %r1966, 101;
	mov.b32 	%r774, -1;
	vote.sync.ballot.b32 	%r775, %p155, %r774;
	and.b32  	%r776, %r775, %r550;
	or.b32  	%r777, %r776, -2147483648;
	add.s32 	%r778, %r777, -1;
	not.b32 	%r779, %r777;
	and.b32  	%r780, %r779, %r778;
	popc.b32 	%r290, %r780;
	mov.b64 	{%r756, %r761}, %rd1043;
	mov.b32 	%r772, 1;
	// begin inline asm
	shfl.sync.down.b32 %r755, %r756, %r772, %r290, %r774;
	// end inline asm
	// begin inline asm
	shfl.sync.down.b32 %r760, %r761, %r772, %r290, %r774;
	// end inline asm
	// begin inline asm
	shfl.sync.down.b32 %r765, %r1969, %r772, %r290, %r774;
	// end inline asm
	// begin inline asm
	shfl.sync.down.b32 %r770, %r771, %r772, %r290, %r774;
	// end inline asm
	setp.ge.s32 	%p157, %r337, %r290;
	@%p157 bra 	$L__BB6_299;
	mov.b64 	%rd507, {%r755, %r760};
	add.s64 	%rd272, %rd1043, %rd507;
	setp.eq.s64 	%p158, %rd1043, 0;
	selp.b32 	%r781, %r765, 0, %p158;
	add.s32 	%r1969, %r781, %r1969;
	mov.u64 	%rd1043, %rd272;
$L__BB6_299:
	mov.b64 	{%r783, %r788}, %rd1043;
	mov.b32 	%r799, 2;
	mov.b32 	%r801, -1;
	// begin inline asm
	shfl.sync.down.b32 %r782, %r783, %r799, %r290, %r801;
	// end inline asm
	// begin inline asm
	shfl.sync.down.b32 %r787, %r788, %r799, %r290, %r801;
	// end inline asm
	// begin inline asm
	shfl.sync.down.b32 %r792, %r1969, %r799, %r290, %r801;
	// end inline asm
	// begin inline asm
	shfl.sync.down.b32 %r797, %r798, %r799, %r290, %r801;
	// end inline asm
	setp.gt.s32 	%p159, %r263, %r290;
	@%p159 bra 	$L__BB6_301;
	mov.b64 	%rd508, {%r782, %r787};
	add.s64 	%rd274, %rd1043, %rd508;
	setp.eq.s64 	%p160, %rd1043, 0;
	selp.b32 	%r802, %r792, 0, %p160;
	add.s32 	%r1969, %r802, %r1969;
	mov.u64 	%rd1043, %rd274;
$L__BB6_301:
	mov.b64 	{%r804, %r809}, %rd1043;
	mov.b32 	%r820, 4;
	mov.b32 	%r822, -1;
	// begin inline asm
	shfl.sync.down.b32 %r803, %r804, %r820, %r290, %r822;
	// end inline asm
	// begin inline asm
	shfl.sync.down.b32 %r808, %r809, %r820, %r290, %r822;
	// end inline asm
	// begin inline asm
	shfl.sync.down.b32 %r813, %r1969, %r820, %r290, %r822;
	// end inline asm
	// begin inline asm
	shfl.sync.down.b32 %r818, %r819, %r820, %r290, %r822;
	// end inline asm
	setp.gt.s32 	%p161, %r269, %r290;
	@%p161 bra 	$L__BB6_303;
	mov.b64 	%rd509, {%r803, %r808};
	add.s64 	%rd276, %rd1043, %rd509;
	setp.eq.s64 	%p162, %rd1043, 0;
	selp.b32 	%r823, %r813, 0, %p162;
	add.s32 	%r1969, %r823, %r1969;
	mov.u64 	%rd1043, %rd276;
$L__BB6_303:
	mov.b64 	{%r825, %r830}, %rd1043;
	mov.b32 	%r841, 8;
	mov.b32 	%r843, -1;
	// begin inline asm
	shfl.sync.down.b32 %r824, %r825, %r841, %r290, %r843;
	// end inline asm
	// begin inline asm
	shfl.sync.down.b32 %r829, %r830, %r841, %r290, %r843;
	// end inline asm
	// begin inline asm
	shfl.sync.down.b32 %r834, %r1969, %r841, %r290, %r843;
	// end inline asm
	// begin inline asm
	shfl.sync.down.b32 %r839, %r840, %r841, %r290, %r843;
	// end inline asm
	setp.gt.s32 	%p163, %r275, %r290;
	@%p163 bra 	$L__BB6_305;
	mov.b64 	%rd510, {%r824, %r829};
	add.s64 	%rd278, %rd1043, %rd510;
	setp.eq.s64 	%p164, %rd1043, 0;
	selp.b32 	%r844, %r834, 0, %p164;
	add.s32 	%r1969, %r844, %r1969;
	mov.u64 	%rd1043, %rd278;
$L__BB6_305:
	mov.b64 	{%r846, %r851}, %rd1043;
	mov.b32 	%r862, 16;
	mov.b32 	%r864, -1;
	// begin inline asm
	shfl.sync.down.b32 %r845, %r846, %r862, %r290, %r864;
	// end inline asm
	// begin inline asm
	shfl.sync.down.b32 %r850, %r851, %r862, %r290, %r864;
	// end inline asm
	// begin inline asm
	shfl.sync.down.b32 %r855, %r1969, %r862, %r290, %r864;
	// end inline asm
	// begin inline asm
	shfl.sync.down.b32 %r860, %r861, %r862, %r290, %r864;
	// end inline asm
	setp.gt.s32 	%p165, %r281, %r290;
	@%p165 bra 	$L__BB6_307;
	mov.b64 	%rd511, {%r845, %r850};
	add.s64 	%rd280, %rd1043, %rd511;
	setp.eq.s64 	%p166, %rd1043, 0;
	selp.b32 	%r865, %r855, 0, %p166;
	add.s32 	%r1969, %r865, %r1969;
	mov.u64 	%rd1043, %rd280;
$L__BB6_307:
	add.s64 	%rd282, %rd1043, %rd1037;
	setp.eq.s64 	%p167, %rd1037, 0;
	selp.b32 	%r866, %r1969, 0, %p167;
	add.s32 	%r1961, %r866, %r1961;
	add.s32 	%r1967, %r1967, -32;
	mov.u64 	%rd1037, %rd282;
	bra.uni 	$L__BB6_294;
$L__BB6_308:
	setp.ne.s32 	%p103, %r200, 0;
	@%p103 bra 	$L__BB6_310;
	add.s64 	%rd424, %rd1037, %rd253;
	setp.eq.s64 	%p104, %rd253, 0;
	selp.b32 	%r664, %r1961, 0, %p104;
	add.s32 	%r665, %r664, %r248;
	mov.b32 	%r666, 101;
	mov.b64 	%rd423, {%r665, %r666};
	add.s64 	%rd422, %rd255, 512;
	// begin inline asm
	st.relaxed.gpu.v2.u64 [%rd422], {%rd423, %rd424};
	// end inline asm
	st.shared.u64 	[_ZN6thrust24THRUST_300001_SM_1000_NS8cuda_cub4core6detail5shmemE+168], %rd1037;
	st.shared.u32 	[_ZN6thrust24THRUST_300001_SM_1000_NS8cuda_cub4core6detail5shmemE+176], %r1961;
	st.shared.u64 	[_ZN6thrust24THRUST_300001_SM_1000_NS8cuda_cub4core6detail5shmemE+184], %rd424;
	st.shared.u32 	[_ZN6thrust24THRUST_300001_SM_1000_NS8cuda_cub4core6detail5shmemE+192], %r665;
$L__BB6_310:
	setp.ne.s32 	%p105, %r337, 0;
	@%p105 bra 	$L__BB6_312;
	st.shared.u64 	[_ZN6thrust24THRUST_300001_SM_1000_NS8cuda_cub4core6detail5shmemE+136], %rd1037;
	st.shared.u32 	[_ZN6thrust24THRUST_300001_SM_1000_NS8cuda_cub4core6detail5shmemE+144], %r1961;
	mov.u64 	%rd1047, %rd1037;
	mov.u32 	%r1973, %r1961;
$L__BB6_312:
	setp.eq.s32 	%p106, %r200, 0;
	bar.sync 	0;
	@%p106 bra 	$L__BB6_314;
	ld.shared.u32 	%r667, [_ZN6thrust24THRUST_300001_SM_1000_NS8cuda_cub4core6detail5shmemE+144];
	ld.shared.u64 	%rd425, [_ZN6thrust24THRUST_300001_SM_1000_NS8cuda_cub4core6detail5shmemE+136];
	add.s64 	%rd284, %rd425, %rd1047;
	setp.eq.s64 	%p107, %rd1047, 0;
	selp.b32 	%r668, %r667, 0, %p107;
	add.s32 	%r1973, %r668, %r1973;
	mov.u64 	%rd1047, %rd284;
$L__BB6_314:
	mul.lo.s32 	%r669, %r200, 9;
	cvt.u64.u32 	%rd426, %r669;
	setp.eq.s64 	%p108, %rd8, %rd426;
	setp.ne.s64 	%p109, %rd1035, %rd229;
	or.pred  	%p110, %p108, %p109;
	selp.u64 	%rd427, 1, 0, %p110;
	add.s64 	%rd286, %rd1047, %rd427;
	selp.b32 	%r670, 0, %r1973, %p110;
	add.s32 	%r321, %r670, %r235;
	add.s64 	%rd287, %rd243, %rd1047;
	selp.b32 	%r671, 0, %r321, %p6;
	add.s32 	%r322, %r236, %r671;
	add.s64 	%rd288, %rd244, %rd1047;
	selp.b32 	%r672, 0, %r322, %p7;
	add.s32 	%r323, %r237, %r672;
	add.s64 	%rd289, %rd245, %rd1047;
	selp.b32 	%r673, 0, %r323, %p8;
	add.s32 	%r324, %r238, %r673;
	add.s64 	%rd290, %rd246, %rd1047;
	selp.b32 	%r674, 0, %r324, %p9;
	add.s32 	%r325, %r239, %r674;
	add.s64 	%rd291, %rd247, %rd1047;
	add.s32 	%r675, %r669, 5;
	cvt.u64.u32 	%rd428, %r675;
	setp.eq.s64 	%p111, %rd8, %rd428;
	setp.ne.s64 	%p112, %rd233, %rd234;
	or.pred  	%p11, %p111, %p112;
	selp.b32 	%r676, 0, %r325, %p11;
	add.s32 	%r326, %r240, %r676;
	add.s64 	%rd292, %rd248, %rd1047;
	add.s32 	%r677, %r669, 6;
	cvt.u64.u32 	%rd429, %r677;
	setp.eq.s64 	%p113, %rd8, %rd429;
	setp.ne.s64 	%p114, %rd234, %rd235;
	selp.b32 	%r678, 0, %r326, %p114;
	selp.b32 	%r679, 0, %r678, %p113;
	add.s32 	%r327, %r241, %r679;
	add.s64 	%rd293, %rd249, %rd1047;
	selp.b32 	%r680, 0, %r327, %p10;
	add.s32 	%r328, %r242, %r680;
	ld.shared.u64 	%rd294, [_ZN6thrust24THRUST_300001_SM_1000_NS8cuda_cub4core6detail5shmemE+200];
	ld.shared.u64 	%rd1054, [_ZN6thrust24THRUST_300001_SM_1000_NS8cuda_cub4core6detail5shmemE+184];
	ld.shared.u32 	%r329, [_ZN6thrust24THRUST_300001_SM_1000_NS8cuda_cub4core6detail5shmemE+192];
	ld.shared.u64 	%rd296, [_ZN6thrust24THRUST_300001_SM_1000_NS8cuda_cub4core6detail5shmemE+168];
	setp.lt.s64 	%p115, %rd294, 257;
	@%p115 bra 	$L__BB6_340;
	bar.sync 	0;
	mul.lo.s32 	%r684, %r200, 9;
	cvt.u64.u32 	%rd469, %r684;
	setp.ne.s64 	%p131, %rd8, %rd469;
	setp.eq.s64 	%p132, %rd1035, %rd229;
	and.pred  	%p133, %p131, %p132;
	@%p133 bra 	$L__BB6_317;
	cvt.u32.u64 	%r685, %rd296;
	cvt.u32.u64 	%r686, %rd1047;
	sub.s32 	%r687, %r686, %r685;
	shl.b32 	%r688, %r687, 4;
	mov.u32 	%r689, _ZN6thrust24THRUST_300001_SM_1000_NS8cuda_cub4core6detail5shmemE;
	add.s32 	%r690, %r689, %r688;
	st.shared.u64 	[%r690], %rd1035;
	st.shared.u32 	[%r690+8], %r1973;
$L__BB6_317:
	not.pred 	%p134, %p6;
	@%p134 bra 	$L__BB6_319;
	cvt.u32.u64 	%r691, %rd296;
	cvt.u32.u64 	%r692, %rd286;
	sub.s32 	%r693, %r692, %r691;
	shl.b32 	%r694, %r693, 4;
	mov.u32 	%r695, _ZN6thrust24THRUST_300001_SM_1000_NS8cuda_cub4core6detail5shmemE;
	add.s32 	%r696, %r695, %r694;
	st.shared.u64 	[%r696], %rd229;
	st.shared.u32 	[%r696+8], %r321;
$L__BB6_319:
	not.pred 	%p135, %p7;
	@%p135 bra 	$L__BB6_321;
	cvt.u32.u64 	%r697, %rd296;
	cvt.u32.u64 	%r698, %rd287;
	sub.s32 	%r699, %r698, %r697;
	shl.b32 	%r700, %r699, 4;
	mov.u32 	%r701, _ZN6thrust24THRUST_300001_SM_1000_NS8cuda_cub4core6detail5shmemE;
	add.s32 	%r702, %r701, %r700;
	st.shared.u64 	[%r702], %rd230;
	st.shared.u32 	[%r702+8], %r322;
$L__BB6_321:
	not.pred 	%p136, %p8;
	@%p136 bra 	$L__BB6_323;
	cvt.u32.u64 	%r703, %rd296;
	cvt.u32.u64 	%r704, %rd288;
	sub.s32 	%r705, %r704, %r703;
	shl.b32 	%r706, %r705, 4;
	mov.u32 	%r707, _ZN6thrust24THRUST_300001_SM_1000_NS8cuda_cub4core6detail5shmemE;
	add.s32 	%r708, %r707, %r706;
	st.shared.u64 	[%r708], %rd231;
	st.shared.u32 	[%r708+8], %r323;
$L__BB6_323:
	not.pred 	%p137, %p9;
	@%p137 bra 	$L__BB6_325;
	cvt.u32.u64 	%r709, %rd296;
	cvt.u32.u64 	%r710, %rd289;
	sub.s32 	%r711, %r710, %r709;
	shl.b32 	%r712, %r711, 4;
	mov.u32 	%r713, _ZN6thrust24THRUST_300001_SM_1000_NS8cuda_cub4core6detail5shmemE;
	add.s32 	%r714, %r713, %r712;
	st.shared.u64 	[%r714], %rd232;
	st.shared.u32 	[%r714+8], %r324;
$L__BB6_325:
	not.pred 	%p138, %p11;
	@%p138 bra 	$L__BB6_327;
	cvt.u32.u64 	%r715, %rd296;
	cvt.u32.u64 	%r716, %rd290;
	sub.s32 	%r717, %r716, %r715;
	shl.b32 	%r718, %r717, 4;
	mov.u32 	%r719, _ZN6thrust24THRUST_300001_SM_1000_NS8cuda_cub4core6detail5shmemE;
	add.s32 	%r720, %r719, %r718;
	st.shared.u64 	[%r720], %rd233;
	st.shared.u32 	[%r720+8], %r325;
$L__BB6_327:
	mad.lo.s32 	%r721, %r200, 9, 6;
	cvt.u64.u32 	%rd470, %r721;
	setp.ne.s64 	%p139, %rd8, %rd470;
	setp.eq.s64 	%p140, %rd234, %rd235;
	and.pred  	%p141, %p139, %p140;
	@%p141 bra 	$L__BB6_329;
	cvt.u32.u64 	%r722, %rd296;
	cvt.u32.u64 	%r723, %rd291;
	sub.s32 	%r724, %r723, %r722;
	shl.b32 	%r725, %r724, 4;
	mov.u32 	%r726, _ZN6thrust24THRUST_300001_SM_1000_NS8cuda_cub4core6detail5shmemE;
	add.s32 	%r727, %r726, %r725;
	st.shared.u64 	[%r727], %rd234;
	st.shared.u32 	[%r727+8], %r326;
$L__BB6_329:
	not.pred 	%p142, %p10;
	@%p142 bra 	$L__BB6_331;
	cvt.u32.u64 	%r728, %rd296;
	cvt.u32.u64 	%r729, %rd292;
	sub.s32 	%r730, %r729, %r728;
	shl.b32 	%r731, %r730, 4;
	mov.u32 	%r732, _ZN6thrust24THRUST_300001_SM_1000_NS8cuda_cub4core6detail5shmemE;
	add.s32 	%r733, %r732, %r731;
	st.shared.u64 	[%r733], %rd235;
	st.shared.u32 	[%r733+8], %r327;
$L__BB6_331:
	mad.lo.s32 	%r734, %r200, 9, 8;
	cvt.u64.u32 	%rd471, %r734;
	setp.ne.s64 	%p143, %rd8, %rd471;
	setp.eq.s64 	%p144, %rd236, %rd237;
	and.pred  	%p145, %p143, %p144;
	@%p145 bra 	$L__BB6_333;
	cvt.u32.u64 	%r735, %rd296;
	cvt.u32.u64 	%r736, %rd293;
	sub.s32 	%r737, %r736, %r735;
	shl.b32 	%r738, %r737, 4;
	mov.u32 	%r739, _ZN6thrust24THRUST_300001_SM_1000_NS8cuda_cub4core6detail5shmemE;
	add.s32 	%r740, %r739, %r738;
	st.shared.u64 	[%r740], %rd236;
	st.shared.u32 	[%r740+8], %r328;
$L__BB6_333:
	bar.sync 	0;
	cvt.u64.u32 	%rd1053, %r200;
	setp.le.u64 	%p146, %rd294, %rd1053;
	@%p146 bra 	$L__BB6_358;
	not.b64 	%rd472, %rd1053;
	add.s64 	%rd298, %rd294, %rd472;
	shr.u64 	%rd473, %rd298, 8;
	add.s64 	%rd474, %rd473, 1;
	and.b64  	%rd1049, %rd474, 3;
	and.b64  	%rd475, %rd298, 768;
	setp.eq.s64 	%p147, %rd475, 768;
	@%p147 bra 	$L__BB6_337;
	add.s64 	%rd476, %rd296, %rd1053;
	shl.b64 	%rd477, %rd476, 2;
	add.s64 	%rd1051, %rd6, %rd477;
	shl.b64 	%rd478, %rd476, 3;
	add.s64 	%rd1050, %rd5, %rd478;
	shl.b32 	%r741, %r200, 4;
	mov.u32 	%r742, _ZN6thrust24THRUST_300001_SM_1000_NS8cuda_cub4core6detail5shmemE;
	add.s32 	%r743, %r741, %r742;
	add.s32 	%r1975, %r743, 8;
	shl.b64 	%rd479, %rd1049, 8;
	add.s64 	%rd1053, %rd479, %rd1053;
$L__BB6_336:
	.pragma "nounroll";
	ld.shared.u64 	%rd480, [%r1975+-8];
	ld.shared.u32 	%r744, [%r1975];
	st.global.u64 	[%rd1050], %rd480;
	st.global.u32 	[%rd1051], %r744;
	add.s64 	%rd1051, %rd1051, 1024;
	add.s64 	%rd1050, %rd1050, 2048;
	add.s32 	%r1975, %r1975, 4096;
	add.s64 	%rd1049, %rd1049, -1;
	setp.ne.s64 	%p148, %rd1049, 0;
	@%p148 bra 	$L__BB6_336;
$L__BB6_337:
	setp.lt.u64 	%p149, %rd298, 768;
	@%p149 bra 	$L__BB6_358;
	mov.u32 	%r747, _ZN6thrust24THRUST_300001_SM_1000_NS8cuda_cub4core6detail5shmemE;
$L__BB6_339:
	cvt.u32.u64 	%r745, %rd1053;
	add.s64 	%rd481, %rd1053, %rd296;
	shl.b32 	%r746, %r745, 4;
	add.s32 	%r748, %r747, %r746;
	ld.shared.u64 	%rd482, [%r748];
	ld.shared.u32 	%r749, [%r748+8];
	shl.b64 	%rd483, %rd481, 3;
	add.s64 	%rd484, %rd5, %rd483;
	st.global.u64 	[%rd484], %rd482;
	shl.b64 	%rd485, %rd481, 2;
	add.s64 	%rd486, %rd6, %rd485;
	st.global.u32 	[%rd486], %r749;
	and.b64  	%rd487, %rd1053, 4294967295;
	add.s64 	%rd488, %rd296, %rd487;
	ld.shared.u64 	%rd489, [%r748+4096];
	ld.shared.u32 	%r750, [%r748+4104];
	shl.b64 	%rd490, %rd488, 3;
	add.s64 	%rd491, %rd5, %rd490;
	st.global.u64 	[%rd491+2048], %rd489;
	shl.b64 	%rd492, %rd488, 2;
	add.s64 	%rd493, %rd6, %rd492;
	st.global.u32 	[%rd493+1024], %r750;
	ld.shared.u64 	%rd494, [%r748+8192];
	ld.shared.u32 	%r751, [%r748+8200];
	st.global.u64 	[%rd491+4096], %rd494;
	st.global.u32 	[%rd493+2048], %r751;
	ld.shared.u64 	%rd495, [%r748+12288];
	ld.shared.u32 	%r752, [%r748+12296];
	st.global.u64 	[%rd491+6144], %rd495;
	st.global.u32 	[%rd493+3072], %r752;
	add.s64 	%rd496, %rd1053, 1024;
	and.b64  	%rd1053, %rd496, 4294967295;
	setp.gt.u64 	%p150, %rd294, %rd1053;
	@%p150 bra 	$L__BB6_339;
	bra.uni 	$L__BB6_358;
$L__BB6_340:
	mul.lo.s32 	%r681, %r200, 9;
	cvt.u64.u32 	%rd430, %r681;
	setp.ne.s64 	%p116, %rd8, %rd430;
	setp.eq.s64 	%p117, %rd1035, %rd229;
	and.pred  	%p118, %p116, %p117;
	@%p118 bra 	$L__BB6_342;
	shl.b64 	%rd431, %rd1047, 3;
	add.s64 	%rd432, %rd5, %rd431;
	st.global.u64 	[%rd432], %rd1035;
	shl.b64 	%rd433, %rd1047, 2;
	add.s64 	%rd434, %rd6, %rd433;
	st.global.u32 	[%rd434], %r1973;
$L__BB6_342:
	not.pred 	%p119, %p6;
	@%p119 bra 	$L__BB6_344;
	shl.b64 	%rd435, %rd286, 3;
	add.s64 	%rd436, %rd5, %rd435;
	st.global.u64 	[%rd436], %rd229;
	shl.b64 	%rd437, %rd286, 2;
	add.s64 	%rd438, %rd6, %rd437;
	st.global.u32 	[%rd438], %r321;
$L__BB6_344:
	not.pred 	%p120, %p7;
	@%p120 bra 	$L__BB6_346;
	shl.b64 	%rd439, %rd287, 3;
	add.s64 	%rd440, %rd5, %rd439;
	st.global.u64 	[%rd440], %rd230;
	shl.b64 	%rd441, %rd287, 2;
	add.s64 	%rd442, %rd6, %rd441;
	st.global.u32 	[%rd442], %r322;
$L__BB6_346:
	not.pred 	%p121, %p8;
	@%p121 bra 	$L__BB6_348;
	shl.b64 	%rd443, %rd288, 3;
	add.s64 	%rd444, %rd5, %rd443;
	st.global.u64 	[%rd444], %rd231;
	shl.b64 	%rd445, %rd288, 2;
	add.s64 	%rd446, %rd6, %rd445;
	st.global.u32 	[%rd446], %r323;
$L__BB6_348:
	not.pred 	%p122, %p9;
	@%p122 bra 	$L__BB6_350;
	shl.b64 	%rd447, %rd289, 3;
	add.s64 	%rd448, %rd5, %rd447;
	st.global.u64 	[%rd448], %rd232;
	shl.b64 	%rd449, %rd289, 2;
	add.s64 	%rd450, %rd6, %rd449;
	st.global.u32 	[%rd450], %r324;
$L__BB6_350:
	not.pred 	%p123, %p11;
	@%p123 bra 	$L__BB6_352;
	shl.b64 	%rd451, %rd290, 3;
	add.s64 	%rd452, %rd5, %rd451;
	st.global.u64 	[%rd452], %rd233;
	shl.b64 	%rd453, %rd290, 2;
	add.s64 	%rd454, %rd6, %rd453;
	st.global.u32 	[%rd454], %r325;
$L__BB6_352:
	mad.lo.s32 	%r682, %r200, 9, 6;
	cvt.u64.u32 	%rd455, %r682;
	setp.ne.s64 	%p124, %rd8, %rd455;
	setp.eq.s64 	%p125, %rd234, %rd235;
	and.pred  	%p126, %p124, %p125;
	@%p126 bra 	$L__BB6_354;
	shl.b64 	%rd456, %rd291, 3;
	add.s64 	%rd457, %rd5, %rd456;
	st.global.u64 	[%rd457], %rd234;
	shl.b64 	%rd458, %rd291, 2;
	add.s64 	%rd459, %rd6, %rd458;
	st.global.u32 	[%rd459], %r326;
$L__BB6_354:
	not.pred 	%p127, %p10;
	@%p127 bra 	$L__BB6_356;
	shl.b64 	%rd460, %rd292, 3;
	add.s64 	%rd461, %rd5, %rd460;
	st.global.u64 	[%rd461], %rd235;
	shl.b64 	%rd462, %rd292, 2;
	add.s64 	%rd463, %rd6, %rd462;
	st.global.u32 	[%rd463], %r327;
$L__BB6_356:
	mad.lo.s32 	%r683, %r200, 9, 8;
	cvt.u64.u32 	%rd464, %r683;
	setp.ne.s64 	%p128, %rd8, %rd464;
	setp.eq.s64 	%p129, %rd236, %rd237;
	and.pred  	%p130, %p128, %p129;
	@%p130 bra 	$L__BB6_358;
	shl.b64 	%rd465, %rd293, 3;
	add.s64 	%rd466, %rd5, %rd465;
	st.global.u64 	[%rd466], %rd236;
	shl.b64 	%rd467, %rd293, 2;
	add.s64 	%rd468, %rd6, %rd467;
	st.global.u32 	[%rd468], %r328;
$L__BB6_358:
	setp.ne.s32 	%p151, %r200, 255;
	@%p151 bra 	$L__BB6_362;
	setp.ne.s64 	%p152, %rd8, 2304;
	@%p152 bra 	$L__BB6_361;
	shl.b64 	%rd497, %rd1054, 3;
	add.s64 	%rd498, %rd5, %rd497;
	st.global.u64 	[%rd498], %rd237;
	shl.b64 	%rd499, %rd1054, 2;
	add.s64 	%rd500, %rd6, %rd499;
	st.global.u32 	[%rd500], %r329;
	add.s64 	%rd1054, %rd1054, 1;
$L__BB6_361:
	ld.param.u64 	%rd980, [_ZN6thrust24THRUST_300001_SM_1000_NS8cuda_cub4core6detail13_kernel_agentINS1_15__reduce_by_key16ReduceByKeyAgentINS0_6detail15normal_iteratorINS0_10device_ptrImEEEENS8_INS9_IiEEEESB_SD_N4cuda3std3__48equal_toImEENSG_4plusIiEEPllEEJSB_SD_SB_SD_SL_N3cub18CUB_300001_SM_100024ReduceByKeyScanTileStateIilLb1EEESI_SK_llEEEvDpT0__param_4];
	cvta.to.global.u64 	%rd501, %rd980;
	st.global.u64 	[%rd501], %rd1054;
$L__BB6_362:
	ret;

}
	// .globl	_ZN6thrust24THRUST_300001_SM_1000_NS8cuda_cub4core6detail13_kernel_agentINS1_15__reduce_by_key16ReduceByKeyAgentINS0_6detail15normal_iteratorINS0_10device_ptrIiEEEESB_SB_SB_N4cuda3std3__48equal_toIiEENSE_4plusIiEEPiiEEJSB_SB_SB_SB_SJ_N3cub18CUB_300001_SM_100024ReduceByKeyScanTileStateIiiLb1EEESG_SI_iiEEEvDpT0_
.visible .entry _ZN6thrust24THRUST_300001_SM_1000_NS8cuda_cub4core6detail13_kernel_agentINS1_15__reduce_by_key16ReduceByKeyAgentINS0_6detail15normal_iteratorINS0_10device_ptrIiEEEESB_SB_SB_N4cuda3std3__48equal_toIiEENSE_4plusIiEEPiiEEJSB_SB_SB_SB_SJ_N3cub18CUB_300001_SM_100024ReduceByKeyScanTileStateIiiLb1EEESG_SI_iiEEEvDpT0_(
	.param .align 8 .b8 _ZN6thrust24THRUST_300001_SM_1000_NS8cuda_cub4core6detail13_kernel_agentINS1_15__reduce_by_key16ReduceByKeyAgentINS0_6detail15normal_iteratorINS0_10device_ptrIiEEEESB_SB_SB_N4cuda3std3__48equal_toIiEENSE_4plusIiEEPiiEEJSB_SB_SB_SB_SJ_N3cub18CUB_300001_SM_100024ReduceByKeyScanTileStateIiiLb1EEESG_SI_iiEEEvDpT0__param_0[8],
	.param .align 8 .b8 _ZN6thrust24THRUST_300001_SM_1000_NS8cuda_cub4core6detail13_kernel_agentINS1_15__reduce_by_key16ReduceByKeyAgentINS0_6detail15normal_iteratorINS0_10device_ptrIiEEEESB_SB_SB_N4cuda3std3__48equal_toIiEENSE_4plusIiEEPiiEEJSB_SB_SB_SB_SJ_N3cub18CUB_300001_SM_100024ReduceByKeyScanTileStateIiiLb1EEESG_SI_iiEEEvDpT0__param_1[8],
	.param .align 8 .b8 _ZN6thrust24THRUST_300001_SM_1000_NS8cuda_cub4core6detail13_kernel_agentINS1_15__reduce_by_key16ReduceByKeyAgentINS0_6detail15normal_iteratorINS0_10device_ptrIiEEEESB_SB_SB_N4cuda3std3__48equal_toIiEENSE_4plusIiEEPiiEEJSB_SB_SB_SB_SJ_N3cub18CUB_300001_SM_100024ReduceByKeyScanTileStateIiiLb1EEESG_SI_iiEEEvDpT0__param_2[8],
	.param .align 8 .b8 _ZN6thrust24THRUST_300001_SM_1000_NS8cuda_cub4core6detail13_kernel_agentINS1_15__reduce_by_key16ReduceByKeyAgentINS0_6detail15normal_iteratorINS0_10device_ptrIiEEEESB_SB_SB_N4cuda3std3__48equal_toIiEENSE_4plusIiEEPiiEEJSB_SB_SB_SB_SJ_N3cub18CUB_300001_SM_100024ReduceByKeyScanTileStateIiiLb1EEESG_SI_iiEEEvDpT0__param_3[8],
	.param .u64 .ptr .align 1 _ZN6thrust24THRUST_300001_SM_1000_NS8cuda_cub4core6detail13_kernel_agentINS1_15__reduce_by_key16ReduceByKeyAgentINS0_6detail15normal_iteratorINS0_10device_ptrIiEEEESB_SB_SB_N4cuda3std3__48equal_toIiEENSE_4plusIiEEPiiEEJSB_SB_SB_SB_SJ_N3cub18CUB_300001_SM_100024ReduceByKeyScanTileStateIiiLb1EEESG_SI_iiEEEvDpT0__param_4,
	.param .align 8 .b8 _ZN6thrust24THRUST_300001_SM_1000_NS8cuda_cub4core6detail13_kernel_agentINS1_15__reduce_by_key16ReduceByKeyAgentINS0_6detail15normal_iteratorINS0_10device_ptrIiEEEESB_SB_SB_N4cuda3std3__48equal_toIiEENSE_4plusIiEEPiiEEJSB_SB_SB_SB_SJ_N3cub18CUB_300001_SM_100024ReduceByKeyScanTileStateIiiLb1EEESG_SI_iiEEEvDpT0__param_5[8],
	.param .align 1 .b8 _ZN6thrust24THRUST_300001_SM_1000_NS8cuda_cub4core6detail13_kernel_agentINS1_15__reduce_by_key16ReduceByKeyAgentINS0_6detail15normal_iteratorINS0_10device_ptrIiEEEESB_SB_SB_N4cuda3std3__48equal_toIiEENSE_4plusIiEEPiiEEJSB_SB_SB_SB_SJ_N3cub18CUB_300001_SM_100024ReduceByKeyScanTileStateIiiLb1EEESG_SI_iiEEEvDpT0__param_6[1],
	.param .align 1 .b8 _ZN6thrust24THRUST_300001_SM_1000_NS8cuda_cub4core6detail13_kernel_agentINS1_15__reduce_by_key16ReduceByKeyAgentINS0_6detail15normal_iteratorINS0_10device_ptrIiEEEESB_SB_SB_N4cuda3std3__48equal_toIiEENSE_4plusIiEEPiiEEJSB_SB_SB_SB_SJ_N3cub18CUB_300001_SM_100024ReduceByKeyScanTileStateIiiLb1EEESG_SI_iiEEEvDpT0__param_7[1],
	.param .u32 _ZN6thrust24THRUST_300001_SM_1000_NS8cuda_cub4core6detail13_kernel_agentINS1_15__reduce_by_key16ReduceByKeyAgentINS0_6detail15normal_iteratorINS0_10device_ptrIiEEEESB_SB_SB_N4cuda3std3__48equal_toIiEENSE_4plusIiEEPiiEEJSB_SB_SB_SB_SJ_N3cub18CUB_300001_SM_100024ReduceByKeyScanTileStateIiiLb1EEESG_SI_iiEEEvDpT0__param_8,
	.param .u32 _ZN6thrust24THRUST_300001_SM_1000_NS8cuda_cub4core6detail13_kernel_agentINS1_15__reduce_by_key16ReduceByKeyAgentINS0_6detail15normal_iteratorINS0_10device_ptrIiEEEESB_SB_SB_N4cuda3std3__48equal_toIiEENSE_4plusIiEEPiiEEJSB_SB_SB_SB_SJ_N3cub18CUB_300001_SM_100024ReduceByKeyScanTileStateIiiLb1EEESG_SI_iiEEEvDpT0__param_9
)
.maxntid 256
{
	.reg .pred 	%p<468>;
	.reg .b32 	%r<1954>;
	.reg .b64 	%rd<340>;

	ld.param.u64 	%rd1, [_ZN6thrust24THRUST_300001_SM_1000_NS8cuda_cub4core6detail13_kernel_agentINS1_15__reduce_by_key16ReduceByKeyAgentINS0_6detail15normal_iteratorINS0_10device_ptrIiEEEESB_SB_SB_N4cuda3std3__48equal_toIiEENSE_4plusIiEEPiiEEJSB_SB_SB_SB_SJ_N3cub18CUB_300001_SM_100024ReduceByKeyScanTileStateIiiLb1EEESG_SI_iiEEEvDpT0__param_5];
	ld.param.u64 	%rd2, [_ZN6thrust24THRUST_300001_SM_1000_NS8cuda_cub4core6detail13_kernel_agentINS1_15__reduce_by_key16ReduceByKeyAgentINS0_6detail15normal_iteratorINS0_10device_ptrIiEEEESB_SB_SB_N4cuda3std3__48equal_toIiEENSE_4plusIiEEPiiEEJSB_SB_SB_SB_SJ_N3cub18CUB_300001_SM_100024ReduceByKeyScanTileStateIiiLb1EEESG_SI_iiEEEvDpT0__param_0];
	ld.param.u64 	%rd3, [_ZN6thrust24THRUST_300001_SM_1000_NS8cuda_cub4core6detail13_kernel_agentINS1_15__reduce_by_key16ReduceByKeyAgentINS0_6detail15normal_iteratorINS0_10device_ptrIiEEEESB_SB_SB_N4cuda3std3__48equal_toIiEENSE_4plusIiEEPiiEEJSB_SB_SB_SB_SJ_N3cub18CUB_300001_SM_100024ReduceByKeyScanTileStateIiiLb1EEESG_SI_iiEEEvDpT0__param_1];
	ld.param.u64 	%rd58, [_ZN6thrust24THRUST_300001_SM_1000_NS8cuda_cub4core6detail13_kernel_agentINS1_15__reduce_by_key16ReduceByKeyAgentINS0_6detail15normal_iteratorINS0_10device_ptrIiEEEESB_SB_SB_N4cuda3std3__48equal_toIiEENSE_4plusIiEEPiiEEJSB_SB_SB_SB_SJ_N3cub18CUB_300001_SM_100024ReduceByKeyScanTileStateIiiLb1EEESG_SI_iiEEEvDpT0__param_3];
	ld.param.u64 	%rd59, [_ZN6thrust24THRUST_300001_SM_1000_NS8cuda_cub4core6detail13_kernel_agentINS1_15__reduce_by_key16ReduceByKeyAgentINS0_6detail15normal_iteratorINS0_10device_ptrIiEEEESB_SB_SB_N4cuda3std3__48equal_toIiEENSE_4plusIiEEPiiEEJSB_SB_SB_SB_SJ_N3cub18CUB_300001_SM_100024ReduceByKeyScanTileStateIiiLb1EEESG_SI_iiEEEvDpT0__param_2];
	ld.param.u32 	%r443, [_ZN6thrust24THRUST_300001_SM_1000_NS8cuda_cub4core6detail13_kernel_agentINS1_15__reduce_by_key16ReduceByKeyAgentINS0_6detail15normal_iteratorINS0_10device_ptrIiEEEESB_SB_SB_N4cuda3std3__48equal_toIiEENSE_4plusIiEEPiiEEJSB_SB_SB_SB_SJ_N3cub18CUB_300001_SM_100024ReduceByKeyScanTileStateIiiLb1EEESG_SI_iiEEEvDpT0__param_8];
	cvta.to.global.u64 	%rd4, %rd59;
	cvta.to.global.u64 	%rd5, %rd58;
	mov.u32 	%r1, %ctaid.x;
	mul.lo.s32 	%r2, %r1, 2304;
	sub.s32 	%r3, %r443, %r2;
	setp.lt.s32 	%p12, %r3, 2305;
	@%p12 bra 	$L__BB7_122;
	setp.ne.s32 	%p288, %r1, 0;
	@%p288 bra 	$L__BB7_52;
	mov.u32 	%r1876, %tid.x;
	and.b32  	%r1628, %r1876, 31;
	and.b32  	%r1629, %r1876, 992;
	add.s32 	%r1630, %r2, %r1628;
	mad.lo.s32 	%r1631, %r1629, 9, %r1630;
	mul.wide.u32 	%rd294, %r1631, 4;
	add.s64 	%rd276, %rd2, %rd294;
	// begin inline asm
	ld.global.nc.u32 %r1607, [%rd276];
	// end inline asm
	add.s64 	%rd277, %rd276, 128;
	// begin inline asm
	ld.global.nc.u32 %r1608, [%rd277];
	// end inline asm
	add.s64 	%rd278, %rd276, 256;
	// begin inline asm
	ld.global.nc.u32 %r1609, [%rd278];
	// end inline asm
	add.s64 	%rd279, %rd276, 384;
	// begin inline asm
	ld.global.nc.u32 %r1610, [%rd279];
	// end inline asm
	add.s64 	%rd280, %rd276, 512;
	// begin inline asm
	ld.global.nc.u32 %r1611, [%rd280];
	// end inline asm
	add.s64 	%rd281, %rd276, 640;
	// begin inline asm
	ld.global.nc.u32 %r1612, [%rd281];
	// end inline asm
	add.s64 	%rd282, %rd276, 768;
	// begin inline asm
	ld.global.nc.u32 %r1613, [%rd282];
	// end inline asm
	add.s64 	%rd283, %rd276, 896;
	// begin inline asm
	ld.global.nc.u32 %r1614, [%rd283];
	// end inline asm
	add.s64 	%rd284, %rd276, 1024;
	// begin inline asm
	ld.global.nc.u32 %r1615, [%rd284];
	// end inline asm
	// begin inline asm
	mov.u32 %r1616, %laneid;
	// end inline asm
	shr.u32 	%r6, %r1876, 5;
	mad.lo.s32 	%r1632, %r6, 288, %r1616;
	shl.b32 	%r1633, %r1632, 2;
	mov.u32 	%r1634, _ZN6thrust24THRUST_300001_SM_1000_NS8cuda_cub4core6detail5shmemE;
	add.s32 	%r1635, %r1634, %r1633;
	st.shared.u32 	[%r1635], %r1607;
	st.shared.u32 	[%r1635+128], %r1608;
	st.shared.u32 	[%r1635+256], %r1609;
	st.shared.u32 	[%r1635+384], %r1610;
	st.shared.u32 	[%r1635+512], %r1611;
	st.shared.u32 	[%r1635+640], %r1612;
	st.shared.u32 	[%r1635+768], %r1613;
	st.shared.u32 	[%r1635+896], %r1614;
	st.shared.u32 	[%r1635+1024], %r1615;
	bar.warp.sync 	-1;
	shl.b32 	%r1636, %r1616, 5;
	add.s32 	%r1637, %r1635, %r1636;
	ld.shared.u32 	%r7, [%r1637];
	ld.shared.u32 	%r8, [%r1637+4];
	ld.shared.u32 	%r9, [%r1637+8];
	ld.shared.u32 	%r10, [%r1637+12];
	ld.shared.u32 	%r11, [%r1637+16];
	ld.shared.u32 	%r12, [%r1637+20];
	ld.shared.u32 	%r13, [%r1637+24];
	ld.shared.u32 	%r14, [%r1637+28];
	ld.shared.u32 	%r15, [%r1637+32];
	bar.sync 	0;
	add.s64 	%rd285, %rd3, %rd294;
	// begin inline asm
	ld.global.nc.u32 %r1617, [%rd285];
	// end inline asm
	add.s64 	%rd286, %rd285, 128;
	// begin inline asm
	ld.global.nc.u32 %r1618, [%rd286];
	// end inline asm
	add.s64 	%rd287, %rd285, 256;
	// begin inline asm
	ld.global.nc.u32 %r1619, [%rd287];
	// end inline asm
	add.s64 	%rd288, %rd285, 384;
	// begin inline asm
	ld.global.nc.u32 %r1620, [%rd288];
	// end inline asm
	add.s64 	%rd289, %rd285, 512;
	// begin inline asm
	ld.global.nc.u32 %r1621, [%rd289];
	// end inline asm
	add.s64 	%rd290, %rd285, 640;
	// begin inline asm
	ld.global.nc.u32 %r1622, [%rd290];
	// end inline asm
	add.s64 	%rd291, %rd285, 768;
	// begin inline asm
	ld.global.nc.u32 %r1623, [%rd291];
	// end inline asm
	add.s64 	%rd292, %rd285, 896;
	// begin inline asm
	ld.global.nc.u32 %r1624, [%rd292];
	// end inline asm
	add.s64 	%rd293, %rd285, 1024;
	// begin inline asm
	ld.global.nc.u32 %r1625, [%rd293];
	// end inline asm
	st.shared.u32 	[%r1635], %r1617;
	st.shared.u32 	[%r1635+128], %r1618;
	st.shared.u32 	[%r1635+256], %r1619;
	st.shared.u32 	[%r1635+384], %r1620;
	st.shared.u32 	[%r1635+512], %r1621;
	st.shared.u32 	[%r1635+640], %r1622;
	st.shared.u32 	[%r1635+768], %r1623;
	st.shared.u32 	[%r1635+896], %r1624;
	st.shared.u32 	[%r1635+1024], %r1625;
	bar.warp.sync 	-1;
	ld.shared.u32 	%r16, [%r1637];
	ld.shared.u32 	%r17, [%r1637+4];
	ld.shared.u32 	%r18, [%r1637+8];
	ld.shared.u32 	%r19, [%r1637+12];
	ld.shared.u32 	%r20, [%r1637+16];
	ld.shared.u32 	%r21, [%r1637+20];
	ld.shared.u32 	%r22, [%r1637+24];
	ld.shared.u32 	%r23, [%r1637+28];
	ld.shared.u32 	%r24, [%r1637+32];
	bar.sync 	0;
	shl.b32 	%r1638, %r1876, 2;
	add.s32 	%r1639, %r1634, %r1638;
	add.s32 	%r25, %r1639, 1148;
	st.shared.u32 	[%r1639+1148], %r15;
	bar.sync 	0;
	setp.eq.s32 	%p398, %r1876, 0;
	mov.b32 	%r1870, 0;
	@%p398 bra 	$L__BB7_4;
	ld.shared.u32 	%r1871, [%r25+-4];
	setp.ne.s32 	%p399, %r1871, %r7;
	selp.u32 	%r1870, 1, 0, %p399;
$L__BB7_4:
	setp.ne.s32 	%p400, %r7, %r8;
	selp.u32 	%r1700, 1, 0, %p400;
	setp.ne.s32 	%p401, %r8, %r9;
	selp.u32 	%r1701, 1, 0, %p401;
	setp.ne.s32 	%p402, %r9, %r10;
	selp.u32 	%r1702, 1, 0, %p402;
	setp.ne.s32 	%p403, %r10, %r11;
	selp.u32 	%r1703, 1, 0, %p403;
	setp.ne.s32 	%p404, %r11, %r12;
	selp.u32 	%r1704, 1, 0, %p404;
	setp.ne.s32 	%p405, %r12, %r13;
	selp.u32 	%r1705, 1, 0, %p405;
	setp.ne.s32 	%p406, %r13, %r14;
	selp.u32 	%r1706, 1, 0, %p406;
	setp.ne.s32 	%p407, %r14, %r15;
	selp.u32 	%r1707, 1, 0, %p407;
	add.s32 	%r1708, %r1870, %r1700;
	selp.b32 	%r1709, 0, %r16, %p400;
	add.s32 	%r1710, %r17, %r1709;
	add.s32 	%r30, %r1708, %r1701;
	selp.b32 	%r1711, 0, %r1710, %p401;
	add.s32 	%r1712, %r18, %r1711;
	add.s32 	%r31, %r30, %r1702;
	selp.b32 	%r1713, 0, %r1712, %p402;
	add.s32 	%r1714, %r19, %r1713;
	add.s32 	%r1715, %r31, %r1703;
	selp.b32 	%r1716, 0, %r1714, %p403;
	add.s32 	%r1717, %r20, %r1716;
	add.s32 	%r1718, %r1715, %r1704;
	selp.b32 	%r1719, 0, %r1717, %p404;
	add.s32 	%r1720, %r21, %r1719;
	add.s32 	%r32, %r1718, %r1705;
	selp.b32 	%r1721, 0, %r1720, %p405;
	add.s32 	%r1722, %r22, %r1721;
	add.s32 	%r33, %r32, %r1706;
	selp.b32 	%r1723, 0, %r1722, %p406;
	add.s32 	%r1724, %r23, %r1723;
	add.s32 	%r1641, %r33, %r1707;
	selp.b32 	%r1725, 0, %r1724, %p407;
	add.s32 	%r1646, %r24, %r1725;
	mov.b32 	%r1697, 1;
	mov.b32 	%r1698, 0;
	mov.b32 	%r1699, -1;
	// begin inline asm
	shfl.sync.up.b32 %r1640, %r1641, %r1697, %r1698, %r1699;
	// end inline asm
	// begin inline asm
	shfl.sync.up.b32 %r1645, %r1646, %r1697, %r1698, %r1699;
	// end inline asm
	setp.eq.s32 	%p408, %r1641, 0;
	selp.b32 	%r1726, %r1645, 0, %p408;
	setp.lt.s32 	%p409, %r1616, 1;
	selp.b32 	%r1727, 0, %r1726, %p409;
	add.s32 	%r1656, %r1727, %r1646;
	selp.b32 	%r1728, 0, %r1640, %p409;
	add.s32 	%r1651, %r1728, %r1641;
	mov.b32 	%r1657, 2;
	// begin inline asm
	shfl.sync.up.b32 %r1650, %r1651, %r1657, %r1698, %r1699;
	// end inline asm
	// begin inline asm
	shfl.sync.up.b32 %r1655, %r1656, %r1657, %r1698, %r1699;
	// end inline asm
	setp.eq.s32 	%p410, %r1651, 0;
	selp.b32 	%r1729, %r1655, 0, %p410;
	setp.lt.s32 	%p411, %r1616, 2;
	selp.b32 	%r1730, 0, %r1729, %p411;
	add.s32 	%r1666, %r1730, %r1656;
	selp.b32 	%r1731, 0, %r1650, %p411;
	add.s32 	%r1661, %r1731, %r1651;
	mov.b32 	%r1667, 4;
	// begin inline asm
	shfl.sync.up.b32 %r1660, %r1661, %r1667, %r1698, %r1699;
	// end inline asm
	// begin inline asm
	shfl.sync.up.b32 %r1665, %r1666, %r1667, %r1698, %r1699;
	// end inline asm
	setp.eq.s32 	%p412, %r1661, 0;
	selp.b32 	%r1732, %r1665, 0, %p412;
	setp.lt.s32 	%p413, %r1616, 4;
	selp.b32 	%r1733, 0, %r1732, %p413;
	add.s32 	%r1676, %r1733, %r1666;
	selp.b32 	%r1734, 0, %r1660, %p413;
	add.s32 	%r1671, %r1734, %r1661;
	mov.b32 	%r1677, 8;
	// begin inline asm
	shfl.sync.up.b32 %r1670, %r1671, %r1677, %r1698, %r1699;
	// end inline asm
	// begin inline asm
	shfl.sync.up.b32 %r1675, %r1676, %r1677, %r1698, %r1699;
	// end inline asm
	setp.eq.s32 	%p414, %r1671, 0;
	selp.b32 	%r1735, %r1675, 0, %p414;
	setp.lt.s32 	%p415, %r1616, 8;
	selp.b32 	%r1736, 0, %r1735, %p415;
	add.s32 	%r1686, %r1736, %r1676;
	selp.b32 	%r1737, 0, %r1670, %p415;
	add.s32 	%r1681, %r1737, %r1671;
	mov.b32 	%r1687, 16;
	// begin inline asm
	shfl.sync.up.b32 %r1680, %r1681, %r1687, %r1698, %r1699;
	// end inline asm
	// begin inline asm
	shfl.sync.up.b32 %r1685, %r1686, %r1687, %r1698, %r1699;
	// end inline asm
	setp.eq.s32 	%p416, %r1681, 0;
	selp.b32 	%r1738, %r1685, 0, %p416;
	setp.lt.s32 	%p417, %r1616, 16;
	selp.b32 	%r1739, 0, %r1738, %p417;
	add.s32 	%r1696, %r1739, %r1686;
	selp.b32 	%r1740, 0, %r1680, %p417;
	add.s32 	%r1691, %r1740, %r1681;
	// begin inline asm
	shfl.sync.up.b32 %r1690, %r1691, %r1697, %r1698, %r1699;
	// end inline asm
	// begin inline asm
	shfl.sync.up.b32 %r1695, %r1696, %r1697, %r1698, %r1699;
	// end inline asm
	setp.ne.s32 	%p418, %r1616, 31;
	@%p418 bra 	$L__BB7_6;
	shl.b32 	%r1741, %r6, 3;
	mov.u32 	%r1742, _ZN6thrust24THRUST_300001_SM_1000_NS8cuda_cub4core6detail5shmemE;
	add.s32 	%r1743, %r1742, %r1741;
	st.shared.v2.u32 	[%r1743], {%r1691, %r1696};
$L__BB7_6:
	setp.ne.s32 	%p419, %r13, %r14;
	setp.ne.s32 	%p420, %r12, %r13;
	setp.ne.s32 	%p421, %r11, %r12;
	setp.ne.s32 	%p422, %r10, %r11;
	setp.ne.s32 	%p423, %r9, %r10;
	setp.ne.s32 	%p424, %r8, %r9;
	setp.ne.s32 	%p425, %r7, %r8;
	setp.ne.s32 	%p426, %r1876, 0;
	bar.sync 	0;
	ld.shared.v4.u32 	{%r38, %r1744, %r39, %r1745}, [_ZN6thrust24THRUST_300001_SM_1000_NS8cuda_cub4core6detail5shmemE];
	shr.u32 	%r1746, %r1876, 5;
	add.s32 	%r1747, %r39, %r38;
	setp.eq.s32 	%p427, %r39, 0;
	selp.b32 	%r1748, %r1744, 0, %p427;
	add.s32 	%r1749, %r1748, %r1745;
	setp.eq.s32 	%p428, %r1746, 2;
	selp.b32 	%r1750, %r1749, %r1744, %p428;
	selp.b32 	%r1751, %r1747, %r38, %p428;
	ld.shared.v4.u32 	{%r40, %r1752, %r41, %r1753}, [_ZN6thrust24THRUST_300001_SM_1000_NS8cuda_cub4core6detail5shmemE+16];
	add.s32 	%r1754, %r40, %r1747;
	setp.eq.s32 	%p429, %r40, 0;
	selp.b32 	%r1755, %r1749, 0, %p429;
	add.s32 	%r1756, %r1755, %r1752;
	setp.eq.s32 	%p430, %r1746, 3;
	selp.b32 	%r1757, %r1756, %r1750, %p430;
	selp.b32 	%r1758, %r1754, %r1751, %p430;
	add.s32 	%r1759, %r41, %r1754;
	setp.eq.s32 	%p431, %r41, 0;
	selp.b32 	%r1760, %r1756, 0, %p431;
	add.s32 	%r1761, %r1760, %r1753;
	setp.eq.s32 	%p432, %r1746, 4;
	selp.b32 	%r1762, %r1761, %r1757, %p432;
	selp.b32 	%r1763, %r1759, %r1758, %p432;
	ld.shared.v4.u32 	{%r42, %r1764, %r43, %r1765}, [_ZN6thrust24THRUST_300001_SM_1000_NS8cuda_cub4core6detail5shmemE+32];
	add.s32 	%r1766, %r42, %r1759;
	setp.eq.s32 	%p433, %r42, 0;
	selp.b32 	%r1767, %r1761, 0, %p433;
	add.s32 	%r1768, %r1767, %r1764;
	setp.eq.s32 	%p434, %r1746, 5;
	selp.b32 	%r1769, %r1768, %r1762, %p434;
	selp.b32 	%r1770, %r1766, %r1763, %p434;
	add.s32 	%r1771, %r43, %r1766;
	setp.eq.s32 	%p435, %r43, 0;
	selp.b32 	%r1772, %r1768, 0, %p435;
	add.s32 	%r1773, %r1772, %r1765;
	setp.eq.s32 	%p436, %r1746, 6;
	selp.b32 	%r1774, %r1773, %r1769, %p436;
	selp.b32 	%r1775, %r1771, %r1770, %p436;
	ld.shared.v4.u32 	{%r44, %r1776, %r45, %r1777}, [_ZN6thrust24THRUST_300001_SM_1000_NS8cuda_cub4core6detail5shmemE+48];
	add.s32 	%r1778, %r44, %r1771;
	setp.eq.s32 	%p437, %r44, 0;
	selp.b32 	%r1779, %r1773, 0, %p437;
	add.s32 	%r1780, %r1779, %r1776;
	setp.eq.s32 	%p438, %r1746, 7;
	selp.b32 	%r1781, %r1780, %r1774, %p438;
	selp.b32 	%r1782, %r1778, %r1775, %p438;
	setp.eq.s32 	%p439, %r45, 0;
	selp.b32 	%r1783, %r1780, 0, %p439;
	add.s32 	%r46, %r1783, %r1777;
	setp.lt.u32 	%p440, %r1876, 32;
	selp.b32 	%r1784, 0, %r1781, %p440;
	selp.b32 	%r1785, 0, %r1782, %p440;
	setp.eq.s32 	%p441, %r1690, 0;
	selp.b32 	%r1786, %r1784, 0, %p441;
	add.s32 	%r1787, %r1786, %r1695;
	setp.eq.s32 	%p442, %r1616, 0;
	selp.b32 	%r47, %r1784, %r1787, %p442;
	selp.b32 	%r1788, 0, %r1690, %p442;
	add.s32 	%r48, %r1785, %r1788;
	add.s32 	%r49, %r48, %r1870;
	setp.eq.s32 	%p443, %r1870, 0;
	selp.b32 	%r1789, %r47, 0, %p443;
	add.s32 	%r50, %r1789, %r16;
	selp.u32 	%r1790, 1, 0, %p425;
	add.s32 	%r1791, %r1870, %r1790;
	add.s32 	%r51, %r1791, %r48;
	selp.b32 	%r1792, 0, %r50, %p425;
	add.s32 	%r52, %r17, %r1792;
	add.s32 	%r53, %r30, %r48;
	selp.b32 	%r1793, 0, %r52, %p424;
	add.s32 	%r54, %r18, %r1793;
	add.s32 	%r55, %r31, %r48;
	selp.b32 	%r1794, 0, %r54, %p423;
	add.s32 	%r56, %r19, %r1794;
	selp.u32 	%r1795, 1, 0, %p422;
	add.s32 	%r57, %r55, %r1795;
	selp.b32 	%r1796, 0, %r56, %p422;
	add.s32 	%r58, %r20, %r1796;
	selp.u32 	%r1797, 1, 0, %p421;
	add.s32 	%r59, %r57, %r1797;
	selp.b32 	%r1798, 0, %r58, %p421;
	add.s32 	%r60, %r21, %r1798;
	add.s32 	%r61, %r32, %r48;
	selp.b32 	%r1799, 0, %r60, %p420;
	add.s32 	%r62, %r22, %r1799;
	add.s32 	%r63, %r33, %r48;
	selp.b32 	%r1800, 0, %r62, %p419;
	add.s32 	%r64, %r23, %r1800;
	@%p426 bra 	$L__BB7_8;
	add.s32 	%r1801, %r39, %r38;
	add.s32 	%r1802, %r40, %r1801;
	add.s32 	%r1803, %r41, %r1802;
	add.s32 	%r1804, %r42, %r1803;
	add.s32 	%r1805, %r43, %r1804;
	add.s32 	%r1806, %r44, %r1805;
	add.s32 	%r1807, %r45, %r1806;
	mov.b64 	%rd296, {%r1807, %r46};
	add.s64 	%rd295, %rd1, 512;
	mov.b64 	%rd297, 101;
	// begin inline asm
	st.relaxed.gpu.v2.u64 [%rd295], {%rd296, %rd297};
	// end inline asm
$L__BB7_8:
	add.s32 	%r1808, %r39, %r38;
	add.s32 	%r1809, %r40, %r1808;
	add.s32 	%r1810, %r41, %r1809;
	add.s32 	%r1811, %r42, %r1810;
	add.s32 	%r1812, %r43, %r1811;
	add.s32 	%r1813, %r44, %r1812;
	add.s32 	%r65, %r45, %r1813;
	setp.lt.s32 	%p444, %r65, 257;
	@%p444 bra 	$L__BB7_34;
	bar.sync 	0;
	@%p443 bra 	$L__BB7_11;
	shl.b32 	%r1814, %r48, 3;
	mov.u32 	%r1815, _ZN6thrust24THRUST_300001_SM_1000_NS8cuda_cub4core6detail5shmemE;
	add.s32 	%r1816, %r1815, %r1814;
	st.shared.v2.u32 	[%r1816], {%r1871, %r47};
$L__BB7_11:
	setp.eq.s32 	%p455, %r7, %r8;
	@%p455 bra 	$L__BB7_13;
	shl.b32 	%r1817, %r49, 3;
	mov.u32 	%r1818, _ZN6thrust24THRUST_300001_SM_1000_NS8cuda_cub4core6detail5shmemE;
	add.s32 	%r1819, %r1818, %r1817;
	st.shared.v2.u32 	[%r1819], {%r7, %r50};
$L__BB7_13:
	setp.eq.s32 	%p456, %r8, %r9;
	@%p456 bra 	$L__BB7_15;
	shl.b32 	%r1820, %r51, 3;
	mov.u32 	%r1821, _ZN6thrust24THRUST_300001_SM_1000_NS8cuda_cub4core6detail5shmemE;
	add.s32 	%r1822, %r1821, %r1820;
	st.shared.v2.u32 	[%r1822], {%r8, %r52};
$L__BB7_15:
	setp.eq.s32 	%p457, %r9, %r10;
	@%p457 bra 	$L__BB7_17;
	shl.b32 	%r1823, %r53, 3;
	mov.u32 	%r1824, _ZN6thrust24THRUST_300001_SM_1000_NS8cuda_cub4core6detail5shmemE;
	add.s32 	%r1825, %r1824, %r1823;
	st.shared.v2.u32 	[%r1825], {%r9, %r54};
$L__BB7_17:
	setp.eq.s32 	%p458, %r10, %r11;
	@%p458 bra 	$L__BB7_19;
	shl.b32 	%r1826, %r55, 3;
	mov.u32 	%r1827, _ZN6thrust24THRUST_300001_SM_1000_NS8cuda_cub4core6detail5shmemE;
	add.s32 	%r1828, %r1827, %r1826;
	st.shared.v2.u32 	[%r1828], {%r10, %r56};
$L__BB7_19:
	setp.eq.s32 	%p459, %r11, %r12;
	@%p459 bra 	$L__BB7_21;
	shl.b32 	%r1829, %r57, 3;
	mov.u32 	%r1830, _ZN6thrust24THRUST_300001_SM_1000_NS8cuda_cub4core6detail5shmemE;
	add.s32 	%r1831, %r1830, %r1829;
	st.shared.v2.u32 	[%r1831], {%r11, %r58};
$L__BB7_21:
	setp.eq.s32 	%p460, %r12, %r13;
	@%p460 bra 	$L__BB7_23;
	shl.b32 	%r1832, %r59, 3;
	mov.u32 	%r1833, _ZN6thrust24THRUST_300001_SM_1000_NS8cuda_cub4core6detail5shmemE;
	add.s32 	%r1834, %r1833, %r1832;
	st.shared.v2.u32 	[%r1834], {%r12, %r60};
$L__BB7_23:
	setp.eq.s32 	%p461, %r13, %r14;
	@%p461 bra 	$L__BB7_25;
	shl.b32 	%r1835, %r61, 3;
	mov.u32 	%r1836, _ZN6thrust24THRUST_300001_SM_1000_NS8cuda_cub4core6detail5shmemE;
	add.s32 	%r1837, %r1836, %r1835;
	st.shared.v2.u32 	[%r1837], {%r13, %r62};
$L__BB7_25:
	setp.eq.s32 	%p462, %r14, %r15;
	@%p462 bra 	$L__BB7_27;
	shl.b32 	%r1838, %r63, 3;
	mov.u32 	%r1839, _ZN6thrust24THRUST_300001_SM_1000_NS8cuda_cub4core6detail5shmemE;
	add.s32 	%r1840, %r1839, %r1838;
	st.shared.v2.u32 	[%r1840], {%r14, %r64};
$L__BB7_27:
	bar.sync 	0;
	setp.ge.u32 	%p463, %r1876, %r65;
	@%p463 bra 	$L__BB7_322;
	add.s32 	%r1841, %r39, %r40;
	add.s32 	%r1842, %r1841, %r41;
	add.s32 	%r1843, %r1842, %r42;
	add.s32 	%r1844, %r1843, %r43;
	add.s32 	%r1845, %r1844, %r44;
	add.s32 	%r1846, %r1845, %r45;
	add.s32 	%r1847, %r1846, %r38;
	not.b32 	%r1848, %r1876;
	add.s32 	%r66, %r1847, %r1848;
	and.b32  	%r1849, %r66, 768;
	setp.eq.s32 	%p464, %r1849, 768;
	@%p464 bra 	$L__BB7_31;
	shr.u32 	%r1850, %r66, 8;
	add.s32 	%r1851, %r1850, 1;
	and.b32  	%r1852, %r1851, 3;
	mul.wide.u32 	%rd325, %r1876, 4;
	add.s64 	%rd331, %rd5, %rd325;
	add.s64 	%rd330, %rd4, %rd325;
	shl.b32 	%r1853, %r1876, 3;
	mov.u32 	%r1854, _ZN6thrust24THRUST_300001_SM_1000_NS8cuda_cub4core6detail5shmemE;
	add.s32 	%r1873, %r1854, %r1853;
	neg.s32 	%r1872, %r1852;
	shl.b32 	%r1855, %r1851, 8;
	and.b32  	%r1856, %r1855, 768;
	add.s32 	%r1876, %r1876, %r1856;
$L__BB7_30:
	.pragma "nounroll";
	ld.shared.v2.u32 	{%r1857, %r1858}, [%r1873];
	st.global.u32 	[%rd330], %r1857;
	st.global.u32 	[%rd331], %r1858;
	add.s64 	%rd331, %rd331, 1024;
	add.s64 	%rd330, %rd330, 1024;
	add.s32 	%r1873, %r1873, 2048;
	add.s32 	%r1872, %r1872, 1;
	setp.ne.s32 	%p465, %r1872, 0;
	@%p465 bra 	$L__BB7_30;
$L__BB7_31:
	setp.lt.u32 	%p466, %r66, 768;
	@%p466 bra 	$L__BB7_322;
	mul.wide.u32 	%rd326, %r1876, 4;
	add.s64 	%rd327, %rd326, 2048;
	add.s64 	%rd333, %rd4, %rd327;
	add.s64 	%rd332, %rd5, %rd327;
	shl.b32 	%r1859, %r1876, 3;
	mov.u32 	%r1860, _ZN6thrust24THRUST_300001_SM_1000_NS8cuda_cub4core6detail5shmemE;
	add.s32 	%r1861, %r1859, %r1860;
	add.s32 	%r1875, %r1861, 4096;
$L__BB7_33:
	ld.shared.v2.u32 	{%r1862, %r1863}, [%r1875+-4096];
	st.global.u32 	[%rd333+-2048], %r1862;
	st.global.u32 	[%rd332+-2048], %r1863;
	ld.shared.v2.u32 	{%r1864, %r1865}, [%r1875+-2048];
	st.global.u32 	[%rd333+-1024], %r1864;
	st.global.u32 	[%rd332+-1024], %r1865;
	ld.shared.v2.u32 	{%r1866, %r1867}, [%r1875];
	st.global.u32 	[%rd333], %r1866;
	st.global.u32 	[%rd332], %r1867;
	ld.shared.v2.u32 	{%r1868, %r1869}, [%r1875+2048];
	st.global.u32 	[%rd333+1024], %r1868;
	st.global.u32 	[%rd332+1024], %r1869;
	add.s32 	%r1876, %r1876, 1024;
	add.s64 	%rd333, %rd333, 4096;
	add.s64 	%rd332, %rd332, 4096;
	add.s32 	%r1875, %r1875, 8192;
	setp.lt.s32 	%p467, %r1876, %r65;
	@%p467 bra 	$L__BB7_33;
	bra.uni 	$L__BB7_322;
$L__BB7_34:
	@%p443 bra 	$L__BB7_36;
	mul.wide.s32 	%rd298, %r48, 4;
	add.s64 	%rd299, %rd4, %rd298;
	st.global.u32 	[%rd299], %r1871;
	add.s64 	%rd300, %rd5, %rd298;
	st.global.u32 	[%rd300], %r47;
$L__BB7_36:
	setp.eq.s32 	%p446, %r7, %r8;
	@%p446 bra 	$L__BB7_38;
	mul.wide.s32 	%rd301, %r49, 4;
	add.s64 	%rd302, %rd4, %rd301;
	st.global.u32 	[%rd302], %r7;
	add.s64 	%rd303, %rd5, %rd301;
	st.global.u32 	[%rd303], %r50;
$L__BB7_38:
	setp.eq.s32 	%p447, %r8, %r9;
	@%p447 bra 	$L__BB7_40;
	mul.wide.s32 	%rd304, %r51, 4;
	add.s64 	%rd305, %rd4, %rd304;
	st.global.u32 	[%rd305], %r8;
	add.s64 	%rd306, %rd5, %rd304;
	st.global.u32 	[%rd306], %r52;
$L__BB7_40:
	setp.eq.s32 	%p448, %r9, %r10;
	@%p448 bra 	$L__BB7_42;
	mul.wide.s32 	%rd307, %r53, 4;
	add.s64 	%rd308, %rd4, %rd307;
	st.global.u32 	[%rd308], %r9;
	add.s64 	%rd309, %rd5, %rd307;
	st.global.u32 	[%rd309], %r54;
$L__BB7_42:
	setp.eq.s32 	%p449, %r10, %r11;
	@%p449 bra 	$L__BB7_44;
	mul.wide.s32 	%rd310, %r55, 4;
	add.s64 	%rd311, %rd4, %rd310;
	st.global.u32 	[%rd311], %r10;
	add.s64 	%rd312, %rd5, %rd310;
	st.global.u32 	[%rd312], %r56;
$L__BB7_44:
	setp.eq.s32 	%p450, %r11, %r12;
	@%p450 bra 	$L__BB7_46;
	mul.wide.s32 	%rd313, %r57, 4;
	add.s64 	%rd314, %rd4, %rd313;
	st.global.u32 	[%rd314], %r11;
	add.s64 	%rd315, %rd5, %rd313;
	st.global.u32 	[%rd315], %r58;
$L__BB7_46:
	setp.eq.s32 	%p451, %r12, %r13;
	@%p451 bra 	$L__BB7_48;
	mul.wide.s32 	%rd316, %r59, 4;
	add.s64 	%rd317, %rd4, %rd316;
	st.global.u32 	[%rd317], %r12;
	add.s64 	%rd318, %rd5, %rd316;
	st.global.u32 	[%rd318], %r60;
$L__BB7_48:
	setp.eq.s32 	%p452, %r13, %r14;
	@%p452 bra 	$L__BB7_50;
	mul.wide.s32 	%rd319, %r61, 4;
	add.s64 	%rd320, %rd4, %rd319;
	st.global.u32 	[%rd320], %r13;
	add.s64 	%rd321, %rd5, %rd319;
	st.global.u32 	[%rd321], %r62;
$L__BB7_50:
	setp.eq.s32 	%p453, %r14, %r15;
	@%p453 bra 	$L__BB7_322;
	mul.wide.s32 	%rd322, %r63, 4;
	add.s64 	%rd323, %rd4, %rd322;
	st.global.u32 	[%rd323], %r14;
	add.s64 	%rd324, %rd5, %rd322;
	st.global.u32 	[%rd324], %r64;
	bra.uni 	$L__BB7_322;
$L__BB7_52:
	mov.u32 	%r1892, %tid.x;
	and.b32  	%r1186, %r1892, 31;
	and.b32  	%r1187, %r1892, 992;
	add.s32 	%r1188, %r2, %r1186;
	mad.lo.s32 	%r81, %r1187, 9, %r1188;
	mul.wide.u32 	%rd211, %r81, 4;
	add.s64 	%rd202, %rd2, %rd211;
	// begin inline asm
	ld.global.nc.u32 %r1175, [%rd202];
	// end inline asm
	add.s64 	%rd203, %rd202, 128;
	// begin inline asm
	ld.global.nc.u32 %r1176, [%rd203];
	// end inline asm
	add.s64 	%rd204, %rd202, 256;
	// begin inline asm
	ld.global.nc.u32 %r1177, [%rd204];
	// end inline asm
	add.s64 	%rd205, %rd202, 384;
	// begin inline asm
	ld.global.nc.u32 %r1178, [%rd205];
	// end inline asm
	add.s64 	%rd206, %rd202, 512;
	// begin inline asm
	ld.global.nc.u32 %r1179, [%rd206];
	// end inline asm
	add.s64 	%rd207, %rd202, 640;
	// begin inline asm
	ld.global.nc.u32 %r1180, [%rd207];
	// end inline asm
	add.s64 	%rd208, %rd202, 768;
	// begin inline asm
	ld.global.nc.u32 %r1181, [%rd208];
	// end inline asm
	add.s64 	%rd209, %rd202, 896;
	// begin inline asm
	ld.global.nc.u32 %r1182, [%rd209];
	// end inline asm
	add.s64 	%rd210, %rd202, 1024;
	// begin inline asm
	ld.global.nc.u32 %r1183, [%rd210];
	// end inline asm
	// begin inline asm
	mov.u32 %r1184, %laneid;
	// end inline asm
	shr.u32 	%r83, %r1892, 5;
	mad.lo.s32 	%r1189, %r83, 288, %r1184;
	shl.b32 	%r1190, %r1189, 2;
	mov.u32 	%r1191, _ZN6thrust24THRUST_300001_SM_1000_NS8cuda_cub4core6detail5shmemE;
	add.s32 	%r84, %r1191, %r1190;
	st.shared.u32 	[%r84], %r1175;
	st.shared.u32 	[%r84+128], %r1176;
	st.shared.u32 	[%r84+256], %r1177;
	st.shared.u32 	[%r84+384], %r1178;
	st.shared.u32 	[%r84+512], %r1179;
	st.shared.u32 	[%r84+640], %r1180;
	st.shared.u32 	[%r84+768], %r1181;
	st.shared.u32 	[%r84+896], %r1182;
	st.shared.u32 	[%r84+1024], %r1183;
	bar.warp.sync 	-1;
	shl.b32 	%r1192, %r1184, 5;
	add.s32 	%r85, %r84, %r1192;
	ld.shared.u32 	%r86, [%r85];
	ld.shared.u32 	%r87, [%r85+4];
	ld.shared.u32 	%r88, [%r85+8];
	ld.shared.u32 	%r89, [%r85+12];
	ld.shared.u32 	%r90, [%r85+16];
	ld.shared.u32 	%r91, [%r85+20];
	ld.shared.u32 	%r92, [%r85+24];
	ld.shared.u32 	%r93, [%r85+28];
	ld.shared.u32 	%r94, [%r85+32];
	setp.ne.s32 	%p289, %r1892, 0;
	mov.b32 	%r1878, 0;
	@%p289 bra 	$L__BB7_54;
	mul.wide.u32 	%rd213, %r2, 4;
	add.s64 	%rd214, %rd2, %rd213;
	add.s64 	%rd212, %rd214, -4;
	// begin inline asm
	ld.global.nc.u32 %r1878, [%rd212];
	// end inline asm
$L__BB7_54:
	setp.eq.s32 	%p290, %r1892, 0;
	bar.sync 	0;
	add.s64 	%rd215, %rd3, %rd211;
	// begin inline asm
	ld.global.nc.u32 %r1194, [%rd215];
	// end inline asm
	add.s64 	%rd216, %rd215, 128;
	// begin inline asm
	ld.global.nc.u32 %r1195, [%rd216];
	// end inline asm
	add.s64 	%rd217, %rd215, 256;
	// begin inline asm
	ld.global.nc.u32 %r1196, [%rd217];
	// end inline asm
	add.s64 	%rd218, %rd215, 384;
	// begin inline asm
	ld.global.nc.u32 %r1197, [%rd218];
	// end inline asm
	add.s64 	%rd219, %rd215, 512;
	// begin inline asm
	ld.global.nc.u32 %r1198, [%rd219];
	// end inline asm
	add.s64 	%rd220, %rd215, 640;
	// begin inline asm
	ld.global.nc.u32 %r1199, [%rd220];
	// end inline asm
	add.s64 	%rd221, %rd215, 768;
	// begin inline asm
	ld.global.nc.u32 %r1200, [%rd221];
	// end inline asm
	add.s64 	%rd222, %rd215, 896;
	// begin inline asm
	ld.global.nc.u32 %r1201, [%rd222];
	// end inline asm
	add.s64 	%rd223, %rd215, 1024;
	// begin inline asm
	ld.global.nc.u32 %r1202, [%rd223];
	// end inline asm
	st.shared.u32 	[%r84], %r1194;
	st.shared.u32 	[%r84+128], %r1195;
	st.shared.u32 	[%r84+256], %r1196;
	st.shared.u32 	[%r84+384], %r1197;
	st.shared.u32 	[%r84+512], %r1198;
	st.shared.u32 	[%r84+640], %r1199;
	st.shared.u32 	[%r84+768], %r1200;
	st.shared.u32 	[%r84+896], %r1201;
	st.shared.u32 	[%r84+1024], %r1202;
	bar.warp.sync 	-1;
	ld.shared.u32 	%r97, [%r85];
	ld.shared.u32 	%r98, [%r85+4];
	ld.shared.u32 	%r99, [%r85+8];
	ld.shared.u32 	%r100, [%r85+12];
	ld.shared.u32 	%r101, [%r85+16];
	ld.shared.u32 	%r102, [%r85+20];
	ld.shared.u32 	%r103, [%r85+24];
	ld.shared.u32 	%r104, [%r85+28];
	ld.shared.u32 	%r105, [%r85+32];
	bar.sync 	0;
	shl.b32 	%r1203, %r1892, 2;
	add.s32 	%r1205, %r1191, %r1203;
	add.s32 	%r106, %r1205, 1148;
	st.shared.u32 	[%r1205+1148], %r94;
	bar.sync 	0;
	@%p290 bra 	$L__BB7_56;
	ld.shared.u32 	%r1878, [%r106+-4];
$L__BB7_56:
	setp.ne.s32 	%p291, %r1878, %r86;
	selp.u32 	%r1266, 1, 0, %p291;
	setp.ne.s32 	%p292, %r86, %r87;
	selp.u32 	%r1267, 1, 0, %p292;
	setp.ne.s32 	%p293, %r87, %r88;
	selp.u32 	%r1268, 1, 0, %p293;
	setp.ne.s32 	%p294, %r88, %r89;
	selp.u32 	%r1269, 1, 0, %p294;
	setp.ne.s32 	%p295, %r89, %r90;
	selp.u32 	%r1270, 1, 0, %p295;
	setp.ne.s32 	%p296, %r90, %r91;
	selp.u32 	%r1271, 1, 0, %p296;
	setp.ne.s32 	%p297, %r91, %r92;
	selp.u32 	%r1272, 1, 0, %p297;
	setp.ne.s32 	%p298, %r92, %r93;
	selp.u32 	%r1273, 1, 0, %p298;
	setp.ne.s32 	%p299, %r93, %r94;
	selp.u32 	%r1274, 1, 0, %p299;
	add.s32 	%r1275, %r1267, %r1266;
	selp.b32 	%r1276, 0, %r97, %p292;
	add.s32 	%r1277, %r98, %r1276;
	add.s32 	%r1278, %r1275, %r1268;
	selp.b32 	%r1279, 0, %r1277, %p293;
	add.s32 	%r1280, %r99, %r1279;
	add.s32 	%r1281, %r1278, %r1269;
	selp.b32 	%r1282, 0, %r1280, %p294;
	add.s32 	%r1283, %r100, %r1282;
	add.s32 	%r1284, %r1281, %r1270;
	selp.b32 	%r1285, 0, %r1283, %p295;
	add.s32 	%r1286, %r101, %r1285;
	add.s32 	%r1287, %r1284, %r1271;
	selp.b32 	%r1288, 0, %r1286, %p296;
	add.s32 	%r1289, %r102, %r1288;
	add.s32 	%r1290, %r1287, %r1272;
	selp.b32 	%r1291, 0, %r1289, %p297;
	add.s32 	%r1292, %r103, %r1291;
	add.s32 	%r1293, %r1290, %r1273;
	selp.b32 	%r1294, 0, %r1292, %p298;
	add.s32 	%r1295, %r104, %r1294;
	add.s32 	%r1207, %r1293, %r1274;
	selp.b32 	%r1296, 0, %r1295, %p299;
	add.s32 	%r1212, %r105, %r1296;
	mov.b32 	%r1263, 1;
	mov.b32 	%r1264, 0;
	mov.b32 	%r1265, -1;
	// begin inline asm
	shfl.sync.up.b32 %r1206, %r1207, %r1263, %r1264, %r1265;
	// end inline asm
	// begin inline asm
	shfl.sync.up.b32 %r1211, %r1212, %r1263, %r1264, %r1265;
	// end inline asm
	setp.eq.s32 	%p300, %r1207, 0;
	selp.b32 	%r1297, %r1211, 0, %p300;
	setp.lt.s32 	%p301, %r1184, 1;
	selp.b32 	%r1298, 0, %r1206, %p301;
	add.s32 	%r1217, %r1298, %r1207;
	selp.b32 	%r1299, 0, %r1297, %p301;
	add.s32 	%r1222, %r1299, %r1212;
	mov.b32 	%r1223, 2;
	// begin inline asm
	shfl.sync.up.b32 %r1216, %r1217, %r1223, %r1264, %r1265;
	// end inline asm
	// begin inline asm
	shfl.sync.up.b32 %r1221, %r1222, %r1223, %r1264, %r1265;
	// end inline asm
	setp.eq.s32 	%p302, %r1217, 0;
	selp.b32 	%r1300, %r1221, 0, %p302;
	setp.lt.s32 	%p303, %r1184, 2;
	selp.b32 	%r1301, 0, %r1216, %p303;
	add.s32 	%r1227, %r1301, %r1217;
	selp.b32 	%r1302, 0, %r1300, %p303;
	add.s32 	%r1232, %r1302, %r1222;
	mov.b32 	%r1233, 4;
	// begin inline asm
	shfl.sync.up.b32 %r1226, %r1227, %r1233, %r1264, %r1265;
	// end inline asm
	// begin inline asm
	shfl.sync.up.b32 %r1231, %r1232, %r1233, %r1264, %r1265;
	// end inline asm
	setp.eq.s32 	%p304, %r1227, 0;
	selp.b32 	%r1303, %r1231, 0, %p304;
	setp.lt.s32 	%p305, %r1184, 4;
	selp.b32 	%r1304, 0, %r1226, %p305;
	add.s32 	%r1237, %r1304, %r1227;
	selp.b32 	%r1305, 0, %r1303, %p305;
	add.s32 	%r1242, %r1305, %r1232;
	mov.b32 	%r1243, 8;
	// begin inline asm
	shfl.sync.up.b32 %r1236, %r1237, %r1243, %r1264, %r1265;
	// end inline asm
	// begin inline asm
	shfl.sync.up.b32 %r1241, %r1242, %r1243, %r1264, %r1265;
	// end inline asm
	setp.eq.s32 	%p306, %r1237, 0;
	selp.b32 	%r1306, %r1241, 0, %p306;
	setp.lt.s32 	%p307, %r1184, 8;
	selp.b32 	%r1307, 0, %r1236, %p307;
	add.s32 	%r1247, %r1307, %r1237;
	selp.b32 	%r1308, 0, %r1306, %p307;
	add.s32 	%r1252, %r1308, %r1242;
	mov.b32 	%r1253, 16;
	// begin inline asm
	shfl.sync.up.b32 %r1246, %r1247, %r1253, %r1264, %r1265;
	// end inline asm
	// begin inline asm
	shfl.sync.up.b32 %r1251, %r1252, %r1253, %r1264, %r1265;
	// end inline asm
	setp.eq.s32 	%p308, %r1247, 0;
	selp.b32 	%r1309, %r1251, 0, %p308;
	setp.lt.s32 	%p309, %r1184, 16;
	selp.b32 	%r1310, 0, %r1246, %p309;
	add.s32 	%r1257, %r1310, %r1247;
	selp.b32 	%r1311, 0, %r1309, %p309;
	add.s32 	%r1262, %r1311, %r1252;
	// begin inline asm
	shfl.sync.up.b32 %r1882, %r1257, %r1263, %r1264, %r1265;
	// end inline asm
	// begin inline asm
	shfl.sync.up.b32 %r1883, %r1262, %r1263, %r1264, %r1265;
	// end inline asm
	setp.ne.s32 	%p310, %r1184, 31;
	@%p310 bra 	$L__BB7_58;
	shl.b32 	%r1312, %r83, 3;
	mov.u32 	%r1313, _ZN6thrust24THRUST_300001_SM_1000_NS8cuda_cub4core6detail5shmemE;
	add.s32 	%r1314, %r1313, %r1312;
	st.shared.v2.u32 	[%r1314], {%r1257, %r1262};
$L__BB7_58:
	bar.sync 	0;
	ld.shared.v4.u32 	{%r1315, %r1316, %r1317, %r1318}, [_ZN6thrust24THRUST_300001_SM_1000_NS8cuda_cub4core6detail5shmemE];
	add.s32 	%r1319, %r1317, %r1315;
	setp.eq.s32 	%p311, %r1317, 0;
	selp.b32 	%r1320, %r1316, 0, %p311;
	add.s32 	%r1321, %r1320, %r1318;
	setp.eq.s32 	%p312, %r83, 2;
	selp.b32 	%r1322, %r1319, %r1315, %p312;
	selp.b32 	%r1323, %r1321, %r1316, %p312;
	ld.shared.v4.u32 	{%r1324, %r1325, %r1326, %r1327}, [_ZN6thrust24THRUST_300001_SM_1000_NS8cuda_cub4core6detail5shmemE+16];
	add.s32 	%r1328, %r1324, %r1319;
	setp.eq.s32 	%p313, %r1324, 0;
	selp.b32 	%r1329, %r1321, 0, %p313;
	add.s32 	%r1330, %r1329, %r1325;
	setp.eq.s32 	%p314, %r83, 3;
	selp.b32 	%r1331, %r1328, %r1322, %p314;
	selp.b32 	%r1332, %r1330, %r1323, %p314;
	add.s32 	%r1333, %r1326, %r1328;
	setp.eq.s32 	%p315, %r1326, 0;
	selp.b32 	%r1334, %r1330, 0, %p315;
	add.s32 	%r1335, %r1334, %r1327;
	setp.eq.s32 	%p316, %r83, 4;
	selp.b32 	%r1336, %r1333, %r1331, %p316;
	selp.b32 	%r1337, %r1335, %r1332, %p316;
	ld.shared.v4.u32 	{%r1338, %r1339, %r1340, %r1341}, [_ZN6thrust24THRUST_300001_SM_1000_NS8cuda_cub4core6detail5shmemE+32];
	add.s32 	%r1342, %r1338, %r1333;
	setp.eq.s32 	%p317, %r1338, 0;
	selp.b32 	%r1343, %r1335, 0, %p317;
	add.s32 	%r1344, %r1343, %r1339;
	setp.eq.s32 	%p318, %r83, 5;
	selp.b32 	%r1345, %r1342, %r1336, %p318;
	selp.b32 	%r1346, %r1344, %r1337, %p318;
	add.s32 	%r1347, %r1340, %r1342;
	setp.eq.s32 	%p319, %r1340, 0;
	selp.b32 	%r1348, %r1344, 0, %p319;
	add.s32 	%r1349, %r1348, %r1341;
	setp.eq.s32 	%p320, %r83, 6;
	selp.b32 	%r1350, %r1347, %r1345, %p320;
	selp.b32 	%r1351, %r1349, %r1346, %p320;
	ld.shared.v4.u32 	{%r1352, %r1353, %r1354, %r1355}, [_ZN6thrust24THRUST_300001_SM_1000_NS8cuda_cub4core6detail5shmemE+48];
	add.s32 	%r1356, %r1352, %r1347;
	setp.eq.s32 	%p321, %r1352, 0;
	selp.b32 	%r1357, %r1349, 0, %p321;
	add.s32 	%r1358, %r1357, %r1353;
	setp.eq.s32 	%p322, %r83, 7;
	selp.b32 	%r113, %r1356, %r1350, %p322;
	selp.b32 	%r114, %r1358, %r1351, %p322;
	add.s32 	%r115, %r1354, %r1356;
	setp.eq.s32 	%p323, %r1354, 0;
	selp.b32 	%r1359, %r1358, 0, %p323;
	add.s32 	%r116, %r1359, %r1355;
	setp.lt.u32 	%p324, %r1892, 32;
	@%p324 bra 	$L__BB7_60;
	setp.eq.s32 	%p325, %r1882, 0;
	selp.b32 	%r1360, %r114, 0, %p325;
	add.s32 	%r1361, %r1360, %r1883;
	setp.eq.s32 	%p326, %r1184, 0;
	selp.b32 	%r1362, 0, %r1882, %p326;
	add.s32 	%r1882, %r113, %r1362;
	selp.b32 	%r1883, %r114, %r1361, %p326;
	bra.uni 	$L__BB7_76;
$L__BB7_60:
	setp.ne.s32 	%p327, %r1892, 0;
	mul.wide.u32 	%rd225, %r1, 16;
	add.s64 	%rd18, %rd1, %rd225;
	@%p327 bra 	$L__BB7_62;
	st.shared.u32 	[_ZN6thrust24THRUST_300001_SM_1000_NS8cuda_cub4core6detail5shmemE+116], %r115;
	st.shared.u32 	[_ZN6thrust24THRUST_300001_SM_1000_NS8cuda_cub4core6detail5shmemE+120], %r116;
	mov.b64 	%rd227, {%r115, %r116};
	add.s64 	%rd226, %rd18, 512;
	mov.b64 	%rd228, 100;
	// begin inline asm
	st.relaxed.gpu.v2.u64 [%rd226], {%rd227, %rd228};
	// end inline asm
$L__BB7_62:
	mov.u32 	%r1363, %nctaid.x;
	setp.gt.u32 	%p328, %r1363, 499;
	@%p328 bra 	$L__BB7_64;
	membar.cta;
	bra.uni 	$L__BB7_65;
$L__BB7_64:
	mov.b32 	%r1364, 450;
	// begin inline asm
	nanosleep.u32 %r1364;
	// end inline asm
$L__BB7_65:
	mul.wide.u32 	%rd229, %r1892, 16;
	xor.b64  	%rd230, %rd229, -16;
	add.s64 	%rd231, %rd18, %rd230;
	add.s64 	%rd19, %rd231, 512;
$L__BB7_66:
	// begin inline asm
	ld.relaxed.gpu.v2.u64 {%rd232, %rd334}, [%rd19];
	// end inline asm
	setp.eq.s64 	%p329, %rd334, 99;
	mov.b32 	%r1365, -1;
	vote.sync.any.pred 	%p330, %p329, %r1365;
	@%p330 bra 	$L__BB7_66;
	mov.b64 	{%r1369, %r1374}, %rd232;
	setp.eq.s64 	%p331, %rd334, 101;
	mov.b32 	%r1417, -1;
	vote.sync.ballot.b32 	%r1418, %p331, %r1417;
	// begin inline asm
	mov.u32 %r1367, %lanemask_ge;
	// end inline asm
	and.b32  	%r1419, %r1418, %r1367;
	or.b32  	%r1420, %r1419, -2147483648;
	add.s32 	%r1421, %r1420, -1;
	not.b32 	%r1422, %r1420;
	and.b32  	%r1423, %r1422, %r1421;
	popc.b32 	%r1371, %r1423;
	mov.b32 	%r1375, 1;
	// begin inline asm
	shfl.sync.down.b32 %r1368, %r1369, %r1375, %r1371, %r1417;
	// end inline asm
	// begin inline asm
	shfl.sync.down.b32 %r1373, %r1374, %r1375, %r1371, %r1417;
	// end inline asm
	setp.lt.s32 	%p333, %r1184, %r1371;
	setp.eq.s32 	%p334, %r1369, 0;
	selp.b32 	%r1424, %r1368, 0, %p333;
	add.s32 	%r1379, %r1424, %r1369;
	selp.b32 	%r1425, %r1373, 0, %p334;
	selp.b32 	%r1426, %r1425, 0, %p333;
	add.s32 	%r1384, %r1426, %r1374;
	mov.b32 	%r1385, 2;
	// begin inline asm
	shfl.sync.down.b32 %r1378, %r1379, %r1385, %r1371, %r1417;
	// end inline asm
	// begin inline asm
	shfl.sync.down.b32 %r1383, %r1384, %r1385, %r1371, %r1417;
	// end inline asm
	add.s32 	%r1427, %r1184, 2;
	setp.gt.s32 	%p335, %r1427, %r1371;
	setp.eq.s32 	%p336, %r1379, 0;
	selp.b32 	%r1428, %r1383, 0, %p336;
	selp.b32 	%r1429, 0, %r1378, %p335;
	add.s32 	%r1389, %r1379, %r1429;
	selp.b32 	%r1430, 0, %r1428, %p335;
	add.s32 	%r1394, %r1430, %r1384;
	mov.b32 	%r1395, 4;
	// begin inline asm
	shfl.sync.down.b32 %r1388, %r1389, %r1395, %r1371, %r1417;
	// end inline asm
	// begin inline asm
	shfl.sync.down.b32 %r1393, %r1394, %r1395, %r1371, %r1417;
	// end inline asm
	add.s32 	%r1431, %r1184, 4;
	setp.gt.s32 	%p337, %r1431, %r1371;
	setp.eq.s32 	%p338, %r1389, 0;
	selp.b32 	%r1432, %r1393, 0, %p338;
	selp.b32 	%r1433, 0, %r1388, %p337;
	add.s32 	%r1399, %r1389, %r1433;
	selp.b32 	%r1434, 0, %r1432, %p337;
	add.s32 	%r1404, %r1394, %r1434;
	mov.b32 	%r1405, 8;
	// begin inline asm
	shfl.sync.down.b32 %r1398, %r1399, %r1405, %r1371, %r1417;
	// end inline asm
	// begin inline asm
	shfl.sync.down.b32 %r1403, %r1404, %r1405, %r1371, %r1417;
	// end inline asm
	add.s32 	%r1435, %r1184, 8;
	setp.gt.s32 	%p339, %r1435, %r1371;
	setp.eq.s32 	%p340, %r1399, 0;
	selp.b32 	%r1436, %r1403, 0, %p340;
	selp.b32 	%r1437, 0, %r1398, %p339;
	add.s32 	%r1409, %r1399, %r1437;
	selp.b32 	%r1438, 0, %r1436, %p339;
	add.s32 	%r1414, %r1404, %r1438;
	mov.b32 	%r1415, 16;
	// begin inline asm
	shfl.sync.down.b32 %r1408, %r1409, %r1415, %r1371, %r1417;
	// end inline asm
	// begin inline asm
	shfl.sync.down.b32 %r1413, %r1414, %r1415, %r1371, %r1417;
	// end inline asm
	add.s32 	%r1439, %r1184, 16;
	setp.gt.s32 	%p341, %r1439, %r1371;
	setp.eq.s32 	%p342, %r1409, 0;
	selp.b32 	%r1440, %r1413, 0, %p342;
	selp.b32 	%r1441, 0, %r1408, %p341;
	add.s32 	%r1879, %r1441, %r1409;
	selp.b32 	%r1442, 0, %r1440, %p341;
	add.s32 	%r1880, %r1414, %r1442;
	not.b32 	%r1443, %r1892;
	add.s32 	%r1881, %r1, %r1443;
	add.s64 	%rd22, %rd1, 512;
$L__BB7_68:
	setp.ne.s64 	%p343, %rd334, 101;
	mov.b32 	%r1444, -1;
	vote.sync.all.pred 	%p344, %p343, %r1444;
	not.pred 	%p345, %p344;
	@%p345 bra 	$L__BB7_72;
	mul.wide.s32 	%rd274, %r1881, 16;
	add.s64 	%rd275, %rd22, %rd274;
	add.s64 	%rd273, %rd275, -512;
$L__BB7_70:
	// begin inline asm
	ld.relaxed.gpu.v2.u64 {%rd271, %rd334}, [%rd273];
	// end inline asm
	setp.eq.s64 	%p383, %rd334, 99;
	mov.b32 	%r1527, -1;
	vote.sync.any.pred 	%p384, %p383, %r1527;
	@%p384 bra 	$L__BB7_70;
	mov.b64 	{%r1530, %r1535}, %rd271;
	setp.eq.s64 	%p385, %rd334, 101;
	mov.b32 	%r1578, -1;
	vote.sync.ballot.b32 	%r1579, %p385, %r1578;
	and.b32  	%r1580, %r1579, %r1367;
	or.b32  	%r1581, %r1580, -2147483648;
	add.s32 	%r1582, %r1581, -1;
	not.b32 	%r1583, %r1581;
	and.b32  	%r1584, %r1583, %r1582;
	popc.b32 	%r1532, %r1584;
	mov.b32 	%r1536, 1;
	// begin inline asm
	shfl.sync.down.b32 %r1529, %r1530, %r1536, %r1532, %r1578;
	// end inline asm
	// begin inline asm
	shfl.sync.down.b32 %r1534, %r1535, %r1536, %r1532, %r1578;
	// end inline asm
	setp.lt.s32 	%p387, %r1184, %r1532;
	setp.eq.s32 	%p388, %r1530, 0;
	selp.b32 	%r1585, %r1529, 0, %p387;
	add.s32 	%r1540, %r1585, %r1530;
	selp.b32 	%r1586, %r1534, 0, %p388;
	selp.b32 	%r1587, %r1586, 0, %p387;
	add.s32 	%r1545, %r1587, %r1535;
	mov.b32 	%r1546, 2;
	// begin inline asm
	shfl.sync.down.b32 %r1539, %r1540, %r1546, %r1532, %r1578;
	// end inline asm
	// begin inline asm
	shfl.sync.down.b32 %r1544, %r1545, %r1546, %r1532, %r1578;
	// end inline asm
	add.s32 	%r1588, %r1184, 2;
	setp.gt.s32 	%p389, %r1588, %r1532;
	setp.eq.s32 	%p390, %r1540, 0;
	selp.b32 	%r1589, %r1544, 0, %p390;
	selp.b32 	%r1590, 0, %r1539, %p389;
	add.s32 	%r1550, %r1540, %r1590;
	selp.b32 	%r1591, 0, %r1589, %p389;
	add.s32 	%r1555, %r1591, %r1545;
	mov.b32 	%r1556, 4;
	// begin inline asm
	shfl.sync.down.b32 %r1549, %r1550, %r1556, %r1532, %r1578;
	// end inline asm
	// begin inline asm
	shfl.sync.down.b32 %r1554, %r1555, %r1556, %r1532, %r1578;
	// end inline asm
	add.s32 	%r1592, %r1184, 4;
	setp.gt.s32 	%p391, %r1592, %r1532;
	setp.eq.s32 	%p392, %r1550, 0;
	selp.b32 	%r1593, %r1554, 0, %p392;
	selp.b32 	%r1594, 0, %r1549, %p391;
	add.s32 	%r1560, %r1550, %r1594;
	selp.b32 	%r1595, 0, %r1593, %p391;
	add.s32 	%r1565, %r1555, %r1595;
	mov.b32 	%r1566, 8;
	// begin inline asm
	shfl.sync.down.b32 %r1559, %r1560, %r1566, %r1532, %r1578;
	// end inline asm
	// begin inline asm
	shfl.sync.down.b32 %r1564, %r1565, %r1566, %r1532, %r1578;
	// end inline asm
	add.s32 	%r1596, %r1184, 8;
	setp.gt.s32 	%p393, %r1596, %r1532;
	setp.eq.s32 	%p394, %r1560, 0;
	selp.b32 	%r1597, %r1564, 0, %p394;
	selp.b32 	%r1598, 0, %r1559, %p393;
	add.s32 	%r1570, %r1560, %r1598;
	selp.b32 	%r1599, 0, %r1597, %p393;
	add.s32 	%r1575, %r1565, %r1599;
	mov.b32 	%r1576, 16;
	// begin inline asm
	shfl.sync.down.b32 %r1569, %r1570, %r1576, %r1532, %r1578;
	// end inline asm
	// begin inline asm
	shfl.sync.down.b32 %r1574, %r1575, %r1576, %r1532, %r1578;
	// end inline asm
	add.s32 	%r1600, %r1184, 16;
	setp.gt.s32 	%p395, %r1600, %r1532;
	setp.eq.s32 	%p396, %r1570, 0;
	selp.b32 	%r1601, %r1574, 0, %p396;
	selp.b32 	%r1602, 0, %r1569, %p395;
	selp.b32 	%r1603, 0, %r1601, %p395;
	add.s32 	%r1604, %r1575, %r1603;
	add.s32 	%r1605, %r1602, %r1879;
	add.s32 	%r126, %r1605, %r1570;
	setp.eq.s32 	%p397, %r1879, 0;
	selp.b32 	%r1606, %r1604, 0, %p397;
	add.s32 	%r1880, %r1606, %r1880;
	add.s32 	%r1881, %r1881, -32;
	mov.u32 	%r1879, %r126;
	bra.uni 	$L__BB7_68;
$L__BB7_72:
	@%p327 bra 	$L__BB7_74;
	add.s32 	%r1446, %r1879, %r115;
	setp.eq.s32 	%p347, %r115, 0;
	selp.b32 	%r1447, %r1880, 0, %p347;
	add.s32 	%r1448, %r1447, %r116;
	mov.b64 	%rd236, {%r1446, %r1448};
	add.s64 	%rd235, %rd18, 512;
	mov.b64 	%rd237, 101;
	// begin inline asm
	st.relaxed.gpu.v2.u64 [%rd235], {%rd236, %rd237};
	// end inline asm
	st.shared.u32 	[_ZN6thrust24THRUST_300001_SM_1000_NS8cuda_cub4core6detail5shmemE+100], %r1879;
	st.shared.v2.u32 	[_ZN6thrust24THRUST_300001_SM_1000_NS8cuda_cub4core6detail5shmemE+104], {%r1880, %r1446};
	st.shared.u32 	[_ZN6thrust24THRUST_300001_SM_1000_NS8cuda_cub4core6detail5shmemE+112], %r1448;
$L__BB7_74:
	setp.ne.s32 	%p348, %r1184, 0;
	@%p348 bra 	$L__BB7_76;
	st.shared.v2.u32 	[_ZN6thrust24THRUST_300001_SM_1000_NS8cuda_cub4core6detail5shmemE+72], {%r1879, %r1880};
	mov.u32 	%r1882, %r1879;
	mov.u32 	%r1883, %r1880;
$L__BB7_76:
	setp.eq.s32 	%p349, %r1892, 0;
	bar.sync 	0;
	@%p349 bra 	$L__BB7_78;
	ld.shared.v2.u32 	{%r1449, %r1450}, [_ZN6thrust24THRUST_300001_SM_1000_NS8cuda_cub4core6detail5shmemE+72];
	add.s32 	%r131, %r1449, %r1882;
	setp.eq.s32 	%p350, %r1882, 0;
	selp.b32 	%r1451, %r1450, 0, %p350;
	add.s32 	%r1883, %r1451, %r1883;
	mov.u32 	%r1882, %r131;
$L__BB7_78:
	setp.ne.s32 	%p351, %r92, %r93;
	setp.ne.s32 	%p352, %r91, %r92;
	setp.ne.s32 	%p353, %r90, %r91;
	setp.ne.s32 	%p354, %r89, %r90;
	setp.ne.s32 	%p355, %r88, %r89;
	setp.ne.s32 	%p356, %r87, %r88;
	setp.ne.s32 	%p357, %r86, %r87;
	setp.ne.s32 	%p358, %r1878, %r86;
	selp.u32 	%r1452, 1, 0, %p358;
	add.s32 	%r135, %r1882, %r1452;
	selp.b32 	%r1453, 0, %r1883, %p358;
	add.s32 	%r136, %r1453, %r97;
	selp.u32 	%r1454, 1, 0, %p357;
	add.s32 	%r1455, %r1454, %r1452;
	add.s32 	%r137, %r1455, %r1882;
	selp.b32 	%r1456, 0, %r136, %p357;
	add.s32 	%r138, %r98, %r1456;
	selp.u32 	%r1457, 1, 0, %p356;
	add.s32 	%r139, %r137, %r1457;
	selp.b32 	%r1458, 0, %r138, %p356;
	add.s32 	%r140, %r99, %r1458;
	selp.u32 	%r1459, 1, 0, %p355;
	add.s32 	%r141, %r139, %r1459;
	selp.b32 	%r1460, 0, %r140, %p355;
	add.s32 	%r142, %r100, %r1460;
	selp.u32 	%r1461, 1, 0, %p354;
	add.s32 	%r143, %r141, %r1461;
	selp.b32 	%r1462, 0, %r142, %p354;
	add.s32 	%r144, %r101, %r1462;
	selp.u32 	%r1463, 1, 0, %p353;
	add.s32 	%r145, %r143, %r1463;
	selp.b32 	%r1464, 0, %r144, %p353;
	add.s32 	%r146, %r102, %r1464;
	selp.u32 	%r1465, 1, 0, %p352;
	add.s32 	%r147, %r145, %r1465;
	selp.b32 	%r1466, 0, %r146, %p352;
	add.s32 	%r148, %r103, %r1466;
	selp.u32 	%r1467, 1, 0, %p351;
	add.s32 	%r149, %r147, %r1467;
	selp.b32 	%r1468, 0, %r148, %p351;
	add.s32 	%r150, %r104, %r1468;
	ld.shared.u32 	%r151, [_ZN6thrust24THRUST_300001_SM_1000_NS8cuda_cub4core6detail5shmemE+116];
	ld.shared.u32 	%r152, [_ZN6thrust24THRUST_300001_SM_1000_NS8cuda_cub4core6detail5shmemE+100];
	setp.lt.s32 	%p359, %r151, 257;
	@%p359 bra 	$L__BB7_104;
	setp.eq.s32 	%p369, %r1878, %r86;
	bar.sync 	0;
	@%p369 bra 	$L__BB7_81;
	sub.s32 	%r1469, %r1882, %r152;
	shl.b32 	%r1470, %r1469, 3;
	mov.u32 	%r1471, _ZN6thrust24THRUST_300001_SM_1000_NS8cuda_cub4core6detail5shmemE;
	add.s32 	%r1472, %r1471, %r1470;
	st.shared.v2.u32 	[%r1472], {%r1878, %r1883};
$L__BB7_81:
	setp.eq.s32 	%p370, %r86, %r87;
	@%p370 bra 	$L__BB7_83;
	sub.s32 	%r1473, %r135, %r152;
	shl.b32 	%r1474, %r1473, 3;
	mov.u32 	%r1475, _ZN6thrust24THRUST_300001_SM_1000_NS8cuda_cub4core6detail5shmemE;
	add.s32 	%r1476, %r1475, %r1474;
	st.shared.v2.u32 	[%r1476], {%r86, %r136};
$L__BB7_83:
	setp.eq.s32 	%p371, %r87, %r88;
	@%p371 bra 	$L__BB7_85;
	sub.s32 	%r1477, %r137, %r152;
	shl.b32 	%r1478, %r1477, 3;
	mov.u32 	%r1479, _ZN6thrust24THRUST_300001_SM_1000_NS8cuda_cub4core6detail5shmemE;
	add.s32 	%r1480, %r1479, %r1478;
	st.shared.v2.u32 	[%r1480], {%r87, %r138};
$L__BB7_85:
	setp.eq.s32 	%p372, %r88, %r89;
	@%p372 bra 	$L__BB7_87;
	sub.s32 	%r1481, %r139, %r152;
	shl.b32 	%r1482, %r1481, 3;
	mov.u32 	%r1483, _ZN6thrust24THRUST_300001_SM_1000_NS8cuda_cub4core6detail5shmemE;
	add.s32 	%r1484, %r1483, %r1482;
	st.shared.v2.u32 	[%r1484], {%r88, %r140};
$L__BB7_87:
	setp.eq.s32 	%p373, %r89, %r90;
	@%p373 bra 	$L__BB7_89;
	sub.s32 	%r1485, %r141, %r152;
	shl.b32 	%r1486, %r1485, 3;
	mov.u32 	%r1487, _ZN6thrust24THRUST_300001_SM_1000_NS8cuda_cub4core6detail5shmemE;
	add.s32 	%r1488, %r1487, %r1486;
	st.shared.v2.u32 	[%r1488], {%r89, %r142};
$L__BB7_89:
	setp.eq.s32 	%p374, %r90, %r91;
	@%p374 bra 	$L__BB7_91;
	sub.s32 	%r1489, %r143, %r152;
	shl.b32 	%r1490, %r1489, 3;
	mov.u32 	%r1491, _ZN6thrust24THRUST_300001_SM_1000_NS8cuda_cub4core6detail5shmemE;
	add.s32 	%r1492, %r1491, %r1490;
	st.shared.v2.u32 	[%r1492], {%r90, %r144};
$L__BB7_91:
	setp.eq.s32 	%p375, %r91, %r92;
	@%p375 bra 	$L__BB7_93;
	sub.s32 	%r1493, %r145, %r152;
	shl.b32 	%r1494, %r1493, 3;
	mov.u32 	%r1495, _ZN6thrust24THRUST_300001_SM_1000_NS8cuda_cub4core6detail5shmemE;
	add.s32 	%r1496, %r1495, %r1494;
	st.shared.v2.u32 	[%r1496], {%r91, %r146};
$L__BB7_93:
	setp.eq.s32 	%p376, %r92, %r93;
	@%p376 bra 	$L__BB7_95;
	sub.s32 	%r1497, %r147, %r152;
	shl.b32 	%r1498, %r1497, 3;
	mov.u32 	%r1499, _ZN6thrust24THRUST_300001_SM_1000_NS8cuda_cub4core6detail5shmemE;
	add.s32 	%r1500, %r1499, %r1498;
	st.shared.v2.u32 	[%r1500], {%r92, %r148};
$L__BB7_95:
	setp.eq.s32 	%p377, %r93, %r94;
	@%p377 bra 	$L__BB7_97;
	sub.s32 	%r1501, %r149, %r152;
	shl.b32 	%r1502, %r1501, 3;
	mov.u32 	%r1503, _ZN6thrust24THRUST_300001_SM_1000_NS8cuda_cub4core6detail5shmemE;
	add.s32 	%r1504, %r1503, %r1502;
	st.shared.v2.u32 	[%r1504], {%r93, %r150};
$L__BB7_97:
	bar.sync 	0;
	setp.ge.s32 	%p378, %r1892, %r151;
	@%p378 bra 	$L__BB7_322;
	not.b32 	%r1505, %r1892;
	add.s32 	%r153, %r151, %r1505;
	and.b32  	%r1506, %r153, 768;
	setp.eq.s32 	%p379, %r1506, 768;
	@%p379 bra 	$L__BB7_101;
	shr.u32 	%r1507, %r153, 8;
	add.s32 	%r1508, %r1507, 1;
	and.b32  	%r1509, %r1508, 3;
	shl.b32 	%r1510, %r1892, 3;
	mov.u32 	%r1511, _ZN6thrust24THRUST_300001_SM_1000_NS8cuda_cub4core6detail5shmemE;
	add.s32 	%r1888, %r1511, %r1510;
	add.s32 	%r1887, %r1892, %r152;
	neg.s32 	%r1886, %r1509;
	shl.b32 	%r1512, %r1508, 8;
	and.b32  	%r1513, %r1512, 768;
	add.s32 	%r1892, %r1892, %r1513;
$L__BB7_100:
	.pragma "nounroll";
	mul.wide.s32 	%rd265, %r1887, 4;
	add.s64 	%rd266, %rd5, %rd265;
	add.s64 	%rd267, %rd4, %rd265;
	ld.shared.v2.u32 	{%r1514, %r1515}, [%r1888];
	st.global.u32 	[%rd267], %r1514;
	st.global.u32 	[%rd266], %r1515;
	add.s32 	%r1888, %r1888, 2048;
	add.s32 	%r1887, %r1887, 256;
	add.s32 	%r1886, %r1886, 1;
	setp.ne.s32 	%p380, %r1886, 0;
	@%p380 bra 	$L__BB7_100;
$L__BB7_101:
	setp.lt.u32 	%p381, %r153, 768;
	@%p381 bra 	$L__BB7_322;
	add.s64 	%rd26, %rd4, 2048;
	add.s32 	%r1891, %r1892, %r152;
	add.s64 	%rd27, %rd5, 2048;
	shl.b32 	%r1516, %r1892, 3;
	mov.u32 	%r1517, _ZN6thrust24THRUST_300001_SM_1000_NS8cuda_cub4core6detail5shmemE;
	add.s32 	%r1518, %r1516, %r1517;
	add.s32 	%r1890, %r1518, 4096;
$L__BB7_103:
	mul.wide.s32 	%rd268, %r1891, 4;
	add.s64 	%rd269, %rd26, %rd268;
	add.s64 	%rd270, %rd27, %rd268;
	ld.shared.v2.u32 	{%r1519, %r1520}, [%r1890+-4096];
	st.global.u32 	[%rd269+-2048], %r1519;
	st.global.u32 	[%rd270+-2048], %r1520;
	ld.shared.v2.u32 	{%r1521, %r1522}, [%r1890+-2048];
	st.global.u32 	[%rd269+-1024], %r1521;
	st.global.u32 	[%rd270+-1024], %r1522;
	ld.shared.v2.u32 	{%r1523, %r1524}, [%r1890];
	st.global.u32 	[%rd269], %r1523;
	st.global.u32 	[%rd270], %r1524;
	ld.shared.v2.u32 	{%r1525, %r1526}, [%r1890+2048];
	st.global.u32 	[%rd269+1024], %r1525;
	st.global.u32 	[%rd270+1024], %r1526;
	add.s32 	%r1892, %r1892, 1024;
	add.s32 	%r1891, %r1891, 1024;
	add.s32 	%r1890, %r1890, 8192;
	setp.lt.s32 	%p382, %r1892, %r151;
	@%p382 bra 	$L__BB7_103;
	bra.uni 	$L__BB7_322;
$L__BB7_104:
	setp.eq.s32 	%p360, %r1878, %r86;
	@%p360 bra 	$L__BB7_106;
	mul.wide.s32 	%rd238, %r1882, 4;
	add.s64 	%rd239, %rd4, %rd238;
	st.global.u32 	[%rd239], %r1878;
	add.s64 	%rd240, %rd5, %rd238;
	st.global.u32 	[%rd240], %r1883;
$L__BB7_106:
	setp.eq.s32 	%p361, %r86, %r87;
	@%p361 bra 	$L__BB7_108;
	mul.wide.s32 	%rd241, %r135, 4;
	add.s64 	%rd242, %rd4, %rd241;
	st.global.u32 	[%rd242], %r86;
	add.s64 	%rd243, %rd5, %rd241;
	st.global.u32 	[%rd243], %r136;
$L__BB7_108:
	setp.eq.s32 	%p362, %r87, %r88;
	@%p362 bra 	$L__BB7_110;
	mul.wide.s32 	%rd244, %r137, 4;
	add.s64 	%rd245, %rd4, %rd244;
	st.global.u32 	[%rd245], %r87;
	add.s64 	%rd246, %rd5, %rd244;
	st.global.u32 	[%rd246], %r138;
$L__BB7_110:
	setp.eq.s32 	%p363, %r88, %r89;
	@%p363 bra 	$L__BB7_112;
	mul.wide.s32 	%rd247, %r139, 4;
	add.s64 	%rd248, %rd4, %rd247;
	st.global.u32 	[%rd248], %r88;
	add.s64 	%rd249, %rd5, %rd247;
	st.global.u32 	[%rd249], %r140;
$L__BB7_112:
	setp.eq.s32 	%p364, %r89, %r90;
	@%p364 bra 	$L__BB7_114;
	mul.wide.s32 	%rd250, %r141, 4;
	add.s64 	%rd251, %rd4, %rd250;
	st.global.u32 	[%rd251], %r89;
	add.s64 	%rd252, %rd5, %rd250;
	st.global.u32 	[%rd252], %r142;
$L__BB7_114:
	setp.eq.s32 	%p365, %r90, %r91;
	@%p365 bra 	$L__BB7_116;
	mul.wide.s32 	%rd253, %r143, 4;
	add.s64 	%rd254, %rd4, %rd253;
	st.global.u32 	[%rd254], %r90;
	add.s64 	%rd255, %rd5, %rd253;
	st.global.u32 	[%rd255], %r144;
$L__BB7_116:
	setp.eq.s32 	%p366, %r91, %r92;
	@%p366 bra 	$L__BB7_118;
	mul.wide.s32 	%rd256, %r145, 4;
	add.s64 	%rd257, %rd4, %rd256;
	st.global.u32 	[%rd257], %r91;
	add.s64 	%rd258, %rd5, %rd256;
	st.global.u32 	[%rd258], %r146;
$L__BB7_118:
	setp.eq.s32 	%p367, %r92, %r93;
	@%p367 bra 	$L__BB7_120;
	mul.wide.s32 	%rd259, %r147, 4;
	add.s64 	%rd260, %rd4, %rd259;
	st.global.u32 	[%rd260], %r92;
	add.s64 	%rd261, %rd5, %rd259;
	st.global.u32 	[%rd261], %r148;
$L__BB7_120:
	setp.eq.s32 	%p368, %r93, %r94;
	@%p368 bra 	$L__BB7_322;
	mul.wide.s32 	%rd262, %r149, 4;
	add.s64 	%rd263, %rd4, %rd262;
	st.global.u32 	[%rd263], %r93;
	add.s64 	%rd264, %rd5, %rd262;
	st.global.u32 	[%rd264], %r150;
	bra.uni 	$L__BB7_322;
$L__BB7_122:
	setp.lt.s32 	%p13, %r3, 1;
	@%p13 bra 	$L__BB7_322;
	setp.ne.s32 	%p14, %r1, 0;
	@%p14 bra 	$L__BB7_212;
	mul.wide.u32 	%rd143, %r2, 4;
	add.s64 	%rd142, %rd2, %rd143;
	// begin inline asm
	ld.global.nc.u32 %r1901, [%rd142];
	// end inline asm
	mov.u32 	%r174, %tid.x;
	and.b32  	%r899, %r174, 31;
	and.b32  	%r900, %r174, 992;
	mul.lo.s32 	%r901, %r900, 9;
	or.b32  	%r175, %r901, %r899;
	setp.ge.u32 	%p175, %r175, %r3;
	mov.u32 	%r1893, %r1901;
	@%p175 bra 	$L__BB7_126;
	mul.wide.u32 	%rd145, %r175, 4;
	add.s64 	%rd144, %rd142, %rd145;
	// begin inline asm
	ld.global.nc.u32 %r1893, [%rd144];
	// end inline asm
$L__BB7_126:
	add.s32 	%r178, %r175, 32;
	setp.ge.u32 	%p176, %r178, %r3;
	shl.b32 	%r179, %r175, 2;
	cvt.u64.u32 	%rd146, %r179;
	add.s64 	%rd29, %rd142, %rd146;
	mov.u32 	%r1894, %r1901;
	@%p176 bra 	$L__BB7_128;
	add.s64 	%rd147, %rd29, 128;
	// begin inline asm
	ld.global.nc.u32 %r1894, [%rd147];
	// end inline asm
$L__BB7_128:
	add.s32 	%r182, %r175, 64;
	setp.ge.u32 	%p177, %r182, %r3;
	mov.u32 	%r1895, %r1901;
	@%p177 bra 	$L__BB7_130;
	add.s64 	%rd148, %rd29, 256;
	// begin inline asm
	ld.global.nc.u32 %r1895, [%rd148];
	// end inline asm
$L__BB7_130:
	add.s32 	%r185, %r175, 96;
	setp.ge.u32 	%p178, %r185, %r3;
	mov.u32 	%r1896, %r1901;
	@%p178 bra 	$L__BB7_132;
	add.s64 	%rd149, %rd29, 384;
	// begin inline asm
	ld.global.nc.u32 %r1896, [%rd149];
	// end inline asm
$L__BB7_132:
	add.s32 	%r188, %r175, 128;
	setp.ge.u32 	%p179, %r188, %r3;
	mov.u32 	%r1897, %r1901;
	@%p179 bra 	$L__BB7_134;
	add.s64 	%rd150, %rd29, 512;
	// begin inline asm
	ld.global.nc.u32 %r1897, [%rd150];
	// end inline asm
$L__BB7_134:
	add.s32 	%r191, %r175, 160;
	setp.ge.u32 	%p180, %r191, %r3;
	mov.u32 	%r1898, %r1901;
	@%p180 bra 	$L__BB7_136;
	add.s64 	%rd151, %rd29, 640;
	// begin inline asm
	ld.global.nc.u32 %r1898, [%rd151];
	// end inline asm
$L__BB7_136:
	add.s32 	%r194, %r175, 192;
	setp.ge.u32 	%p181, %r194, %r3;
	mov.u32 	%r1899, %r1901;
	@%p181 bra 	$L__BB7_138;
	add.s64 	%rd152, %rd29, 768;
	// begin inline asm
	ld.global.nc.u32 %r1899, [%rd152];
	// end inline asm
$L__BB7_138:
	add.s32 	%r197, %r175, 224;
	setp.ge.u32 	%p182, %r197, %r3;
	mov.u32 	%r1900, %r1901;
	@%p182 bra 	$L__BB7_140;
	add.s64 	%rd153, %rd29, 896;
	// begin inline asm
	ld.global.nc.u32 %r1900, [%rd153];
	// end inline asm
$L__BB7_140:
	add.s32 	%r200, %r175, 256;
	setp.ge.u32 	%p183, %r200, %r3;
	@%p183 bra 	$L__BB7_142;
	add.s64 	%rd154, %rd29, 1024;
	// begin inline asm
	ld.global.nc.u32 %r1901, [%rd154];
	// end inline asm
$L__BB7_142:
	setp.ge.u32 	%p184, %r175, %r3;
	// begin inline asm
	mov.u32 %r911, %laneid;
	// end inline asm
	shr.u32 	%r204, %r174, 5;
	mad.lo.s32 	%r913, %r204, 288, %r911;
	shl.b32 	%r914, %r913, 2;
	mov.u32 	%r915, _ZN6thrust24THRUST_300001_SM_1000_NS8cuda_cub4core6detail5shmemE;
	add.s32 	%r205, %r915, %r914;
	st.shared.u32 	[%r205], %r1893;
	st.shared.u32 	[%r205+128], %r1894;
	st.shared.u32 	[%r205+256], %r1895;
	st.shared.u32 	[%r205+384], %r1896;
	st.shared.u32 	[%r205+512], %r1897;
	st.shared.u32 	[%r205+640], %r1898;
	st.shared.u32 	[%r205+768], %r1899;
	st.shared.u32 	[%r205+896], %r1900;
	st.shared.u32 	[%r205+1024], %r1901;
	bar.warp.sync 	-1;
	shl.b32 	%r916, %r911, 5;
	add.s32 	%r206, %r205, %r916;
	ld.shared.u32 	%r207, [%r206];
	ld.shared.u32 	%r208, [%r206+4];
	ld.shared.u32 	%r209, [%r206+8];
	ld.shared.u32 	%r210, [%r206+12];
	ld.shared.u32 	%r211, [%r206+16];
	ld.shared.u32 	%r212, [%r206+20];
	ld.shared.u32 	%r213, [%r206+24];
	ld.shared.u32 	%r214, [%r206+28];
	ld.shared.u32 	%r215, [%r206+32];
	bar.sync 	0;
	add.s64 	%rd155, %rd3, %rd143;
	// begin inline asm
	ld.global.nc.u32 %r1910, [%rd155];
	// end inline asm
	mov.u32 	%r1902, %r1910;
	@%p184 bra 	$L__BB7_144;
	mul.wide.u32 	%rd158, %r175, 4;
	add.s64 	%rd157, %rd155, %rd158;
	// begin inline asm
	ld.global.nc.u32 %r1902, [%rd157];
	// end inline asm
$L__BB7_144:
	setp.ge.u32 	%p185, %r178, %r3;
	add.s64 	%rd31, %rd155, %rd146;
	mov.u32 	%r1903, %r1910;
	@%p185 bra 	$L__BB7_146;
	add.s64 	%rd160, %rd31, 128;
	// begin inline asm
	ld.global.nc.u32 %r1903, [%rd160];
	// end inline asm
$L__BB7_146:
	setp.ge.u32 	%p186, %r182, %r3;
	mov.u32 	%r1904, %r1910;
	@%p186 bra 	$L__BB7_148;
	add.s64 	%rd161, %rd31, 256;
	// begin inline asm
	ld.global.nc.u32 %r1904, [%rd161];
	// end inline asm
$L__BB7_148:
	setp.ge.u32 	%p187, %r185, %r3;
	mov.u32 	%r1905, %r1910;
	@%p187 bra 	$L__BB7_150;
	add.s64 	%rd162, %rd31, 384;
	// begin inline asm
	ld.global.nc.u32 %r1905, [%rd162];
	// end inline asm
$L__BB7_150:
	setp.ge.u32 	%p188, %r188, %r3;
	mov.u32 	%r1906, %r1910;
	@%p188 bra 	$L__BB7_152;
	add.s64 	%rd163, %rd31, 512;
	// begin inline asm
	ld.global.nc.u32 %r1906, [%rd163];
	// end inline asm
$L__BB7_152:
	setp.ge.u32 	%p189, %r191, %r3;
	mov.u32 	%r1907, %r1910;
	@%p189 bra 	$L__BB7_154;
	add.s64 	%rd164, %rd31, 640;
	// begin inline asm
	ld.global.nc.u32 %r1907, [%rd164];
	// end inline asm
$L__BB7_154:
	setp.ge.u32 	%p190, %r194, %r3;
	mov.u32 	%r1908, %r1910;
	@%p190 bra 	$L__BB7_156;
	add.s64 	%rd165, %rd31, 768;
	// begin inline asm
	ld.global.nc.u32 %r1908, [%rd165];
	// end inline asm
$L__BB7_156:
	setp.ge.u32 	%p191, %r197, %r3;
	mov.u32 	%r1909, %r1910;
	@%p191 bra 	$L__BB7_158;
	add.s64 	%rd166, %rd31, 896;
	// begin inline asm
	ld.global.nc.u32 %r1909, [%rd166];
	// end inline asm
$L__BB7_158:
	setp.ge.u32 	%p192, %r200, %r3;
	@%p192 bra 	$L__BB7_160;
	add.s64 	%rd167, %rd31, 1024;
	// begin inline asm
	ld.global.nc.u32 %r1910, [%rd167];
	// end inline asm
$L__BB7_160:
	st.shared.u32 	[%r205], %r1902;
	st.shared.u32 	[%r205+128], %r1903;
	st.shared.u32 	[%r205+256], %r1904;
	st.shared.u32 	[%r205+384], %r1905;
	st.shared.u32 	[%r205+512], %r1906;
	st.shared.u32 	[%r205+640], %r1907;
	st.shared.u32 	[%r205+768], %r1908;
	st.shared.u32 	[%r205+896], %r1909;
	st.shared.u32 	[%r205+1024], %r1910;
	bar.warp.sync 	-1;
	ld.shared.u32 	%r235, [%r206];
	ld.shared.u32 	%r236, [%r206+4];
	ld.shared.u32 	%r237, [%r206+8];
	ld.shared.u32 	%r238, [%r206+12];
	ld.shared.u32 	%r239, [%r206+16];
	ld.shared.u32 	%r240, [%r206+20];
	ld.shared.u32 	%r241, [%r206+24];
	ld.shared.u32 	%r242, [%r206+28];
	ld.shared.u32 	%r243, [%r206+32];
	bar.sync 	0;
	shl.b32 	%r928, %r174, 2;
	add.s32 	%r930, %r915, %r928;
	add.s32 	%r244, %r930, 1148;
	st.shared.u32 	[%r930+1148], %r215;
	bar.sync 	0;
	setp.eq.s32 	%p193, %r174, 0;
	mov.b32 	%r1912, 1;
	@%p193 bra 	$L__BB7_162;
	ld.shared.u32 	%r1911, [%r244+-4];
	setp.ne.s32 	%p194, %r1911, %r207;
	selp.u32 	%r1912, 1, 0, %p194;
$L__BB7_162:
	setp.eq.s32 	%p195, %r174, 0;
	setp.ne.s32 	%p196, %r207, %r208;
	setp.ne.s32 	%p197, %r208, %r209;
	setp.ne.s32 	%p198, %r209, %r210;
	setp.ne.s32 	%p199, %r210, %r211;
	setp.ne.s32 	%p200, %r211, %r212;
	setp.ne.s32 	%p201, %r212, %r213;
	setp.ne.s32 	%p202, %r213, %r214;
	setp.ne.s32 	%p203, %r214, %r215;
	mul.lo.s32 	%r991, %r174, 9;
	setp.eq.s32 	%p204, %r991, %r3;
	selp.u32 	%r992, 1, 0, %p204;
	selp.b32 	%r993, %r992, %r1912, %p204;
	selp.b32 	%r249, %r992, %r993, %p195;
	add.s32 	%r994, %r991, 1;
	setp.eq.s32 	%p205, %r994, %r3;
	or.pred  	%p206, %p205, %p196;
	selp.u32 	%r995, 1, 0, %p206;
	add.s32 	%r996, %r991, 2;
	setp.eq.s32 	%p207, %r996, %r3;
	or.pred  	%p1, %p207, %p197;
	selp.u32 	%r997, 1, 0, %p1;
	add.s32 	%r998, %r991, 3;
	setp.eq.s32 	%p208, %r998, %r3;
	or.pred  	%p2, %p208, %p198;
	selp.u32 	%r999, 1, 0, %p2;
	add.s32 	%r1000, %r991, 4;
	setp.eq.s32 	%p209, %r1000, %r3;
	or.pred  	%p210, %p209, %p199;
	selp.u32 	%r1001, 1, 0, %p210;
	add.s32 	%r1002, %r991, 5;
	setp.eq.s32 	%p211, %r1002, %r3;
	or.pred  	%p3, %p211, %p200;
	selp.u32 	%r1003, 1, 0, %p3;
	add.s32 	%r1004, %r991, 6;
	setp.eq.s32 	%p212, %r1004, %r3;
	or.pred  	%p4, %p212, %p201;
	selp.u32 	%r1005, 1, 0, %p4;
	add.s32 	%r1006, %r991, 7;
	setp.eq.s32 	%p213, %r1006, %r3;
	or.pred  	%p5, %p213, %p202;
	selp.u32 	%r1007, 1, 0, %p5;
	add.s32 	%r1008, %r991, 8;
	setp.eq.s32 	%p214, %r1008, %r3;
	or.pred  	%p215, %p214, %p203;
	selp.u32 	%r1009, 1, 0, %p215;
	add.s32 	%r1010, %r249, %r995;
	selp.b32 	%r1011, 0, %r235, %p206;
	add.s32 	%r1012, %r236, %r1011;
	add.s32 	%r1013, %r1010, %r997;
	selp.b32 	%r1014, 0, %r1012, %p1;
	add.s32 	%r1015, %r237, %r1014;
	add.s32 	%r1016, %r1013, %r999;
	selp.b32 	%r1017, 0, %r1015, %p2;
	add.s32 	%r1018, %r238, %r1017;
	add.s32 	%r1019, %r1016, %r1001;
	selp.b32 	%r1020, 0, %r1018, %p210;
	add.s32 	%r1021, %r239, %r1020;
	add.s32 	%r1022, %r1019, %r1003;
	selp.b32 	%r1023, 0, %r1021, %p3;
	add.s32 	%r1024, %r240, %r1023;
	add.s32 	%r1025, %r1022, %r1005;
	selp.b32 	%r1026, 0, %r1024, %p4;
	add.s32 	%r1027, %r241, %r1026;
	add.s32 	%r1028, %r1025, %r1007;
	selp.b32 	%r1029, 0, %r1027, %p5;
	add.s32 	%r1030, %r242, %r1029;
	add.s32 	%r932, %r1028, %r1009;
	selp.b32 	%r1031, 0, %r1030, %p215;
	add.s32 	%r937, %r243, %r1031;
	mov.b32 	%r988, 1;
	mov.b32 	%r989, 0;
	mov.b32 	%r990, -1;
	// begin inline asm
	shfl.sync.up.b32 %r931, %r932, %r988, %r989, %r990;
	// end inline asm
	// begin inline asm
	shfl.sync.up.b32 %r936, %r937, %r988, %r989, %r990;
	// end inline asm
	setp.eq.s32 	%p216, %r932, 0;
	selp.b32 	%r1032, %r936, 0, %p216;
	setp.lt.s32 	%p217, %r911, 1;
	selp.b32 	%r1033, 0, %r931, %p217;
	add.s32 	%r942, %r1033, %r932;
	selp.b32 	%r1034, 0, %r1032, %p217;
	add.s32 	%r947, %r1034, %r937;
	mov.b32 	%r948, 2;
	// begin inline asm
	shfl.sync.up.b32 %r941, %r942, %r948, %r989, %r990;
	// end inline asm
	// begin inline asm
	shfl.sync.up.b32 %r946, %r947, %r948, %r989, %r990;
	// end inline asm
	setp.eq.s32 	%p218, %r942, 0;
	selp.b32 	%r1035, %r946, 0, %p218;
	setp.lt.s32 	%p219, %r911, 2;
	selp.b32 	%r1036, 0, %r941, %p219;
	add.s32 	%r952, %r1036, %r942;
	selp.b32 	%r1037, 0, %r1035, %p219;
	add.s32 	%r957, %r1037, %r947;
	mov.b32 	%r958, 4;
	// begin inline asm
	shfl.sync.up.b32 %r951, %r952, %r958, %r989, %r990;
	// end inline asm
	// begin inline asm
	shfl.sync.up.b32 %r956, %r957, %r958, %r989, %r990;
	// end inline asm
	setp.eq.s32 	%p220, %r952, 0;
	selp.b32 	%r1038, %r956, 0, %p220;
	setp.lt.s32 	%p221, %r911, 4;
	selp.b32 	%r1039, 0, %r951, %p221;
	add.s32 	%r962, %r1039, %r952;
	selp.b32 	%r1040, 0, %r1038, %p221;
	add.s32 	%r967, %r1040, %r957;
	mov.b32 	%r968, 8;
	// begin inline asm
	shfl.sync.up.b32 %r961, %r962, %r968, %r989, %r990;
	// end inline asm
	// begin inline asm
	shfl.sync.up.b32 %r966, %r967, %r968, %r989, %r990;
	// end inline asm
	setp.eq.s32 	%p222, %r962, 0;
	selp.b32 	%r1041, %r966, 0, %p222;
	setp.lt.s32 	%p223, %r911, 8;
	selp.b32 	%r1042, 0, %r961, %p223;
	add.s32 	%r972, %r1042, %r962;
	selp.b32 	%r1043, 0, %r1041, %p223;
	add.s32 	%r977, %r1043, %r967;
	mov.b32 	%r978, 16;
	// begin inline asm
	shfl.sync.up.b32 %r971, %r972, %r978, %r989, %r990;
	// end inline asm
	// begin inline asm
	shfl.sync.up.b32 %r976, %r977, %r978, %r989, %r990;
	// end inline asm
	setp.eq.s32 	%p224, %r972, 0;
	selp.b32 	%r1044, %r976, 0, %p224;
	setp.lt.s32 	%p225, %r911, 16;
	selp.b32 	%r1045, 0, %r971, %p225;
	add.s32 	%r982, %r1045, %r972;
	selp.b32 	%r1046, 0, %r1044, %p225;
	add.s32 	%r987, %r1046, %r977;
	// begin inline asm
	shfl.sync.up.b32 %r981, %r982, %r988, %r989, %r990;
	// end inline asm
	// begin inline asm
	shfl.sync.up.b32 %r986, %r987, %r988, %r989, %r990;
	// end inline asm
	setp.ne.s32 	%p226, %r911, 31;
	@%p226 bra 	$L__BB7_164;
	shl.b32 	%r1047, %r204, 3;
	mov.u32 	%r1048, _ZN6thrust24THRUST_300001_SM_1000_NS8cuda_cub4core6detail5shmemE;
	add.s32 	%r1049, %r1048, %r1047;
	st.shared.v2.u32 	[%r1049], {%r982, %r987};
$L__BB7_164:
	bar.sync 	0;
	ld.shared.v4.u32 	{%r254, %r1050, %r255, %r1051}, [_ZN6thrust24THRUST_300001_SM_1000_NS8cuda_cub4core6detail5shmemE];
	add.s32 	%r1052, %r255, %r254;
	setp.eq.s32 	%p227, %r255, 0;
	selp.b32 	%r1053, %r1050, 0, %p227;
	add.s32 	%r1054, %r1053, %r1051;
	setp.eq.s32 	%p228, %r204, 2;
	selp.b32 	%r1055, %r1052, %r254, %p228;
	selp.b32 	%r1056, %r1054, %r1050, %p228;
	ld.shared.v4.u32 	{%r256, %r1057, %r257, %r1058}, [_ZN6thrust24THRUST_300001_SM_1000_NS8cuda_cub4core6detail5shmemE+16];
	add.s32 	%r1059, %r256, %r1052;
	setp.eq.s32 	%p229, %r256, 0;
	selp.b32 	%r1060, %r1054, 0, %p229;
	add.s32 	%r1061, %r1060, %r1057;
	setp.eq.s32 	%p230, %r204, 3;
	selp.b32 	%r1062, %r1059, %r1055, %p230;
	selp.b32 	%r1063, %r1061, %r1056, %p230;
	add.s32 	%r1064, %r257, %r1059;
	setp.eq.s32 	%p231, %r257, 0;
	selp.b32 	%r1065, %r1061, 0, %p231;
	add.s32 	%r1066, %r1065, %r1058;
	setp.eq.s32 	%p232, %r204, 4;
	selp.b32 	%r1067, %r1064, %r1062, %p232;
	selp.b32 	%r1068, %r1066, %r1063, %p232;
	ld.shared.v4.u32 	{%r258, %r1069, %r259, %r1070}, [_ZN6thrust24THRUST_300001_SM_1000_NS8cuda_cub4core6detail5shmemE+32];
	add.s32 	%r1071, %r258, %r1064;
	setp.eq.s32 	%p233, %r258, 0;
	selp.b32 	%r1072, %r1066, 0, %p233;
	add.s32 	%r1073, %r1072, %r1069;
	setp.eq.s32 	%p234, %r204, 5;
	selp.b32 	%r1074, %r1071, %r1067, %p234;
	selp.b32 	%r1075, %r1073, %r1068, %p234;
	add.s32 	%r1076, %r259, %r1071;
	setp.eq.s32 	%p235, %r259, 0;
	selp.b32 	%r1077, %r1073, 0, %p235;
	add.s32 	%r1078, %r1077, %r1070;
	setp.eq.s32 	%p236, %r204, 6;
	selp.b32 	%r1079, %r1076, %r1074, %p236;
	selp.b32 	%r1080, %r1078, %r1075, %p236;
	ld.shared.v4.u32 	{%r260, %r1081, %r261, %r1082}, [_ZN6thrust24THRUST_300001_SM_1000_NS8cuda_cub4core6detail5shmemE+48];
	add.s32 	%r1083, %r260, %r1076;
	setp.eq.s32 	%p237, %r260, 0;
	selp.b32 	%r1084, %r1078, 0, %p237;
	add.s32 	%r1085, %r1084, %r1081;
	setp.eq.s32 	%p238, %r204, 7;
	selp.b32 	%r1086, %r1083, %r1079, %p238;
	selp.b32 	%r1087, %r1085, %r1080, %p238;
	add.s32 	%r1918, %r261, %r1083;
	setp.eq.s32 	%p239, %r261, 0;
	selp.b32 	%r1088, %r1085, 0, %p239;
	add.s32 	%r263, %r1088, %r1082;
	setp.lt.u32 	%p240, %r174, 32;
	selp.b32 	%r1089, 0, %r1086, %p240;
	selp.b32 	%r1090, 0, %r1087, %p240;
	setp.eq.s32 	%p241, %r981, 0;
	selp.b32 	%r1091, %r1090, 0, %p241;
	add.s32 	%r1092, %r1091, %r986;
	setp.eq.s32 	%p242, %r911, 0;
	selp.b32 	%r1093, 0, %r981, %p242;
	add.s32 	%r264, %r1089, %r1093;
	selp.b32 	%r265, %r1090, %r1092, %p242;
	add.s32 	%r266, %r264, %r249;
	setp.eq.s32 	%p243, %r249, 0;
	selp.b32 	%r1094, %r265, 0, %p243;
	add.s32 	%r267, %r1094, %r235;
	mul.lo.s32 	%r1095, %r174, 9;
	add.s32 	%r1096, %r1095, 1;
	setp.eq.s32 	%p244, %r1096, %r3;
	setp.ne.s32 	%p245, %r207, %r208;
	or.pred  	%p246, %p244, %p245;
	selp.u32 	%r1097, 1, 0, %p246;
	add.s32 	%r1098, %r249, %r1097;
	add.s32 	%r268, %r1098, %r264;
	selp.b32 	%r1099, 0, %r267, %p246;
	add.s32 	%r269, %r236, %r1099;
	selp.u32 	%r1100, 1, 0, %p1;
	add.s32 	%r270, %r268, %r1100;
	selp.b32 	%r1101, 0, %r269, %p1;
	add.s32 	%r271, %r237, %r1101;
	selp.u32 	%r1102, 1, 0, %p2;
	add.s32 	%r272, %r270, %r1102;
	selp.b32 	%r1103, 0, %r271, %p2;
	add.s32 	%r273, %r238, %r1103;
	add.s32 	%r1104, %r1095, 4;
	setp.eq.s32 	%p247, %r1104, %r3;
	setp.ne.s32 	%p248, %r210, %r211;
	or.pred  	%p249, %p247, %p248;
	selp.u32 	%r1105, 1, 0, %p249;
	add.s32 	%r274, %r272, %r1105;
	selp.b32 	%r1106, 0, %r273, %p249;
	add.s32 	%r275, %r239, %r1106;
	selp.u32 	%r1107, 1, 0, %p3;
	add.s32 	%r276, %r274, %r1107;
	selp.b32 	%r1108, 0, %r275, %p3;
	add.s32 	%r277, %r240, %r1108;
	selp.u32 	%r1109, 1, 0, %p4;
	add.s32 	%r278, %r276, %r1109;
	selp.b32 	%r1110, 0, %r277, %p4;
	add.s32 	%r279, %r241, %r1110;
	selp.u32 	%r1111, 1, 0, %p5;
	add.s32 	%r280, %r278, %r1111;
	selp.b32 	%r1112, 0, %r279, %p5;
	add.s32 	%r281, %r242, %r1112;
	setp.lt.s32 	%p250, %r1918, 257;
	@%p250 bra 	$L__BB7_190;
	bar.sync 	0;
	@%p243 bra 	$L__BB7_167;
	shl.b32 	%r1116, %r264, 3;
	mov.u32 	%r1117, _ZN6thrust24THRUST_300001_SM_1000_NS8cuda_cub4core6detail5shmemE;
	add.s32 	%r1118, %r1117, %r1116;
	st.shared.v2.u32 	[%r1118], {%r1911, %r265};
$L__BB7_167:
	mad.lo.s32 	%r1119, %r174, 9, 1;
	setp.ne.s32 	%p267, %r1119, %r3;
	setp.eq.s32 	%p268, %r207, %r208;
	and.pred  	%p269, %p267, %p268;
	@%p269 bra 	$L__BB7_169;
	shl.b32 	%r1120, %r266, 3;
	mov.u32 	%r1121, _ZN6thrust24THRUST_300001_SM_1000_NS8cuda_cub4core6detail5shmemE;
	add.s32 	%r1122, %r1121, %r1120;
	st.shared.v2.u32 	[%r1122], {%r207, %r267};
$L__BB7_169:
	not.pred 	%p270, %p1;
	@%p270 bra 	$L__BB7_171;
	shl.b32 	%r1123, %r268, 3;
	mov.u32 	%r1124, _ZN6thrust24THRUST_300001_SM_1000_NS8cuda_cub4core6detail5shmemE;
	add.s32 	%r1125, %r1124, %r1123;
	st.shared.v2.u32 	[%r1125], {%r208, %r269};
$L__BB7_171:
	not.pred 	%p271, %p2;
	@%p271 bra 	$L__BB7_173;
	shl.b32 	%r1126, %r270, 3;
	mov.u32 	%r1127, _ZN6thrust24THRUST_300001_SM_1000_NS8cuda_cub4core6detail5shmemE;
	add.s32 	%r1128, %r1127, %r1126;
	st.shared.v2.u32 	[%r1128], {%r209, %r271};
$L__BB7_173:
	mad.lo.s32 	%r1129, %r174, 9, 4;
	setp.ne.s32 	%p272, %r1129, %r3;
	setp.eq.s32 	%p273, %r210, %r211;
	and.pred  	%p274, %p272, %p273;
	@%p274 bra 	$L__BB7_175;
	shl.b32 	%r1130, %r272, 3;
	mov.u32 	%r1131, _ZN6thrust24THRUST_300001_SM_1000_NS8cuda_cub4core6detail5shmemE;
	add.s32 	%r1132, %r1131, %r1130;
	st.shared.v2.u32 	[%r1132], {%r210, %r273};
$L__BB7_175:
	not.pred 	%p275, %p3;
	@%p275 bra 	$L__BB7_177;
	shl.b32 	%r1133, %r274, 3;
	mov.u32 	%r1134, _ZN6thrust24THRUST_300001_SM_1000_NS8cuda_cub4core6detail5shmemE;
	add.s32 	%r1135, %r1134, %r1133;
	st.shared.v2.u32 	[%r1135], {%r211, %r275};
$L__BB7_177:
	not.pred 	%p276, %p4;
	@%p276 bra 	$L__BB7_179;
	shl.b32 	%r1136, %r276, 3;
	mov.u32 	%r1137, _ZN6thrust24THRUST_300001_SM_1000_NS8cuda_cub4core6detail5shmemE;
	add.s32 	%r1138, %r1137, %r1136;
	st.shared.v2.u32 	[%r1138], {%r212, %r277};
$L__BB7_179:
	not.pred 	%p277, %p5;
	@%p277 bra 	$L__BB7_181;
	shl.b32 	%r1139, %r278, 3;
	mov.u32 	%r1140, _ZN6thrust24THRUST_300001_SM_1000_NS8cuda_cub4core6detail5shmemE;
	add.s32 	%r1141, %r1140, %r1139;
	st.shared.v2.u32 	[%r1141], {%r213, %r279};
$L__BB7_181:
	mad.lo.s32 	%r1142, %r174, 9, 8;
	setp.ne.s32 	%p278, %r1142, %r3;
	setp.eq.s32 	%p279, %r214, %r215;
	and.pred  	%p280, %p278, %p279;
	@%p280 bra 	$L__BB7_183;
	shl.b32 	%r1143, %r280, 3;
	mov.u32 	%r1144, _ZN6thrust24THRUST_300001_SM_1000_NS8cuda_cub4core6detail5shmemE;
	add.s32 	%r1145, %r1144, %r1143;
	st.shared.v2.u32 	[%r1145], {%r214, %r281};
$L__BB7_183:
	bar.sync 	0;
	setp.ge.u32 	%p281, %r174, %r1918;
	@%p281 bra 	$L__BB7_208;
	add.s32 	%r1146, %r255, %r256;
	add.s32 	%r1147, %r1146, %r257;
	add.s32 	%r1148, %r1147, %r258;
	add.s32 	%r1149, %r1148, %r259;
	add.s32 	%r1150, %r1149, %r260;
	add.s32 	%r1151, %r1150, %r261;
	add.s32 	%r1152, %r1151, %r254;
	not.b32 	%r1153, %r174;
	add.s32 	%r282, %r1152, %r1153;
	and.b32  	%r1154, %r282, 768;
	setp.eq.s32 	%p282, %r1154, 768;
	mov.u32 	%r1917, %r174;
	@%p282 bra 	$L__BB7_187;
	shr.u32 	%r1155, %r282, 8;
	add.s32 	%r1156, %r1155, 1;
	and.b32  	%r1157, %r1156, 3;
	mul.wide.u32 	%rd195, %r174, 4;
	add.s64 	%rd336, %rd5, %rd195;
	add.s64 	%rd335, %rd4, %rd195;
	shl.b32 	%r1158, %r174, 3;
	mov.u32 	%r1159, _ZN6thrust24THRUST_300001_SM_1000_NS8cuda_cub4core6detail5shmemE;
	add.s32 	%r1914, %r1159, %r1158;
	neg.s32 	%r1913, %r1157;
	shl.b32 	%r1160, %r1156, 8;
	and.b32  	%r1161, %r1160, 768;
	add.s32 	%r1917, %r174, %r1161;
$L__BB7_186:
	.pragma "nounroll";
	ld.shared.v2.u32 	{%r1162, %r1163}, [%r1914];
	st.global.u32 	[%rd335], %r1162;
	st.global.u32 	[%rd336], %r1163;
	add.s64 	%rd336, %rd336, 1024;
	add.s64 	%rd335, %rd335, 1024;
	add.s32 	%r1914, %r1914, 2048;
	add.s32 	%r1913, %r1913, 1;
	setp.ne.s32 	%p283, %r1913, 0;
	@%p283 bra 	$L__BB7_186;
$L__BB7_187:
	setp.lt.u32 	%p284, %r282, 768;
	@%p284 bra 	$L__BB7_208;
	mul.wide.u32 	%rd196, %r1917, 4;
	add.s64 	%rd197, %rd196, 2048;
	add.s64 	%rd338, %rd4, %rd197;
	add.s64 	%rd337, %rd5, %rd197;
	shl.b32 	%r1164, %r1917, 3;
	mov.u32 	%r1165, _ZN6thrust24THRUST_300001_SM_1000_NS8cuda_cub4core6detail5shmemE;
	add.s32 	%r1166, %r1164, %r1165;
	add.s32 	%r1916, %r1166, 4096;
$L__BB7_189:
	ld.shared.v2.u32 	{%r1167, %r1168}, [%r1916+-4096];
	st.global.u32 	[%rd338+-2048], %r1167;
	st.global.u32 	[%rd337+-2048], %r1168;
	ld.shared.v2.u32 	{%r1169, %r1170}, [%r1916+-2048];
	st.global.u32 	[%rd338+-1024], %r1169;
	st.global.u32 	[%rd337+-1024], %r1170;
	ld.shared.v2.u32 	{%r1171, %r1172}, [%r1916];
	st.global.u32 	[%rd338], %r1171;
	st.global.u32 	[%rd337], %r1172;
	ld.shared.v2.u32 	{%r1173, %r1174}, [%r1916+2048];
	st.global.u32 	[%rd338+1024], %r1173;
	st.global.u32 	[%rd337+1024], %r1174;
	add.s32 	%r1917, %r1917, 1024;
	add.s64 	%rd338, %rd338, 4096;
	add.s64 	%rd337, %rd337, 4096;
	add.s32 	%r1916, %r1916, 8192;
	setp.lt.s32 	%p285, %r1917, %r1918;
	@%p285 bra 	$L__BB7_189;
	bra.uni 	$L__BB7_208;
$L__BB7_190:
	@%p243 bra 	$L__BB7_192;
	mul.wide.s32 	%rd168, %r264, 4;
	add.s64 	%rd169, %rd4, %rd168;
	st.global.u32 	[%rd169], %r1911;
	add.s64 	%rd170, %rd5, %rd168;
	st.global.u32 	[%rd170], %r265;
$L__BB7_192:
	mad.lo.s32 	%r1113, %r174, 9, 1;
	setp.ne.s32 	%p252, %r1113, %r3;
	setp.eq.s32 	%p253, %r207, %r208;
	and.pred  	%p254, %p252, %p253;
	@%p254 bra 	$L__BB7_194;
	mul.wide.s32 	%rd171, %r266, 4;
	add.s64 	%rd172, %rd4, %rd171;
	st.global.u32 	[%rd172], %r207;
	add.s64 	%rd173, %rd5, %rd171;
	st.global.u32 	[%rd173], %r267;
$L__BB7_194:
	not.pred 	%p255, %p1;
	@%p255 bra 	$L__BB7_196;
	mul.wide.s32 	%rd174, %r268, 4;
	add.s64 	%rd175, %rd4, %rd174;
	st.global.u32 	[%rd175], %r208;
	add.s64 	%rd176, %rd5, %rd174;
	st.global.u32 	[%rd176], %r269;
$L__BB7_196:
	not.pred 	%p256, %p2;
	@%p256 bra 	$L__BB7_198;
	mul.wide.s32 	%rd177, %r270, 4;
	add.s64 	%rd178, %rd4, %rd177;
	st.global.u32 	[%rd178], %r209;
	add.s64 	%rd179, %rd5, %rd177;
	st.global.u32 	[%rd179], %r271;
$L__BB7_198:
	mad.lo.s32 	%r1114, %r174, 9, 4;
	setp.ne.s32 	%p257, %r1114, %r3;
	setp.eq.s32 	%p258, %r210, %r211;
	and.pred  	%p259, %p257, %p258;
	@%p259 bra 	$L__BB7_200;
	mul.wide.s32 	%rd180, %r272, 4;
	add.s64 	%rd181, %rd4, %rd180;
	st.global.u32 	[%rd181], %r210;
	add.s64 	%rd182, %rd5, %rd180;
	st.global.u32 	[%rd182], %r273;
$L__BB7_200:
	not.pred 	%p260, %p3;
	@%p260 bra 	$L__BB7_202;
	mul.wide.s32 	%rd183, %r274, 4;
	add.s64 	%rd184, %rd4, %rd183;
	st.global.u32 	[%rd184], %r211;
	add.s64 	%rd185, %rd5, %rd183;
	st.global.u32 	[%rd185], %r275;
$L__BB7_202:
	not.pred 	%p261, %p4;
	@%p261 bra 	$L__BB7_204;
	mul.wide.s32 	%rd186, %r276, 4;
	add.s64 	%rd187, %rd4, %rd186;
	st.global.u32 	[%rd187], %r212;
	add.s64 	%rd188, %rd5, %rd186;
	st.global.u32 	[%rd188], %r277;
$L__BB7_204:
	not.pred 	%p262, %p5;
	@%p262 bra 	$L__BB7_206;
	mul.wide.s32 	%rd189, %r278, 4;
	add.s64 	%rd190, %rd4, %rd189;
	st.global.u32 	[%rd190], %r213;
	add.s64 	%rd191, %rd5, %rd189;
	st.global.u32 	[%rd191], %r279;
$L__BB7_206:
	mad.lo.s32 	%r1115, %r174, 9, 8;
	setp.ne.s32 	%p263, %r1115, %r3;
	setp.eq.s32 	%p264, %r214, %r215;
	and.pred  	%p265, %p263, %p264;
	@%p265 bra 	$L__BB7_208;
	mul.wide.s32 	%rd192, %r280, 4;
	add.s64 	%rd193, %rd4, %rd192;
	st.global.u32 	[%rd193], %r214;
	add.s64 	%rd194, %rd5, %rd192;
	st.global.u32 	[%rd194], %r281;
$L__BB7_208:
	setp.ne.s32 	%p286, %r174, 255;
	@%p286 bra 	$L__BB7_322;
	setp.ne.s32 	%p287, %r3, 2304;
	@%p287 bra 	$L__BB7_211;
	mul.wide.s32 	%rd198, %r1918, 4;
	add.s64 	%rd199, %rd4, %rd198;
	st.global.u32 	[%rd199], %r215;
	add.s64 	%rd200, %rd5, %rd198;
	st.global.u32 	[%rd200], %r263;
	add.s32 	%r1918, %r1918, 1;
$L__BB7_211:
	ld.param.u64 	%rd329, [_ZN6thrust24THRUST_300001_SM_1000_NS8cuda_cub4core6detail13_kernel_agentINS1_15__reduce_by_key16ReduceByKeyAgentINS0_6detail15normal_iteratorINS0_10device_ptrIiEEEESB_SB_SB_N4cuda3std3__48equal_toIiEENSE_4plusIiEEPiiEEJSB_SB_SB_SB_SJ_N3cub18CUB_300001_SM_100024ReduceByKeyScanTileStateIiiLb1EEESG_SI_iiEEEvDpT0__param_4];
	cvta.to.global.u64 	%rd201, %rd329;
	st.global.u32 	[%rd201], %r1918;
	bra.uni 	$L__BB7_322;
$L__BB7_212:
	mul.wide.u32 	%rd61, %r2, 4;
	add.s64 	%rd60, %rd2, %rd61;
	// begin inline asm
	ld.global.nc.u32 %r1927, [%rd60];
	// end inline asm
	mov.u32 	%r299, %tid.x;
	and.b32  	%r445, %r299, 31;
	and.b32  	%r446, %r299, 992;
	mul.lo.s32 	%r447, %r446, 9;
	or.b32  	%r300, %r447, %r445;
	setp.ge.u32 	%p15, %r300, %r3;
	mov.u32 	%r1919, %r1927;
	@%p15 bra 	$L__BB7_214;
	add.s32 	%r449, %r300, %r2;
	mul.wide.u32 	%rd63, %r449, 4;
	add.s64 	%rd62, %rd2, %rd63;
	// begin inline asm
	ld.global.nc.u32 %r1919, [%rd62];
	// end inline asm
$L__BB7_214:
	add.s32 	%r303, %r300, 32;
	setp.ge.u32 	%p16, %r303, %r3;
	shl.b32 	%r304, %r300, 2;
	cvt.u64.u32 	%rd64, %r304;
	add.s64 	%rd45, %rd60, %rd64;
	mov.u32 	%r1920, %r1927;
	@%p16 bra 	$L__BB7_216;
	add.s64 	%rd65, %rd45, 128;
	// begin inline asm
	ld.global.nc.u32 %r1920, [%rd65];
	// end inline asm
$L__BB7_216:
	add.s32 	%r307, %r300, 64;
	setp.ge.u32 	%p17, %r307, %r3;
	mov.u32 	%r1921, %r1927;
	@%p17 bra 	$L__BB7_218;
	add.s64 	%rd66, %rd45, 256;
	// begin inline asm
	ld.global.nc.u32 %r1921, [%rd66];
	// end inline asm
$L__BB7_218:
	add.s32 	%r310, %r300, 96;
	setp.ge.u32 	%p18, %r310, %r3;
	mov.u32 	%r1922, %r1927;
	@%p18 bra 	$L__BB7_220;
	add.s64 	%rd67, %rd45, 384;
	// begin inline asm
	ld.global.nc.u32 %r1922, [%rd67];
	// end inline asm
$L__BB7_220:
	add.s32 	%r313, %r300, 128;
	setp.ge.u32 	%p19, %r313, %r3;
	mov.u32 	%r1923, %r1927;
	@%p19 bra 	$L__BB7_222;
	add.s64 	%rd68, %rd45, 512;
	// begin inline asm
	ld.global.nc.u32 %r1923, [%rd68];
	// end inline asm
$L__BB7_222:
	add.s32 	%r316, %r300, 160;
	setp.ge.u32 	%p20, %r316, %r3;
	mov.u32 	%r1924, %r1927;
	@%p20 bra 	$L__BB7_224;
	add.s64 	%rd69, %rd45, 640;
	// begin inline asm
	ld.global.nc.u32 %r1924, [%rd69];
	// end inline asm
$L__BB7_224:
	add.s32 	%r319, %r300, 192;
	setp.ge.u32 	%p21, %r319, %r3;
	mov.u32 	%r1925, %r1927;
	@%p21 bra 	$L__BB7_226;
	add.s64 	%rd70, %rd45, 768;
	// begin inline asm
	ld.global.nc.u32 %r1925, [%rd70];
	// end inline asm
$L__BB7_226:
	add.s32 	%r322, %r300, 224;
	setp.ge.u32 	%p22, %r322, %r3;
	mov.u32 	%r1926, %r1927;
	@%p22 bra 	$L__BB7_228;
	add.s64 	%rd71, %rd45, 896;
	// begin inline asm
	ld.global.nc.u32 %r1926, [%rd71];
	// end inline asm
$L__BB7_228:
	add.s32 	%r325, %r300, 256;
	setp.ge.u32 	%p23, %r325, %r3;
	@%p23 bra 	$L__BB7_230;
	add.s64 	%rd72, %rd45, 1024;
	// begin inline asm
	ld.global.nc.u32 %r1927, [%rd72];
	// end inline asm
$L__BB7_230:
	// begin inline asm
	mov.u32 %r458, %laneid;
	// end inline asm
	shr.u32 	%r329, %r299, 5;
	mad.lo.s32 	%r460, %r329, 288, %r458;
	shl.b32 	%r461, %r460, 2;
	mov.u32 	%r462, _ZN6thrust24THRUST_300001_SM_1000_NS8cuda_cub4core6detail5shmemE;
	add.s32 	%r330, %r462, %r461;
	st.shared.u32 	[%r330], %r1919;
	st.shared.u32 	[%r330+128], %r1920;
	st.shared.u32 	[%r330+256], %r1921;
	st.shared.u32 	[%r330+384], %r1922;
	st.shared.u32 	[%r330+512], %r1923;
	st.shared.u32 	[%r330+640], %r1924;
	st.shared.u32 	[%r330+768], %r1925;
	st.shared.u32 	[%r330+896], %r1926;
	st.shared.u32 	[%r330+1024], %r1927;
	bar.warp.sync 	-1;
	shl.b32 	%r463, %r458, 5;
	add.s32 	%r331, %r330, %r463;
	ld.shared.u32 	%r332, [%r331];
	ld.shared.u32 	%r333, [%r331+4];
	ld.shared.u32 	%r334, [%r331+8];
	ld.shared.u32 	%r335, [%r331+12];
	ld.shared.u32 	%r336, [%r331+16];
	ld.shared.u32 	%r337, [%r331+20];
	ld.shared.u32 	%r338, [%r331+24];
	ld.shared.u32 	%r339, [%r331+28];
	ld.shared.u32 	%r340, [%r331+32];
	setp.ne.s32 	%p24, %r299, 0;
	mov.b32 	%r1938, 0;
	@%p24 bra 	$L__BB7_232;
	add.s64 	%rd73, %rd60, -4;
	// begin inline asm
	ld.global.nc.u32 %r1938, [%rd73];
	// end inline asm
$L__BB7_232:
	setp.ge.u32 	%p25, %r300, %r3;
	bar.sync 	0;
	mul.wide.u32 	%rd75, %r2, 4;
	add.s64 	%rd74, %rd3, %rd75;
	// begin inline asm
	ld.global.nc.u32 %r1937, [%rd74];
	// end inline asm
	mov.u32 	%r1929, %r1937;
	@%p25 bra 	$L__BB7_234;
	add.s32 	%r467, %r300, %r2;
	mul.wide.u32 	%rd77, %r467, 4;
	add.s64 	%rd76, %rd3, %rd77;
	// begin inline asm
	ld.global.nc.u32 %r1929, [%rd76];
	// end inline asm
$L__BB7_234:
	cvt.u64.u32 	%rd78, %r304;
	setp.ge.u32 	%p26, %r303, %r3;
	add.s64 	%rd47, %rd74, %rd78;
	mov.u32 	%r1930, %r1937;
	@%p26 bra 	$L__BB7_236;
	add.s64 	%rd79, %rd47, 128;
	// begin inline asm
	ld.global.nc.u32 %r1930, [%rd79];
	// end inline asm
$L__BB7_236:
	setp.ge.u32 	%p27, %r307, %r3;
	mov.u32 	%r1931, %r1937;
	@%p27 bra 	$L__BB7_238;
	add.s64 	%rd80, %rd47, 256;
	// begin inline asm
	ld.global.nc.u32 %r1931, [%rd80];
	// end inline asm
$L__BB7_238:
	setp.ge.u32 	%p28, %r310, %r3;
	mov.u32 	%r1932, %r1937;
	@%p28 bra 	$L__BB7_240;
	add.s64 	%rd81, %rd47, 384;
	// begin inline asm
	ld.global.nc.u32 %r1932, [%rd81];
	// end inline asm
$L__BB7_240:
	setp.ge.u32 	%p29, %r313, %r3;
	mov.u32 	%r1933, %r1937;
	@%p29 bra 	$L__BB7_242;
	add.s64 	%rd82, %rd47, 512;
	// begin inline asm
	ld.global.nc.u32 %r1933, [%rd82];
	// end inline asm
$L__BB7_242:
	setp.ge.u32 	%p30, %r316, %r3;
	mov.u32 	%r1934, %r1937;
	@%p30 bra 	$L__BB7_244;
	add.s64 	%rd83, %rd47, 640;
	// begin inline asm
	ld.global.nc.u32 %r1934, [%rd83];
	// end inline asm
$L__BB7_244:
	mov.u32 	%r1935, %r1937;
	@%p21 bra 	$L__BB7_246;
	add.s64 	%rd84, %rd47, 768;
	// begin inline asm
	ld.global.nc.u32 %r1935, [%rd84];
	// end inline asm
$L__BB7_246:
	mov.u32 	%r1936, %r1937;
	@%p22 bra 	$L__BB7_248;
	add.s64 	%rd85, %rd47, 896;
	// begin inline asm
	ld.global.nc.u32 %r1936, [%rd85];
	// end inline asm
$L__BB7_248:
	@%p23 bra 	$L__BB7_250;
	add.s64 	%rd86, %rd47, 1024;
	// begin inline asm
	ld.global.nc.u32 %r1937, [%rd86];
	// end inline asm
$L__BB7_250:
	setp.eq.s32 	%p34, %r299, 0;
	st.shared.u32 	[%r330], %r1929;
	st.shared.u32 	[%r330+128], %r1930;
	st.shared.u32 	[%r330+256], %r1931;
	st.shared.u32 	[%r330+384], %r1932;
	st.shared.u32 	[%r330+512], %r1933;
	st.shared.u32 	[%r330+640], %r1934;
	st.shared.u32 	[%r330+768], %r1935;
	st.shared.u32 	[%r330+896], %r1936;
	st.shared.u32 	[%r330+1024], %r1937;
	bar.warp.sync 	-1;
	ld.shared.u32 	%r362, [%r331];
	ld.shared.u32 	%r363, [%r331+4];
	ld.shared.u32 	%r364, [%r331+8];
	ld.shared.u32 	%r365, [%r331+12];
	ld.shared.u32 	%r366, [%r331+16];
	ld.shared.u32 	%r367, [%r331+20];
	ld.shared.u32 	%r368, [%r331+24];
	ld.shared.u32 	%r369, [%r331+28];
	ld.shared.u32 	%r370, [%r331+32];
	bar.sync 	0;
	shl.b32 	%r476, %r299, 2;
	add.s32 	%r478, %r462, %r476;
	add.s32 	%r371, %r478, 1148;
	st.shared.u32 	[%r478+1148], %r340;
	bar.sync 	0;
	@%p34 bra 	$L__BB7_252;
	ld.shared.u32 	%r1938, [%r371+-4];
$L__BB7_252:
	setp.ne.s32 	%p35, %r1938, %r332;
	setp.ne.s32 	%p36, %r332, %r333;
	setp.ne.s32 	%p37, %r333, %r334;
	setp.ne.s32 	%p38, %r334, %r335;
	setp.ne.s32 	%p39, %r335, %r336;
	setp.ne.s32 	%p40, %r336, %r337;
	setp.ne.s32 	%p41, %r337, %r338;
	setp.ne.s32 	%p42, %r338, %r339;
	setp.ne.s32 	%p43, %r339, %r340;
	mul.lo.s32 	%r539, %r299, 9;
	setp.eq.s32 	%p44, %r539, %r3;
	or.pred  	%p45, %p44, %p35;
	selp.u32 	%r540, 1, 0, %p45;
	add.s32 	%r541, %r539, 1;
	setp.eq.s32 	%p46, %r541, %r3;
	or.pred  	%p6, %p46, %p36;
	selp.u32 	%r542, 1, 0, %p6;
	add.s32 	%r543, %r539, 2;
	setp.eq.s32 	%p47, %r543, %r3;
	or.pred  	%p7, %p47, %p37;
	selp.u32 	%r544, 1, 0, %p7;
	add.s32 	%r545, %r539, 3;
	setp.eq.s32 	%p48, %r545, %r3;
	or.pred  	%p49, %p48, %p38;
	selp.u32 	%r546, 1, 0, %p49;
	add.s32 	%r547, %r539, 4;
	setp.eq.s32 	%p50, %r547, %r3;
	or.pred  	%p51, %p50, %p39;
	selp.u32 	%r548, 1, 0, %p51;
	add.s32 	%r549, %r539, 5;
	setp.eq.s32 	%p52, %r549, %r3;
	or.pred  	%p53, %p52, %p40;
	selp.u32 	%r550, 1, 0, %p53;
	add.s32 	%r551, %r539, 6;
	setp.eq.s32 	%p54, %r551, %r3;
	or.pred  	%p8, %p54, %p41;
	selp.u32 	%r552, 1, 0, %p8;
	add.s32 	%r553, %r539, 7;
	setp.eq.s32 	%p55, %r553, %r3;
	or.pred  	%p56, %p55, %p42;
	selp.u32 	%r554, 1, 0, %p56;
	add.s32 	%r555, %r539, 8;
	setp.eq.s32 	%p57, %r555, %r3;
	or.pred  	%p58, %p57, %p43;
	selp.u32 	%r556, 1, 0, %p58;
	add.s32 	%r557, %r542, %r540;
	selp.b32 	%r558, 0, %r362, %p6;
	add.s32 	%r559, %r363, %r558;
	add.s32 	%r560, %r557, %r544;
	selp.b32 	%r561, 0, %r559, %p7;
	add.s32 	%r562, %r364, %r561;
	add.s32 	%r563, %r560, %r546;
	selp.b32 	%r564, 0, %r562, %p49;
	add.s32 	%r565, %r365, %r564;
	add.s32 	%r566, %r563, %r548;
	selp.b32 	%r567, 0, %r565, %p51;
	add.s32 	%r568, %r366, %r567;
	add.s32 	%r569, %r566, %r550;
	selp.b32 	%r570, 0, %r568, %p53;
	add.s32 	%r571, %r367, %r570;
	add.s32 	%r572, %r569, %r552;
	selp.b32 	%r573, 0, %r571, %p8;
	add.s32 	%r574, %r368, %r573;
	add.s32 	%r374, %r572, %r554;
	selp.b32 	%r575, 0, %r574, %p56;
	add.s32 	%r576, %r369, %r575;
	add.s32 	%r480, %r374, %r556;
	selp.b32 	%r577, 0, %r576, %p58;
	add.s32 	%r485, %r370, %r577;
	mov.b32 	%r536, 1;
	mov.b32 	%r537, 0;
	mov.b32 	%r538, -1;
	// begin inline asm
	shfl.sync.up.b32 %r479, %r480, %r536, %r537, %r538;
	// end inline asm
	// begin inline asm
	shfl.sync.up.b32 %r484, %r485, %r536, %r537, %r538;
	// end inline asm
	setp.eq.s32 	%p59, %r480, 0;
	selp.b32 	%r578, %r484, 0, %p59;
	setp.lt.s32 	%p60, %r458, 1;
	selp.b32 	%r579, 0, %r479, %p60;
	add.s32 	%r490, %r579, %r480;
	selp.b32 	%r580, 0, %r578, %p60;
	add.s32 	%r495, %r580, %r485;
	mov.b32 	%r496, 2;
	// begin inline asm
	shfl.sync.up.b32 %r489, %r490, %r496, %r537, %r538;
	// end inline asm
	// begin inline asm
	shfl.sync.up.b32 %r494, %r495, %r496, %r537, %r538;
	// end inline asm
	setp.eq.s32 	%p61, %r490, 0;
	selp.b32 	%r581, %r494, 0, %p61;
	setp.lt.s32 	%p62, %r458, 2;
	selp.b32 	%r582, 0, %r489, %p62;
	add.s32 	%r500, %r582, %r490;
	selp.b32 	%r583, 0, %r581, %p62;
	add.s32 	%r505, %r583, %r495;
	mov.b32 	%r506, 4;
	// begin inline asm
	shfl.sync.up.b32 %r499, %r500, %r506, %r537, %r538;
	// end inline asm
	// begin inline asm
	shfl.sync.up.b32 %r504, %r505, %r506, %r537, %r538;
	// end inline asm
	setp.eq.s32 	%p63, %r500, 0;
	selp.b32 	%r584, %r504, 0, %p63;
	setp.lt.s32 	%p64, %r458, 4;
	selp.b32 	%r585, 0, %r499, %p64;
	add.s32 	%r510, %r585, %r500;
	selp.b32 	%r586, 0, %r584, %p64;
	add.s32 	%r515, %r586, %r505;
	mov.b32 	%r516, 8;
	// begin inline asm
	shfl.sync.up.b32 %r509, %r510, %r516, %r537, %r538;
	// end inline asm
	// begin inline asm
	shfl.sync.up.b32 %r514, %r515, %r516, %r537, %r538;
	// end inline asm
	setp.eq.s32 	%p65, %r510, 0;
	selp.b32 	%r587, %r514, 0, %p65;
	setp.lt.s32 	%p66, %r458, 8;
	selp.b32 	%r588, 0, %r509, %p66;
	add.s32 	%r520, %r588, %r510;
	selp.b32 	%r589, 0, %r587, %p66;
	add.s32 	%r525, %r589, %r515;
	mov.b32 	%r526, 16;
	// begin inline asm
	shfl.sync.up.b32 %r519, %r520, %r526, %r537, %r538;
	// end inline asm
	// begin inline asm
	shfl.sync.up.b32 %r524, %r525, %r526, %r537, %r538;
	// end inline asm
	setp.eq.s32 	%p67, %r520, 0;
	selp.b32 	%r590, %r524, 0, %p67;
	setp.lt.s32 	%p68, %r458, 16;
	selp.b32 	%r591, 0, %r519, %p68;
	add.s32 	%r530, %r591, %r520;
	selp.b32 	%r592, 0, %r590, %p68;
	add.s32 	%r535, %r592, %r525;
	// begin inline asm
	shfl.sync.up.b32 %r1942, %r530, %r536, %r537, %r538;
	// end inline asm
	// begin inline asm
	shfl.sync.up.b32 %r1943, %r535, %r536, %r537, %r538;
	// end inline asm
	setp.ne.s32 	%p69, %r458, 31;
	@%p69 bra 	$L__BB7_254;
	shl.b32 	%r593, %r329, 3;
	mov.u32 	%r594, _ZN6thrust24THRUST_300001_SM_1000_NS8cuda_cub4core6detail5shmemE;
	add.s32 	%r595, %r594, %r593;
	st.shared.v2.u32 	[%r595], {%r530, %r535};
$L__BB7_254:
	bar.sync 	0;
	ld.shared.v4.u32 	{%r596, %r597, %r598, %r599}, [_ZN6thrust24THRUST_300001_SM_1000_NS8cuda_cub4core6detail5shmemE];
	add.s32 	%r600, %r598, %r596;
	setp.eq.s32 	%p70, %r598, 0;
	selp.b32 	%r601, %r597, 0, %p70;
	add.s32 	%r602, %r601, %r599;
	setp.eq.s32 	%p71, %r329, 2;
	selp.b32 	%r603, %r600, %r596, %p71;
	selp.b32 	%r604, %r602, %r597, %p71;
	ld.shared.v4.u32 	{%r605, %r606, %r607, %r608}, [_ZN6thrust24THRUST_300001_SM_1000_NS8cuda_cub4core6detail5shmemE+16];
	add.s32 	%r609, %r605, %r600;
	setp.eq.s32 	%p72, %r605, 0;
	selp.b32 	%r610, %r602, 0, %p72;
	add.s32 	%r611, %r610, %r606;
	setp.eq.s32 	%p73, %r329, 3;
	selp.b32 	%r612, %r609, %r603, %p73;
	selp.b32 	%r613, %r611, %r604, %p73;
	add.s32 	%r614, %r607, %r609;
	setp.eq.s32 	%p74, %r607, 0;
	selp.b32 	%r615, %r611, 0, %p74;
	add.s32 	%r616, %r615, %r608;
	setp.eq.s32 	%p75, %r329, 4;
	selp.b32 	%r617, %r614, %r612, %p75;
	selp.b32 	%r618, %r616, %r613, %p75;
	ld.shared.v4.u32 	{%r619, %r620, %r621, %r622}, [_ZN6thrust24THRUST_300001_SM_1000_NS8cuda_cub4core6detail5shmemE+32];
	add.s32 	%r623, %r619, %r614;
	setp.eq.s32 	%p76, %r619, 0;
	selp.b32 	%r624, %r616, 0, %p76;
	add.s32 	%r625, %r624, %r620;
	setp.eq.s32 	%p77, %r329, 5;
	selp.b32 	%r626, %r623, %r617, %p77;
	selp.b32 	%r627, %r625, %r618, %p77;
	add.s32 	%r628, %r621, %r623;
	setp.eq.s32 	%p78, %r621, 0;
	selp.b32 	%r629, %r625, 0, %p78;
	add.s32 	%r630, %r629, %r622;
	setp.eq.s32 	%p79, %r329, 6;
	selp.b32 	%r631, %r628, %r626, %p79;
	selp.b32 	%r632, %r630, %r627, %p79;
	ld.shared.v4.u32 	{%r633, %r634, %r635, %r636}, [_ZN6thrust24THRUST_300001_SM_1000_NS8cuda_cub4core6detail5shmemE+48];
	add.s32 	%r637, %r633, %r628;
	setp.eq.s32 	%p80, %r633, 0;
	selp.b32 	%r638, %r630, 0, %p80;
	add.s32 	%r639, %r638, %r634;
	setp.eq.s32 	%p81, %r329, 7;
	selp.b32 	%r379, %r637, %r631, %p81;
	selp.b32 	%r380, %r639, %r632, %p81;
	add.s32 	%r381, %r635, %r637;
	setp.eq.s32 	%p82, %r635, 0;
	selp.b32 	%r640, %r639, 0, %p82;
	add.s32 	%r382, %r640, %r636;
	setp.lt.u32 	%p83, %r299, 32;
	@%p83 bra 	$L__BB7_256;
	setp.eq.s32 	%p84, %r1942, 0;
	selp.b32 	%r641, %r380, 0, %p84;
	add.s32 	%r642, %r641, %r1943;
	setp.eq.s32 	%p85, %r458, 0;
	selp.b32 	%r643, 0, %r1942, %p85;
	add.s32 	%r1942, %r379, %r643;
	selp.b32 	%r1943, %r380, %r642, %p85;
	bra.uni 	$L__BB7_272;
$L__BB7_256:
	setp.ne.s32 	%p86, %r299, 0;
	mul.wide.u32 	%rd87, %r1, 16;
	add.s64 	%rd48, %rd1, %rd87;
	@%p86 bra 	$L__BB7_258;
	st.shared.u32 	[_ZN6thrust24THRUST_300001_SM_1000_NS8cuda_cub4core6detail5shmemE+116], %r381;
	st.shared.u32 	[_ZN6thrust24THRUST_300001_SM_1000_NS8cuda_cub4core6detail5shmemE+120], %r382;
	mov.b64 	%rd89, {%r381, %r382};
	add.s64 	%rd88, %rd48, 512;
	mov.b64 	%rd90, 100;
	// begin inline asm
	st.relaxed.gpu.v2.u64 [%rd88], {%rd89, %rd90};
	// end inline asm
$L__BB7_258:
	mov.u32 	%r644, %nctaid.x;
	setp.gt.u32 	%p87, %r644, 499;
	@%p87 bra 	$L__BB7_260;
	membar.cta;
	bra.uni 	$L__BB7_261;
$L__BB7_260:
	mov.b32 	%r645, 450;
	// begin inline asm
	nanosleep.u32 %r645;
	// end inline asm
$L__BB7_261:
	mul.wide.u32 	%rd94, %r299, 16;
	xor.b64  	%rd95, %rd94, -16;
	add.s64 	%rd96, %rd48, %rd95;
	add.s64 	%rd93, %rd96, 512;
$L__BB7_262:
	// begin inline asm
	ld.relaxed.gpu.v2.u64 {%rd91, %rd339}, [%rd93];
	// end inline asm
	setp.eq.s64 	%p88, %rd339, 99;
	mov.b32 	%r646, -1;
	vote.sync.any.pred 	%p89, %p88, %r646;
	@%p89 bra 	$L__BB7_262;
	mov.b64 	{%r650, %r655}, %rd91;
	setp.eq.s64 	%p90, %rd339, 101;
	mov.b32 	%r698, -1;
	vote.sync.ballot.b32 	%r699, %p90, %r698;
	// begin inline asm
	mov.u32 %r648, %lanemask_ge;
	// end inline asm
	and.b32  	%r700, %r699, %r648;
	or.b32  	%r701, %r700, -2147483648;
	add.s32 	%r702, %r701, -1;
	not.b32 	%r703, %r701;
	and.b32  	%r704, %r703, %r702;
	popc.b32 	%r652, %r704;
	mov.b32 	%r656, 1;
	// begin inline asm
	shfl.sync.down.b32 %r649, %r650, %r656, %r652, %r698;
	// end inline asm
	// begin inline asm
	shfl.sync.down.b32 %r654, %r655, %r656, %r652, %r698;
	// end inline asm
	setp.lt.s32 	%p92, %r458, %r652;
	setp.eq.s32 	%p93, %r650, 0;
	selp.b32 	%r705, %r649, 0, %p92;
	add.s32 	%r660, %r705, %r650;
	selp.b32 	%r706, %r654, 0, %p93;
	selp.b32 	%r707, %r706, 0, %p92;
	add.s32 	%r665, %r707, %r655;
	mov.b32 	%r666, 2;
	// begin inline asm
	shfl.sync.down.b32 %r659, %r660, %r666, %r652, %r698;
	// end inline asm
	// begin inline asm
	shfl.sync.down.b32 %r664, %r665, %r666, %r652, %r698;
	// end inline asm
	add.s32 	%r708, %r458, 2;
	setp.gt.s32 	%p94, %r708, %r652;
	setp.eq.s32 	%p95, %r660, 0;
	selp.b32 	%r709, %r664, 0, %p95;
	selp.b32 	%r710, 0, %r659, %p94;
	add.s32 	%r670, %r660, %r710;
	selp.b32 	%r711, 0, %r709, %p94;
	add.s32 	%r675, %r711, %r665;
	mov.b32 	%r676, 4;
	// begin inline asm
	shfl.sync.down.b32 %r669, %r670, %r676, %r652, %r698;
	// end inline asm
	// begin inline asm
	shfl.sync.down.b32 %r674, %r675, %r676, %r652, %r698;
	// end inline asm
	add.s32 	%r712, %r458, 4;
	setp.gt.s32 	%p96, %r712, %r652;
	setp.eq.s32 	%p97, %r670, 0;
	selp.b32 	%r713, %r674, 0, %p97;
	selp.b32 	%r714, 0, %r669, %p96;
	add.s32 	%r680, %r670, %r714;
	selp.b32 	%r715, 0, %r713, %p96;
	add.s32 	%r685, %r675, %r715;
	mov.b32 	%r686, 8;
	// begin inline asm
	shfl.sync.down.b32 %r679, %r680, %r686, %r652, %r698;
	// end inline asm
	// begin inline asm
	shfl.sync.down.b32 %r684, %r685, %r686, %r652, %r698;
	// end inline asm
	add.s32 	%r716, %r458, 8;
	setp.gt.s32 	%p98, %r716, %r652;
	setp.eq.s32 	%p99, %r680, 0;
	selp.b32 	%r717, %r684, 0, %p99;
	selp.b32 	%r718, 0, %r679, %p98;
	add.s32 	%r690, %r680, %r718;
	selp.b32 	%r719, 0, %r717, %p98;
	add.s32 	%r695, %r685, %r719;
	mov.b32 	%r696, 16;
	// begin inline asm
	shfl.sync.down.b32 %r689, %r690, %r696, %r652, %r698;
	// end inline asm
	// begin inline asm
	shfl.sync.down.b32 %r694, %r695, %r696, %r652, %r698;
	// end inline asm
	add.s32 	%r720, %r458, 16;
	setp.gt.s32 	%p100, %r720, %r652;
	setp.eq.s32 	%p101, %r690, 0;
	selp.b32 	%r721, %r694, 0, %p101;
	selp.b32 	%r722, 0, %r689, %p100;
	add.s32 	%r1939, %r722, %r690;
	selp.b32 	%r723, 0, %r721, %p100;
	add.s32 	%r1940, %r695, %r723;
	not.b32 	%r724, %r299;
	add.s32 	%r1941, %r1, %r724;
	add.s64 	%rd51, %rd1, 512;
$L__BB7_264:
	setp.ne.s64 	%p102, %rd339, 101;
	mov.b32 	%r725, -1;
	vote.sync.all.pred 	%p103, %p102, %r725;
	not.pred 	%p104, %p103;
	@%p104 bra 	$L__BB7_268;
	mul.wide.s32 	%rd140, %r1941, 16;
	add.s64 	%rd141, %rd51, %rd140;
	add.s64 	%rd139, %rd141, -512;
$L__BB7_266:
	// begin inline asm
	ld.relaxed.gpu.v2.u64 {%rd137, %rd339}, [%rd139];
	// end inline asm
	setp.eq.s64 	%p160, %rd339, 99;
	mov.b32 	%r818, -1;
	vote.sync.any.pred 	%p161, %p160, %r818;
	@%p161 bra 	$L__BB7_266;
	mov.b64 	{%r821, %r826}, %rd137;
	setp.eq.s64 	%p162, %rd339, 101;
	mov.b32 	%r869, -1;
	vote.sync.ballot.b32 	%r870, %p162, %r869;
	and.b32  	%r871, %r870, %r648;
	or.b32  	%r872, %r871, -2147483648;
	add.s32 	%r873, %r872, -1;
	not.b32 	%r874, %r872;
	and.b32  	%r875, %r874, %r873;
	popc.b32 	%r823, %r875;
	mov.b32 	%r827, 1;
	// begin inline asm
	shfl.sync.down.b32 %r820, %r821, %r827, %r823, %r869;
	// end inline asm
	// begin inline asm
	shfl.sync.down.b32 %r825, %r826, %r827, %r823, %r869;
	// end inline asm
	setp.lt.s32 	%p164, %r458, %r823;
	setp.eq.s32 	%p165, %r821, 0;
	selp.b32 	%r876, %r820, 0, %p164;
	add.s32 	%r831, %r876, %r821;
	selp.b32 	%r877, %r825, 0, %p165;
	selp.b32 	%r878, %r877, 0, %p164;
	add.s32 	%r836, %r878, %r826;
	mov.b32 	%r837, 2;
	// begin inline asm
	shfl.sync.down.b32 %r830, %r831, %r837, %r823, %r869;
	// end inline asm
	// begin inline asm
	shfl.sync.down.b32 %r835, %r836, %r837, %r823, %r869;
	// end inline asm
	add.s32 	%r879, %r458, 2;
	setp.gt.s32 	%p166, %r879, %r823;
	setp.eq.s32 	%p167, %r831, 0;
	selp.b32 	%r880, %r835, 0, %p167;
	selp.b32 	%r881, 0, %r830, %p166;
	add.s32 	%r841, %r831, %r881;
	selp.b32 	%r882, 0, %r880, %p166;
	add.s32 	%r846, %r882, %r836;
	mov.b32 	%r847, 4;
	// begin inline asm
	shfl.sync.down.b32 %r840, %r841, %r847, %r823, %r869;
	// end inline asm
	// begin inline asm
	shfl.sync.down.b32 %r845, %r846, %r847, %r823, %r869;
	// end inline asm
	add.s32 	%r883, %r458, 4;
	setp.gt.s32 	%p168, %r883, %r823;
	setp.eq.s32 	%p169, %r841, 0;
	selp.b32 	%r884, %r845, 0, %p169;
	selp.b32 	%r885, 0, %r840, %p168;
	add.s32 	%r851, %r841, %r885;
	selp.b32 	%r886, 0, %r884, %p168;
	add.s32 	%r856, %r846, %r886;
	mov.b32 	%r857, 8;
	// begin inline asm
	shfl.sync.down.b32 %r850, %r851, %r857, %r823, %r869;
	// end inline asm
	// begin inline asm
	shfl.sync.down.b32 %r855, %r856, %r857, %r823, %r869;
	// end inline asm
	add.s32 	%r887, %r458, 8;
	setp.gt.s32 	%p170, %r887, %r823;
	setp.eq.s32 	%p171, %r851, 0;
	selp.b32 	%r888, %r855, 0, %p171;
	selp.b32 	%r889, 0, %r850, %p170;
	add.s32 	%r861, %r851, %r889;
	selp.b32 	%r890, 0, %r888, %p170;
	add.s32 	%r866, %r856, %r890;
	mov.b32 	%r867, 16;
	// begin inline asm
	shfl.sync.down.b32 %r860, %r861, %r867, %r823, %r869;
	// end inline asm
	// begin inline asm
	shfl.sync.down.b32 %r865, %r866, %r867, %r823, %r869;
	// end inline asm
	add.s32 	%r891, %r458, 16;
	setp.gt.s32 	%p172, %r891, %r823;
	setp.eq.s32 	%p173, %r861, 0;
	selp.b32 	%r892, %r865, 0, %p173;
	selp.b32 	%r893, 0, %r860, %p172;
	selp.b32 	%r894, 0, %r892, %p172;
	add.s32 	%r895, %r866, %r894;
	add.s32 	%r896, %r893, %r1939;
	add.s32 	%r392, %r896, %r861;
	setp.eq.s32 	%p174, %r1939, 0;
	selp.b32 	%r897, %r895, 0, %p174;
	add.s32 	%r1940, %r897, %r1940;
	add.s32 	%r1941, %r1941, -32;
	mov.u32 	%r1939, %r392;
	bra.uni 	$L__BB7_264;
$L__BB7_268:
	@%p86 bra 	$L__BB7_270;
	add.s32 	%r727, %r1939, %r381;
	setp.eq.s32 	%p106, %r381, 0;
	selp.b32 	%r728, %r1940, 0, %p106;
	add.s32 	%r729, %r728, %r382;
	mov.b64 	%rd98, {%r727, %r729};
	add.s64 	%rd97, %rd48, 512;
	mov.b64 	%rd99, 101;
	// begin inline asm
	st.relaxed.gpu.v2.u64 [%rd97], {%rd98, %rd99};
	// end inline asm
	st.shared.u32 	[_ZN6thrust24THRUST_300001_SM_1000_NS8cuda_cub4core6detail5shmemE+100], %r1939;
	st.shared.v2.u32 	[_ZN6thrust24THRUST_300001_SM_1000_NS8cuda_cub4core6detail5shmemE+104], {%r1940, %r727};
	st.shared.u32 	[_ZN6thrust24THRUST_300001_SM_1000_NS8cuda_cub4core6detail5shmemE+112], %r729;
$L__BB7_270:
	setp.ne.s32 	%p107, %r458, 0;
	@%p107 bra 	$L__BB7_272;
	st.shared.v2.u32 	[_ZN6thrust24THRUST_300001_SM_1000_NS8cuda_cub4core6detail5shmemE+72], {%r1939, %r1940};
	mov.u32 	%r1942, %r1939;
	mov.u32 	%r1943, %r1940;
$L__BB7_272:
	setp.eq.s32 	%p108, %r299, 0;
	bar.sync 	0;
	@%p108 bra 	$L__BB7_274;
	ld.shared.v2.u32 	{%r730, %r731}, [_ZN6thrust24THRUST_300001_SM_1000_NS8cuda_cub4core6detail5shmemE+72];
	add.s32 	%r397, %r730, %r1942;
	setp.eq.s32 	%p109, %r1942, 0;
	selp.b32 	%r732, %r731, 0, %p109;
	add.s32 	%r1943, %r732, %r1943;
	mov.u32 	%r1942, %r397;
$L__BB7_274:
	mul.lo.s32 	%r733, %r299, 9;
	setp.eq.s32 	%p110, %r733, %r3;
	setp.ne.s32 	%p111, %r1938, %r332;
	or.pred  	%p112, %p110, %p111;
	selp.u32 	%r734, 1, 0, %p112;
	add.s32 	%r401, %r1942, %r734;
	selp.b32 	%r735, 0, %r1943, %p112;
	add.s32 	%r402, %r735, %r362;
	selp.u32 	%r736, 1, 0, %p6;
	add.s32 	%r737, %r736, %r734;
	add.s32 	%r403, %r737, %r1942;
	selp.b32 	%r738, 0, %r402, %p6;
	add.s32 	%r404, %r363, %r738;
	selp.u32 	%r739, 1, 0, %p7;
	add.s32 	%r405, %r403, %r739;
	selp.b32 	%r740, 0, %r404, %p7;
	add.s32 	%r406, %r364, %r740;
	add.s32 	%r741, %r733, 3;
	setp.eq.s32 	%p113, %r741, %r3;
	setp.ne.s32 	%p114, %r334, %r335;
	or.pred  	%p115, %p113, %p114;
	selp.u32 	%r742, 1, 0, %p115;
	add.s32 	%r407, %r405, %r742;
	selp.b32 	%r743, 0, %r406, %p115;
	add.s32 	%r408, %r365, %r743;
	add.s32 	%r744, %r733, 4;
	setp.eq.s32 	%p116, %r744, %r3;
	setp.ne.s32 	%p117, %r335, %r336;
	or.pred  	%p9, %p116, %p117;
	selp.u32 	%r745, 1, 0, %p9;
	add.s32 	%r409, %r407, %r745;
	selp.b32 	%r746, 0, %r408, %p9;
	add.s32 	%r410, %r366, %r746;
	add.s32 	%r747, %r733, 5;
	setp.eq.s32 	%p118, %r747, %r3;
	setp.ne.s32 	%p119, %r336, %r337;
	or.pred  	%p10, %p118, %p119;
	selp.u32 	%r748, 1, 0, %p10;
	add.s32 	%r411, %r409, %r748;
	selp.b32 	%r749, 0, %r410, %p10;
	add.s32 	%r412, %r367, %r749;
	selp.u32 	%r750, 1, 0, %p8;
	add.s32 	%r413, %r411, %r750;
	selp.b32 	%r751, 0, %r412, %p8;
	add.s32 	%r414, %r368, %r751;
	add.s32 	%r415, %r374, %r1942;
	add.s32 	%r752, %r733, 7;
	setp.eq.s32 	%p120, %r752, %r3;
	setp.ne.s32 	%p121, %r338, %r339;
	or.pred  	%p11, %p120, %p121;
	selp.b32 	%r753, 0, %r414, %p11;
	add.s32 	%r416, %r369, %r753;
	ld.shared.v2.u32 	{%r417, %r418}, [_ZN6thrust24THRUST_300001_SM_1000_NS8cuda_cub4core6detail5shmemE+112];
	ld.shared.u32 	%r1953, [_ZN6thrust24THRUST_300001_SM_1000_NS8cuda_cub4core6detail5shmemE+108];
	ld.shared.u32 	%r420, [_ZN6thrust24THRUST_300001_SM_1000_NS8cuda_cub4core6detail5shmemE+100];
	setp.lt.s32 	%p122, %r418, 257;
	@%p122 bra 	$L__BB7_300;
	bar.sync 	0;
	mul.lo.s32 	%r757, %r299, 9;
	setp.ne.s32 	%p138, %r757, %r3;
	setp.eq.s32 	%p139, %r1938, %r332;
	and.pred  	%p140, %p138, %p139;
	@%p140 bra 	$L__BB7_277;
	sub.s32 	%r758, %r1942, %r420;
	shl.b32 	%r759, %r758, 3;
	mov.u32 	%r760, _ZN6thrust24THRUST_300001_SM_1000_NS8cuda_cub4core6detail5shmemE;
	add.s32 	%r761, %r760, %r759;
	st.shared.v2.u32 	[%r761], {%r1938, %r1943};
$L__BB7_277:
	not.pred 	%p141, %p6;
	@%p141 bra 	$L__BB7_279;
	sub.s32 	%r762, %r401, %r420;
	shl.b32 	%r763, %r762, 3;
	mov.u32 	%r764, _ZN6thrust24THRUST_300001_SM_1000_NS8cuda_cub4core6detail5shmemE;
	add.s32 	%r765, %r764, %r763;
	st.shared.v2.u32 	[%r765], {%r332, %r402};
$L__BB7_279:
	not.pred 	%p142, %p7;
	@%p142 bra 	$L__BB7_281;
	sub.s32 	%r766, %r403, %r420;
	shl.b32 	%r767, %r766, 3;
	mov.u32 	%r768, _ZN6thrust24THRUST_300001_SM_1000_NS8cuda_cub4core6detail5shmemE;
	add.s32 	%r769, %r768, %r767;
	st.shared.v2.u32 	[%r769], {%r333, %r404};
$L__BB7_281:
	mad.lo.s32 	%r770, %r299, 9, 3;
	setp.ne.s32 	%p143, %r770, %r3;
	setp.eq.s32 	%p144, %r334, %r335;
	and.pred  	%p145, %p143, %p144;
	@%p145 bra 	$L__BB7_283;
	sub.s32 	%r771, %r405, %r420;
	shl.b32 	%r772, %r771, 3;
	mov.u32 	%r773, _ZN6thrust24THRUST_300001_SM_1000_NS8cuda_cub4core6detail5shmemE;
	add.s32 	%r774, %r773, %r772;
	st.shared.v2.u32 	[%r774], {%r334, %r406};
$L__BB7_283:
	not.pred 	%p146, %p9;
	@%p146 bra 	$L__BB7_285;
	sub.s32 	%r775, %r407, %r420;
	shl.b32 	%r776, %r775, 3;
	mov.u32 	%r777, _ZN6thrust24THRUST_300001_SM_1000_NS8cuda_cub4core6detail5shmemE;
	add.s32 	%r778, %r777, %r776;
	st.shared.v2.u32 	[%r778], {%r335, %r408};
$L__BB7_285:
	not.pred 	%p147, %p10;
	@%p147 bra 	$L__BB7_287;
	sub.s32 	%r779, %r409, %r420;
	shl.b32 	%r780, %r779, 3;
	mov.u32 	%r781, _ZN6thrust24THRUST_300001_SM_1000_NS8cuda_cub4core6detail5shmemE;
	add.s32 	%r782, %r781, %r780;
	st.shared.v2.u32 	[%r782], {%r336, %r410};
$L__BB7_287:
	not.pred 	%p148, %p8;
	@%p148 bra 	$L__BB7_289;
	sub.s32 	%r783, %r411, %r420;
	shl.b32 	%r784, %r783, 3;
	mov.u32 	%r785, _ZN6thrust24THRUST_300001_SM_1000_NS8cuda_cub4core6detail5shmemE;
	add.s32 	%r786, %r785, %r784;
	st.shared.v2.u32 	[%r786], {%r337, %r412};
$L__BB7_289:
	not.pred 	%p149, %p11;
	@%p149 bra 	$L__BB7_291;
	sub.s32 	%r787, %r413, %r420;
	shl.b32 	%r788, %r787, 3;
	mov.u32 	%r789, _ZN6thrust24THRUST_300001_SM_1000_NS8cuda_cub4core6detail5shmemE;
	add.s32 	%r790, %r789, %r788;
	st.shared.v2.u32 	[%r790], {%r338, %r414};
$L__BB7_291:
	mad.lo.s32 	%r791, %r299, 9, 8;
	setp.ne.s32 	%p150, %r791, %r3;
	setp.eq.s32 	%p151, %r339, %r340;
	and.pred  	%p152, %p150, %p151;
	@%p152 bra 	$L__BB7_293;
	sub.s32 	%r792, %r415, %r420;
	shl.b32 	%r793, %r792, 3;
	mov.u32 	%r794, _ZN6thrust24THRUST_300001_SM_1000_NS8cuda_cub4core6detail5shmemE;
	add.s32 	%r795, %r794, %r793;
	st.shared.v2.u32 	[%r795], {%r339, %r416};
$L__BB7_293:
	bar.sync 	0;
	setp.ge.s32 	%p153, %r299, %r418;
	@%p153 bra 	$L__BB7_318;
	not.b32 	%r796, %r299;
	add.s32 	%r421, %r418, %r796;
	and.b32  	%r797, %r421, 768;
	setp.eq.s32 	%p154, %r797, 768;
	mov.u32 	%r1952, %r299;
	@%p154 bra 	$L__BB7_297;
	shr.u32 	%r798, %r421, 8;
	add.s32 	%r799, %r798, 1;
	and.b32  	%r800, %r799, 3;
	shl.b32 	%r801, %r299, 3;
	mov.u32 	%r802, _ZN6thrust24THRUST_300001_SM_1000_NS8cuda_cub4core6detail5shmemE;
	add.s32 	%r1948, %r802, %r801;
	add.s32 	%r1947, %r299, %r420;
	neg.s32 	%r1946, %r800;
	shl.b32 	%r803, %r799, 8;
	and.b32  	%r804, %r803, 768;
	add.s32 	%r1952, %r299, %r804;
$L__BB7_296:
	.pragma "nounroll";
	mul.wide.s32 	%rd127, %r1947, 4;
	add.s64 	%rd128, %rd5, %rd127;
	add.s64 	%rd129, %rd4, %rd127;
	ld.shared.v2.u32 	{%r805, %r806}, [%r1948];
	st.global.u32 	[%rd129], %r805;
	st.global.u32 	[%rd128], %r806;
	add.s32 	%r1948, %r1948, 2048;
	add.s32 	%r1947, %r1947, 256;
	add.s32 	%r1946, %r1946, 1;
	setp.ne.s32 	%p155, %r1946, 0;
	@%p155 bra 	$L__BB7_296;
$L__BB7_297:
	setp.lt.u32 	%p156, %r421, 768;
	@%p156 bra 	$L__BB7_318;
	add.s64 	%rd55, %rd4, 2048;
	add.s32 	%r1951, %r1952, %r420;
	add.s64 	%rd56, %rd5, 2048;
	shl.b32 	%r807, %r1952, 3;
	mov.u32 	%r808, _ZN6thrust24THRUST_300001_SM_1000_NS8cuda_cub4core6detail5shmemE;
	add.s32 	%r809, %r807, %r808;
	add.s32 	%r1950, %r809, 4096;
$L__BB7_299:
	mul.wide.s32 	%rd130, %r1951, 4;
	add.s64 	%rd131, %rd55, %rd130;
	add.s64 	%rd132, %rd56, %rd130;
	ld.shared.v2.u32 	{%r810, %r811}, [%r1950+-4096];
	st.global.u32 	[%rd131+-2048], %r810;
	st.global.u32 	[%rd132+-2048], %r811;
	ld.shared.v2.u32 	{%r812, %r813}, [%r1950+-2048];
	st.global.u32 	[%rd131+-1024], %r812;
	st.global.u32 	[%rd132+-1024], %r813;
	ld.shared.v2.u32 	{%r814, %r815}, [%r1950];
	st.global.u32 	[%rd131], %r814;
	st.global.u32 	[%rd132], %r815;
	ld.shared.v2.u32 	{%r816, %r817}, [%r1950+2048];
	st.global.u32 	[%rd131+1024], %r816;
	st.global.u32 	[%rd132+1024], %r817;
	add.s32 	%r1952, %r1952, 1024;
	add.s32 	%r1951, %r1951, 1024;
	add.s32 	%r1950, %r1950, 8192;
	setp.lt.s32 	%p157, %r1952, %r418;
	@%p157 bra 	$L__BB7_299;
	bra.uni 	$L__BB7_318;
$L__BB7_300:
	mul.lo.s32 	%r754, %r299, 9;
	setp.ne.s32 	%p123, %r754, %r3;
	setp.eq.s32 	%p124, %r1938, %r332;
	and.pred  	%p125, %p123, %p124;
	@%p125 bra 	$L__BB7_302;
	mul.wide.s32 	%rd100, %r1942, 4;
	add.s64 	%rd101, %rd4, %rd100;
	st.global.u32 	[%rd101], %r1938;
	add.s64 	%rd102, %rd5, %rd100;
	st.global.u32 	[%rd102], %r1943;
$L__BB7_302:
	not.pred 	%p126, %p6;
	@%p126 bra 	$L__BB7_304;
	mul.wide.s32 	%rd103, %r401, 4;
	add.s64 	%rd104, %rd4, %rd103;
	st.global.u32 	[%rd104], %r332;
	add.s64 	%rd105, %rd5, %rd103;
	st.global.u32 	[%rd105], %r402;
$L__BB7_304:
	not.pred 	%p127, %p7;
	@%p127 bra 	$L__BB7_306;
	mul.wide.s32 	%rd106, %r403, 4;
	add.s64 	%rd107, %rd4, %rd106;
	st.global.u32 	[%rd107], %r333;
	add.s64 	%rd108, %rd5, %rd106;
	st.global.u32 	[%rd108], %r404;
$L__BB7_306:
	mad.lo.s32 	%r755, %r299, 9, 3;
	setp.ne.s32 	%p128, %r755, %r3;
	setp.eq.s32 	%p129, %r334, %r335;
	and.pred  	%p130, %p128, %p129;
	@%p130 bra 	$L__BB7_308;
	mul.wide.s32 	%rd109, %r405, 4;
	add.s64 	%rd110, %rd4, %rd109;
	st.global.u32 	[%rd110], %r334;
	add.s64 	%rd111, %rd5, %rd109;
	st.global.u32 	[%rd111], %r406;
$L__BB7_308:
	not.pred 	%p131, %p9;
	@%p131 bra 	$L__BB7_310;
	mul.wide.s32 	%rd112, %r407, 4;
	add.s64 	%rd113, %rd4, %rd112;
	st.global.u32 	[%rd113], %r335;
	add.s64 	%rd114, %rd5, %rd112;
	st.global.u32 	[%rd114], %r408;
$L__BB7_310:
	not.pred 	%p132, %p10;
	@%p132 bra 	$L__BB7_312;
	mul.wide.s32 	%rd115, %r409, 4;
	add.s64 	%rd116, %rd4, %rd115;
	st.global.u32 	[%rd116], %r336;
	add.s64 	%rd117, %rd5, %rd115;
	st.global.u32 	[%rd117], %r410;
$L__BB7_312:
	not.pred 	%p133, %p8;
	@%p133 bra 	$L__BB7_314;
	mul.wide.s32 	%rd118, %r411, 4;
	add.s64 	%rd119, %rd4, %rd118;
	st.global.u32 	[%rd119], %r337;
	add.s64 	%rd120, %rd5, %rd118;
	st.global.u32 	[%rd120], %r412;
$L__BB7_314:
	not.pred 	%p134, %p11;
	@%p134 bra 	$L__BB7_316;
	mul.wide.s32 	%rd121, %r413, 4;
	add.s64 	%rd122, %rd4, %rd121;
	st.global.u32 	[%rd122], %r338;
	add.s64 	%rd123, %rd5, %rd121;
	st.global.u32 	[%rd123], %r414;
$L__BB7_316:
	mad.lo.s32 	%r756, %r299, 9, 8;
	setp.ne.s32 	%p135, %r756, %r3;
	setp.eq.s32 	%p136, %r339, %r340;
	and.pred  	%p137, %p135, %p136;
	@%p137 bra 	$L__BB7_318;
	mul.wide.s32 	%rd124, %r415, 4;
	add.s64 	%rd125, %rd4, %rd124;
	st.global.u32 	[%rd125], %r339;
	add.s64 	%rd126, %rd5, %rd124;
	st.global.u32 	[%rd126], %r416;
$L__BB7_318:
	setp.ne.s32 	%p158, %r299, 255;
	@%p158 bra 	$L__BB7_322;
	setp.ne.s32 	%p159, %r3, 2304;
	@%p159 bra 	$L__BB7_321;
	mul.wide.s32 	%rd133, %r1953, 4;
	add.s64 	%rd134, %rd4, %rd133;
	st.global.u32 	[%rd134], %r340;
	add.s64 	%rd135, %rd5, %rd133;
	st.global.u32 	[%rd135], %r417;
	add.s32 	%r1953, %r1953, 1;
$L__BB7_321:
	ld.param.u64 	%rd328, [_ZN6thrust24THRUST_300001_SM_1000_NS8cuda_cub4core6detail13_kernel_agentINS1_15__reduce_by_key16ReduceByKeyAgentINS0_6detail15normal_iteratorINS0_10device_ptrIiEEEESB_SB_SB_N4cuda3std3__48equal_toIiEENSE_4plusIiEEPiiEEJSB_SB_SB_SB_SJ_N3cub18CUB_300001_SM_100024ReduceByKeyScanTileStateIiiLb1EEESG_SI_iiEEEvDpT0__param_4];
	cvta.to.global.u64 	%rd136, %rd328;
	st.global.u32 	[%rd136], %r1953;
$L__BB7_322:
	ret;

}
	// .globl	_ZN6thrust24THRUST_300001_SM_1000_NS8cuda_cub4core6detail13_kernel_agentINS1_15__reduce_by_key16ReduceByKeyAgentINS0_6detail15normal_iteratorINS0_10device_ptrIiEEEESB_SB_SB_N4cuda3std3__48equal_toIiEENSE_4plusIiEEPllEEJSB_SB_SB_SB_SJ_N3cub18CUB_300001_SM_100024ReduceByKeyScanTileStateIilLb1EEESG_SI_llEEEvDpT0_
.visible .entry _ZN6thrust24THRUST_300001_SM_1000_NS8cuda_cub4core6detail13_kernel_agentINS1_15__reduce_by_key16ReduceByKeyAgentINS0_6detail15normal_iteratorINS0_10device_ptrIiEEEESB_SB_SB_N4cuda3std3__48equal_toIiEENSE_4plusIiEEPllEEJSB_SB_SB_SB_SJ_N3cub18CUB_300001_SM_100024ReduceByKeyScanTileStateIilLb1EEESG_SI_llEEEvDpT0_(
	.param .align 8 .b8 _ZN6thrust24THRUST_300001_SM_1000_NS8cuda_cub4core6detail13_kernel_agentINS1_15__reduce_by_key16ReduceByKeyAgentINS0_6detail15normal_iteratorINS0_10device_ptrIiEEEESB_SB_SB_N4cuda3std3__48equal_toIiEENSE_4plusIiEEPllEEJSB_SB_SB_SB_SJ_N3cub18CUB_300001_SM_100024ReduceByKeyScanTileStateIilLb1EEESG_SI_llEEEvDpT0__param_0[8],
	.param .align 8 .b8 _ZN6thrust24THRUST_300001_SM_1000_NS8cuda_cub4core6detail13_kernel_agentINS1_15__reduce_by_key16ReduceByKeyAgentINS0_6detail15normal_iteratorINS0_10device_ptrIiEEEESB_SB_SB_N4cuda3std3__48equal_toIiEENSE_4plusIiEEPllEEJSB_SB_SB_SB_SJ_N3cub18CUB_300001_SM_100024ReduceByKeyScanTileStateIilLb1EEESG_SI_llEEEvDpT0__param_1[8],
	.param .align 8 .b8 _ZN6thrust24THRUST_300001_SM_1000_NS8cuda_cub4core6detail13_kernel_agentINS1_15__reduce_by_key16ReduceByKeyAgentINS0_6detail15normal_iteratorINS0_10device_ptrIiEEEESB_SB_SB_N4cuda3std3__48equal_toIiEENSE_4plusIiEEPllEEJSB_SB_SB_SB_SJ_N3cub18CUB_300001_SM_100024ReduceByKeyScanTileStateIilLb1EEESG_SI_llEEEvDpT0__param_2[8],
	.param .align 8 .b8 _ZN6thrust24THRUST_300001_SM_1000_NS8cuda_cub4core6detail13_kernel_agentINS1_15__reduce_by_key16ReduceByKeyAgentINS0_6detail15normal_iteratorINS0_10device_ptrIiEEEESB_SB_SB_N4cuda3std3__48equal_toIiEENSE_4plusIiEEPllEEJSB_SB_SB_SB_SJ_N3cub18CUB_300001_SM_100024ReduceByKeyScanTileStateIilLb1EEESG_SI_llEEEvDpT0__param_3[8],
	.param .u64 .ptr .align 1 _ZN6thrust24THRUST_300001_SM_1000_NS8cuda_cub4core6detail13_kernel_agentINS1_15__reduce_by_key16ReduceByKeyAgentINS0_6detail15normal_iteratorINS0_10device_ptrIiEEEESB_SB_SB_N4cuda3std3__48equal_toIiEENSE_4plusIiEEPllEEJSB_SB_SB_SB_SJ_N3cub18CUB_300001_SM_100024ReduceByKeyScanTileStateIilLb1EEESG_SI_llEEEvDpT0__param_4,
	.param .align 8 .b8 _ZN6thrust24THRUST_300001_SM_1000_NS8cuda_cub4core6detail13_kernel_agentINS1_15__reduce_by_key16ReduceByKeyAgentINS0_6detail15normal_iteratorINS0_10device_ptrIiEEEESB_SB_SB_N4cuda3std3__48equal_toIiEENSE_4plusIiEEPllEEJSB_SB_SB_SB_SJ_N3cub18CUB_300001_SM_100024ReduceByKeyScanTileStateIilLb1EEESG_SI_llEEEvDpT0__param_5[8],
	.param .align 1 .b8 _ZN6thrust24THRUST_300001_SM_1000_NS8cuda_cub4core6detail13_kernel_agentINS1_15__reduce_by_key16ReduceByKeyAgentINS0_6detail15normal_iteratorINS0_10device_ptrIiEEEESB_SB_SB_N4cuda3std3__48equal_toIiEENSE_4plusIiEEPllEEJSB_SB_SB_SB_SJ_N3cub18CUB_300001_SM_100024ReduceByKeyScanTileStateIilLb1EEESG_SI_llEEEvDpT0__param_6[1],
	.param .align 1 .b8 _ZN6thrust24THRUST_300001_SM_1000_NS8cuda_cub4core6detail13_kernel_agentINS1_15__reduce_by_key16ReduceByKeyAgentINS0_6detail15normal_iteratorINS0_10device_ptrIiEEEESB_SB_SB_N4cuda3std3__48equal_toIiEENSE_4plusIiEEPllEEJSB_SB_SB_SB_SJ_N3cub18CUB_300001_SM_100024ReduceByKeyScanTileStateIilLb1EEESG_SI_llEEEvDpT0__param_7[1],
	.param .u64 _ZN6thrust24THRUST_300001_SM_1000_NS8cuda_cub4core6detail13_kernel_agentINS1_15__reduce_by_key16ReduceByKeyAgentINS0_6detail15normal_iteratorINS0_10device_ptrIiEEEESB_SB_SB_N4cuda3std3__48equal_toIiEENSE_4plusIiEEPllEEJSB_SB_SB_SB_SJ_N3cub18CUB_300001_SM_100024ReduceByKeyScanTileStateIilLb1EEESG_SI_llEEEvDpT0__param_8,
	.param .u64 _ZN6thrust24THRUST_300001_SM_1000_NS8cuda_cub4core6detail13_kernel_agentINS1_15__reduce_by_key16ReduceByKeyAgentINS0_6detail15normal_iteratorINS0_10device_ptrIiEEEESB_SB_SB_N4cuda3std3__48equal_toIiEENSE_4plusIiEEPllEEJSB_SB_SB_SB_SJ_N3cub18CUB_300001_SM_100024ReduceByKeyScanTileStateIilLb1EEESG_SI_llEEEvDpT0__param_9
)
.maxntid 256
{
	.reg .pred 	%p<460>;
	.reg .b32 	%r<2120>;
	.reg .b64 	%rd<842>;

	ld.param.u64 	%rd1, [_ZN6thrust24THRUST_300001_SM_1000_NS8cuda_cub4core6detail13_kernel_agentINS1_15__reduce_by_key16ReduceByKeyAgentINS0_6detail15normal_iteratorINS0_10device_ptrIiEEEESB_SB_SB_N4cuda3std3__48equal_toIiEENSE_4plusIiEEPllEEJSB_SB_SB_SB_SJ_N3cub18CUB_300001_SM_100024ReduceByKeyScanTileStateIilLb1EEESG_SI_llEEEvDpT0__param_5];
	ld.param.u64 	%rd2, [_ZN6thrust24THRUST_300001_SM_1000_NS8cuda_cub4core6detail13_kernel_agentINS1_15__reduce_by_key16ReduceByKeyAgentINS0_6detail15normal_iteratorINS0_10device_ptrIiEEEESB_SB_SB_N4cuda3std3__48equal_toIiEENSE_4plusIiEEPllEEJSB_SB_SB_SB_SJ_N3cub18CUB_300001_SM_100024ReduceByKeyScanTileStateIilLb1EEESG_SI_llEEEvDpT0__param_0];
	ld.param.u64 	%rd3, [_ZN6thrust24THRUST_300001_SM_1000_NS8cuda_cub4core6detail13_kernel_agentINS1_15__reduce_by_key16ReduceByKeyAgentINS0_6detail15normal_iteratorINS0_10device_ptrIiEEEESB_SB_SB_N4cuda3std3__48equal_toIiEENSE_4plusIiEEPllEEJSB_SB_SB_SB_SJ_N3cub18CUB_300001_SM_100024ReduceByKeyScanTileStateIilLb1EEESG_SI_llEEEvDpT0__param_1];
	ld.param.u64 	%rd217, [_ZN6thrust24THRUST_300001_SM_1000_NS8cuda_cub4core6detail13_kernel_agentINS1_15__reduce_by_key16ReduceByKeyAgentINS0_6detail15normal_iteratorINS0_10device_ptrIiEEEESB_SB_SB_N4cuda3std3__48equal_toIiEENSE_4plusIiEEPllEEJSB_SB_SB_SB_SJ_N3cub18CUB_300001_SM_100024ReduceByKeyScanTileStateIilLb1EEESG_SI_llEEEvDpT0__param_3];
	ld.param.u64 	%rd218, [_ZN6thrust24THRUST_300001_SM_1000_NS8cuda_cub4core6detail13_kernel_agentINS1_15__reduce_by_key16ReduceByKeyAgentINS0_6detail15normal_iteratorINS0_10device_ptrIiEEEESB_SB_SB_N4cuda3std3__48equal_toIiEENSE_4plusIiEEPllEEJSB_SB_SB_SB_SJ_N3cub18CUB_300001_SM_100024ReduceByKeyScanTileStateIilLb1EEESG_SI_llEEEvDpT0__param_2];
	ld.param.u64 	%rd216, [_ZN6thrust24THRUST_300001_SM_1000_NS8cuda_cub4core6detail13_kernel_agentINS1_15__reduce_by_key16ReduceByKeyAgentINS0_6detail15normal_iteratorINS0_10device_ptrIiEEEESB_SB_SB_N4cuda3std3__48equal_toIiEENSE_4plusIiEEPllEEJSB_SB_SB_SB_SJ_N3cub18CUB_300001_SM_100024ReduceByKeyScanTileStateIilLb1EEESG_SI_llEEEvDpT0__param_8];
	cvta.to.global.u64 	%rd4, %rd218;
	cvta.to.global.u64 	%rd5, %rd217;
	mov.u32 	%r1, %ctaid.x;
	mul.wide.u32 	%rd6, %r1, 2304;
	sub.s64 	%rd7, %rd216, %rd6;
	setp.lt.s64 	%p12, %rd7, 2305;
	@%p12 bra 	$L__BB8_142;
	setp.ne.s32 	%p280, %r1, 0;
	@%p280 bra 	$L__BB8_52;
	mov.u32 	%r2, %tid.x;
	and.b32  	%r1793, %r2, 31;
	and.b32  	%r1794, %r2, 992;
	mul.lo.s32 	%r1795, %r1794, 9;
	or.b32  	%r1796, %r1795, %r1793;
	cvt.u64.u32 	%rd698, %r1796;
	add.s64 	%rd699, %rd6, %rd698;
	shl.b64 	%rd700, %rd699, 2;
	add.s64 	%rd679, %rd2, %rd700;
	// begin inline asm
	ld.global.nc.u32 %r1773, [%rd679];
	// end inline asm
	add.s64 	%rd680, %rd679, 128;
	// begin inline asm
	ld.global.nc.u32 %r1774, [%rd680];
	// end inline asm
	add.s64 	%rd681, %rd679, 256;
	// begin inline asm
	ld.global.nc.u32 %r1775, [%rd681];
	// end inline asm
	add.s64 	%rd682, %rd679, 384;
	// begin inline asm
	ld.global.nc.u32 %r1776, [%rd682];
	// end inline asm
	add.s64 	%rd683, %rd679, 512;
	// begin inline asm
	ld.global.nc.u32 %r1777, [%rd683];
	// end inline asm
	add.s64 	%rd684, %rd679, 640;
	// begin inline asm
	ld.global.nc.u32 %r1778, [%rd684];
	// end inline asm
	add.s64 	%rd685, %rd679, 768;
	// begin inline asm
	ld.global.nc.u32 %r1779, [%rd685];
	// end inline asm
	add.s64 	%rd686, %rd679, 896;
	// begin inline asm
	ld.global.nc.u32 %r1780, [%rd686];
	// end inline asm
	add.s64 	%rd687, %rd679, 1024;
	// begin inline asm
	ld.global.nc.u32 %r1781, [%rd687];
	// end inline asm
	// begin inline asm
	mov.u32 %r1782, %laneid;
	// end inline asm
	shr.u32 	%r4, %r2, 5;
	mad.lo.s32 	%r1797, %r4, 288, %r1782;
	shl.b32 	%r1798, %r1797, 2;
	mov.u32 	%r1799, _ZN6thrust24THRUST_300001_SM_1000_NS8cuda_cub4core6detail5shmemE;
	add.s32 	%r1800, %r1799, %r1798;
	st.shared.u32 	[%r1800], %r1773;
	st.shared.u32 	[%r1800+128], %r1774;
	st.shared.u32 	[%r1800+256], %r1775;
	st.shared.u32 	[%r1800+384], %r1776;
	st.shared.u32 	[%r1800+512], %r1777;
	st.shared.u32 	[%r1800+640], %r1778;
	st.shared.u32 	[%r1800+768], %r1779;
	st.shared.u32 	[%r1800+896], %r1780;
	st.shared.u32 	[%r1800+1024], %r1781;
	bar.warp.sync 	-1;
	shl.b32 	%r1801, %r1782, 5;
	add.s32 	%r1802, %r1800, %r1801;
	ld.shared.u32 	%r5, [%r1802];
	ld.shared.u32 	%r6, [%r1802+4];
	ld.shared.u32 	%r7, [%r1802+8];
	ld.shared.u32 	%r8, [%r1802+12];
	ld.shared.u32 	%r9, [%r1802+16];
	ld.shared.u32 	%r10, [%r1802+20];
	ld.shared.u32 	%r11, [%r1802+24];
	ld.shared.u32 	%r12, [%r1802+28];
	ld.shared.u32 	%r13, [%r1802+32];
	bar.sync 	0;
	add.s64 	%rd688, %rd3, %rd700;
	// begin inline asm
	ld.global.nc.u32 %r1783, [%rd688];
	// end inline asm
	add.s64 	%rd689, %rd688, 128;
	// begin inline asm
	ld.global.nc.u32 %r1784, [%rd689];
	// end inline asm
	add.s64 	%rd690, %rd688, 256;
	// begin inline asm
	ld.global.nc.u32 %r1785, [%rd690];
	// end inline asm
	add.s64 	%rd691, %rd688, 384;
	// begin inline asm
	ld.global.nc.u32 %r1786, [%rd691];
	// end inline asm
	add.s64 	%rd692, %rd688, 512;
	// begin inline asm
	ld.global.nc.u32 %r1787, [%rd692];
	// end inline asm
	add.s64 	%rd693, %rd688, 640;
	// begin inline asm
	ld.global.nc.u32 %r1788, [%rd693];
	// end inline asm
	add.s64 	%rd694, %rd688, 768;
	// begin inline asm
	ld.global.nc.u32 %r1789, [%rd694];
	// end inline asm
	add.s64 	%rd695, %rd688, 896;
	// begin inline asm
	ld.global.nc.u32 %r1790, [%rd695];
	// end inline asm
	add.s64 	%rd696, %rd688, 1024;
	// begin inline asm
	ld.global.nc.u32 %r1791, [%rd696];
	// end inline asm
	st.shared.u32 	[%r1800], %r1783;
	st.shared.u32 	[%r1800+128], %r1784;
	st.shared.u32 	[%r1800+256], %r1785;
	st.shared.u32 	[%r1800+384], %r1786;
	st.shared.u32 	[%r1800+512], %r1787;
	st.shared.u32 	[%r1800+640], %r1788;
	st.shared.u32 	[%r1800+768], %r1789;
	st.shared.u32 	[%r1800+896], %r1790;
	st.shared.u32 	[%r1800+1024], %r1791;
	bar.warp.sync 	-1;
	ld.shared.u32 	%r14, [%r1802];
	ld.shared.u32 	%r15, [%r1802+4];
	ld.shared.u32 	%r16, [%r1802+8];
	ld.shared.u32 	%r17, [%r1802+12];
	ld.shared.u32 	%r18, [%r1802+16];
	ld.shared.u32 	%r19, [%r1802+20];
	ld.shared.u32 	%r20, [%r1802+24];
	ld.shared.u32 	%r21, [%r1802+28];
	ld.shared.u32 	%r22, [%r1802+32];
	bar.sync 	0;
	shl.b32 	%r1803, %r2, 2;
	add.s32 	%r1804, %r1799, %r1803;
	add.s32 	%r23, %r1804, 1240;
	st.shared.u32 	[%r1804+1240], %r13;
	bar.sync 	0;
	setp.eq.s32 	%p390, %r2, 0;
	mov.b64 	%rd792, 0;
	@%p390 bra 	$L__BB8_4;
	ld.shared.u32 	%r2044, [%r23+-4];
	setp.ne.s32 	%p391, %r2044, %r5;
	selp.u64 	%rd792, 1, 0, %p391;
$L__BB8_4:
	setp.ne.s32 	%p392, %r5, %r6;
	selp.u64 	%rd701, 1, 0, %p392;
	setp.ne.s32 	%p393, %r6, %r7;
	selp.u64 	%rd702, 1, 0, %p393;
	setp.ne.s32 	%p394, %r7, %r8;
	selp.u64 	%rd703, 1, 0, %p394;
	setp.ne.s32 	%p395, %r8, %r9;
	selp.u64 	%rd704, 1, 0, %p395;
	setp.ne.s32 	%p396, %r9, %r10;
	selp.u64 	%rd705, 1, 0, %p396;
	setp.ne.s32 	%p397, %r10, %r11;
	selp.u64 	%rd706, 1, 0, %p397;
	setp.ne.s32 	%p398, %r11, %r12;
	selp.u64 	%rd707, 1, 0, %p398;
	setp.ne.s32 	%p399, %r12, %r13;
	selp.u64 	%rd708, 1, 0, %p399;
	add.s64 	%rd10, %rd792, %rd701;
	selp.b32 	%r1925, 0, %r14, %p392;
	add.s32 	%r1926, %r15, %r1925;
	add.s64 	%rd11, %rd10, %rd702;
	selp.b32 	%r1927, 0, %r1926, %p393;
	add.s32 	%r1928, %r16, %r1927;
	add.s64 	%rd12, %rd11, %rd703;
	selp.b32 	%r1929, 0, %r1928, %p394;
	add.s32 	%r1930, %r17, %r1929;
	add.s64 	%rd13, %rd12, %rd704;
	selp.b32 	%r1931, 0, %r1930, %p395;
	add.s32 	%r1932, %r18, %r1931;
	add.s64 	%rd14, %rd13, %rd705;
	selp.b32 	%r1933, 0, %r1932, %p396;
	add.s32 	%r1934, %r19, %r1933;
	add.s64 	%rd15, %rd14, %rd706;
	selp.b32 	%r1935, 0, %r1934, %p397;
	add.s32 	%r1936, %r20, %r1935;
	add.s64 	%rd16, %rd15, %rd707;
	selp.b32 	%r1937, 0, %r1936, %p398;
	add.s32 	%r1938, %r21, %r1937;
	add.s64 	%rd709, %rd16, %rd708;
	mov.b64 	{%r1806, %r1811}, %rd709;
	selp.b32 	%r1939, 0, %r1938, %p399;
	add.s32 	%r1816, %r22, %r1939;
	mov.b32 	%r1922, 1;
	mov.b32 	%r1923, 0;
	mov.b32 	%r1924, -1;
	// begin inline asm
	shfl.sync.up.b32 %r1805, %r1806, %r1922, %r1923, %r1924;
	// end inline asm
	// begin inline asm
	shfl.sync.up.b32 %r1810, %r1811, %r1922, %r1923, %r1924;
	// end inline asm
	mov.b64 	%rd710, {%r1805, %r1810};
	// begin inline asm
	shfl.sync.up.b32 %r1815, %r1816, %r1922, %r1923, %r1924;
	// end inline asm
	// begin inline asm
	shfl.sync.up.b32 %r1820, %r1821, %r1922, %r1923, %r1924;
	// end inline asm
	setp.eq.s64 	%p400, %rd709, 0;
	selp.b32 	%r1940, %r1815, 0, %p400;
	setp.lt.s32 	%p401, %r1782, 1;
	selp.b32 	%r1941, 0, %r1940, %p401;
	add.s32 	%r1836, %r1941, %r1816;
	selp.b64 	%rd711, 0, %rd710, %p401;
	add.s64 	%rd712, %rd711, %rd709;
	mov.b64 	{%r1826, %r1831}, %rd712;
	mov.b32 	%r1842, 2;
	// begin inline asm
	shfl.sync.up.b32 %r1825, %r1826, %r1842, %r1923, %r1924;
	// end inline asm
	// begin inline asm
	shfl.sync.up.b32 %r1830, %r1831, %r1842, %r1923, %r1924;
	// end inline asm
	mov.b64 	%rd713, {%r1825, %r1830};
	// begin inline asm
	shfl.sync.up.b32 %r1835, %r1836, %r1842, %r1923, %r1924;
	// end inline asm
	// begin inline asm
	shfl.sync.up.b32 %r1840, %r1841, %r1842, %r1923, %r1924;
	// end inline asm
	setp.eq.s64 	%p402, %rd712, 0;
	selp.b32 	%r1942, %r1835, 0, %p402;
	setp.lt.s32 	%p403, %r1782, 2;
	selp.b32 	%r1943, 0, %r1942, %p403;
	add.s32 	%r1856, %r1943, %r1836;
	selp.b64 	%rd714, 0, %rd713, %p403;
	add.s64 	%rd715, %rd714, %rd712;
	mov.b64 	{%r1846, %r1851}, %rd715;
	mov.b32 	%r1862, 4;
	// begin inline asm
	shfl.sync.up.b32 %r1845, %r1846, %r1862, %r1923, %r1924;
	// end inline asm
	// begin inline asm
	shfl.sync.up.b32 %r1850, %r1851, %r1862, %r1923, %r1924;
	// end inline asm
	mov.b64 	%rd716, {%r1845, %r1850};
	// begin inline asm
	shfl.sync.up.b32 %r1855, %r1856, %r1862, %r1923, %r1924;
	// end inline asm
	// begin inline asm
	shfl.sync.up.b32 %r1860, %r1861, %r1862, %r1923, %r1924;
	// end inline asm
	setp.eq.s64 	%p404, %rd715, 0;
	selp.b32 	%r1944, %r1855, 0, %p404;
	setp.lt.s32 	%p405, %r1782, 4;
	selp.b32 	%r1945, 0, %r1944, %p405;
	add.s32 	%r1876, %r1945, %r1856;
	selp.b64 	%rd717, 0, %rd716, %p405;
	add.s64 	%rd718, %rd717, %rd715;
	mov.b64 	{%r1866, %r1871}, %rd718;
	mov.b32 	%r1882, 8;
	// begin inline asm
	shfl.sync.up.b32 %r1865, %r1866, %r1882, %r1923, %r1924;
	// end inline asm
	// begin inline asm
	shfl.sync.up.b32 %r1870, %r1871, %r1882, %r1923, %r1924;
	// end inline asm
	mov.b64 	%rd719, {%r1865, %r1870};
	// begin inline asm
	shfl.sync.up.b32 %r1875, %r1876, %r1882, %r1923, %r1924;
	// end inline asm
	// begin inline asm
	shfl.sync.up.b32 %r1880, %r1881, %r1882, %r1923, %r1924;
	// end inline asm
	setp.eq.s64 	%p406, %rd718, 0;
	selp.b32 	%r1946, %r1875, 0, %p406;
	setp.lt.s32 	%p407, %r1782, 8;
	selp.b32 	%r1947, 0, %r1946, %p407;
	add.s32 	%r1896, %r1947, %r1876;
	selp.b64 	%rd720, 0, %rd719, %p407;
	add.s64 	%rd721, %rd720, %rd718;
	mov.b64 	{%r1886, %r1891}, %rd721;
	mov.b32 	%r1902, 16;
	// begin inline asm
	shfl.sync.up.b32 %r1885, %r1886, %r1902, %r1923, %r1924;
	// end inline asm
	// begin inline asm
	shfl.sync.up.b32 %r1890, %r1891, %r1902, %r1923, %r1924;
	// end inline asm
	mov.b64 	%rd722, {%r1885, %r1890};
	// begin inline asm
	shfl.sync.up.b32 %r1895, %r1896, %r1902, %r1923, %r1924;
	// end inline asm
	// begin inline asm
	shfl.sync.up.b32 %r1900, %r1901, %r1902, %r1923, %r1924;
	// end inline asm
	setp.eq.s64 	%p408, %rd721, 0;
	selp.b32 	%r1948, %r1895, 0, %p408;
	setp.lt.s32 	%p409, %r1782, 16;
	selp.b32 	%r1949, 0, %r1948, %p409;
	add.s32 	%r1916, %r1949, %r1896;
	selp.b64 	%rd723, 0, %rd722, %p409;
	add.s64 	%rd17, %rd723, %rd721;
	mov.b64 	{%r1906, %r1911}, %rd17;
	// begin inline asm
	shfl.sync.up.b32 %r1905, %r1906, %r1922, %r1923, %r1924;
	// end inline asm
	// begin inline asm
	shfl.sync.up.b32 %r1910, %r1911, %r1922, %r1923, %r1924;
	// end inline asm
	// begin inline asm
	shfl.sync.up.b32 %r1915, %r1916, %r1922, %r1923, %r1924;
	// end inline asm
	// begin inline asm
	shfl.sync.up.b32 %r1920, %r1921, %r1922, %r1923, %r1924;
	// end inline asm
	setp.ne.s32 	%p410, %r1782, 31;
	@%p410 bra 	$L__BB8_6;
	shl.b32 	%r1950, %r4, 4;
	mov.u32 	%r1951, _ZN6thrust24THRUST_300001_SM_1000_NS8cuda_cub4core6detail5shmemE;
	add.s32 	%r1952, %r1951, %r1950;
	st.shared.u64 	[%r1952], %rd17;
	st.shared.u32 	[%r1952+8], %r1916;
$L__BB8_6:
	mov.b64 	%rd724, {%r1905, %r1910};
	setp.ne.s32 	%p411, %r11, %r12;
	setp.ne.s32 	%p412, %r10, %r11;
	setp.ne.s32 	%p413, %r9, %r10;
	setp.ne.s32 	%p414, %r8, %r9;
	setp.ne.s32 	%p415, %r7, %r8;
	setp.ne.s32 	%p416, %r6, %r7;
	setp.ne.s32 	%p417, %r5, %r6;
	setp.ne.s32 	%p418, %r2, 0;
	bar.sync 	0;
	ld.shared.u64 	%rd725, [_ZN6thrust24THRUST_300001_SM_1000_NS8cuda_cub4core6detail5shmemE];
	ld.shared.u32 	%r1953, [_ZN6thrust24THRUST_300001_SM_1000_NS8cuda_cub4core6detail5shmemE+8];
	ld.shared.u64 	%rd726, [_ZN6thrust24THRUST_300001_SM_1000_NS8cuda_cub4core6detail5shmemE+16];
	ld.shared.u32 	%r1954, [_ZN6thrust24THRUST_300001_SM_1000_NS8cuda_cub4core6detail5shmemE+24];
	add.s64 	%rd727, %rd726, %rd725;
	setp.eq.s64 	%p419, %rd726, 0;
	selp.b32 	%r1955, %r1953, 0, %p419;
	add.s32 	%r1956, %r1955, %r1954;
	setp.eq.s32 	%p420, %r4, 2;
	selp.b64 	%rd728, %rd727, %rd725, %p420;
	selp.b32 	%r1957, %r1956, %r1953, %p420;
	ld.shared.u64 	%rd729, [_ZN6thrust24THRUST_300001_SM_1000_NS8cuda_cub4core6detail5shmemE+32];
	ld.shared.u32 	%r1958, [_ZN6thrust24THRUST_300001_SM_1000_NS8cuda_cub4core6detail5shmemE+40];
	add.s64 	%rd730, %rd729, %rd727;
	setp.eq.s64 	%p421, %rd729, 0;
	selp.b32 	%r1959, %r1956, 0, %p421;
	add.s32 	%r1960, %r1959, %r1958;
	setp.eq.s32 	%p422, %r4, 3;
	selp.b64 	%rd731, %rd730, %rd728, %p422;
	selp.b32 	%r1961, %r1960, %r1957, %p422;
	ld.shared.u64 	%rd732, [_ZN6thrust24THRUST_300001_SM_1000_NS8cuda_cub4core6detail5shmemE+48];
	ld.shared.u32 	%r1962, [_ZN6thrust24THRUST_300001_SM_1000_NS8cuda_cub4core6detail5shmemE+56];
	add.s64 	%rd733, %rd732, %rd730;
	setp.eq.s64 	%p423, %rd732, 0;
	selp.b32 	%r1963, %r1960, 0, %p423;
	add.s32 	%r1964, %r1963, %r1962;
	setp.eq.s32 	%p424, %r4, 4;
	selp.b64 	%rd734, %rd733, %rd731, %p424;
	selp.b32 	%r1965, %r1964, %r1961, %p424;
	ld.shared.u64 	%rd735, [_ZN6thrust24THRUST_300001_SM_1000_NS8cuda_cub4core6detail5shmemE+64];
	ld.shared.u32 	%r1966, [_ZN6thrust24THRUST_300001_SM_1000_NS8cuda_cub4core6detail5shmemE+72];
	add.s64 	%rd736, %rd735, %rd733;
	setp.eq.s64 	%p425, %rd735, 0;
	selp.b32 	%r1967, %r1964, 0, %p425;
	add.s32 	%r1968, %r1967, %r1966;
	setp.eq.s32 	%p426, %r4, 5;
	selp.b64 	%rd737, %rd736, %rd734, %p426;
	selp.b32 	%r1969, %r1968, %r1965, %p426;
	ld.shared.u64 	%rd738, [_ZN6thrust24THRUST_300001_SM_1000_NS8cuda_cub4core6detail5shmemE+80];
	ld.shared.u32 	%r1970, [_ZN6thrust24THRUST_300001_SM_1000_NS8cuda_cub4core6detail5shmemE+88];
	add.s64 	%rd739, %rd738, %rd736;
	setp.eq.s64 	%p427, %rd738, 0;
	selp.b32 	%r1971, %r1968, 0, %p427;
	add.s32 	%r1972, %r1971, %r1970;
	setp.eq.s32 	%p428, %r4, 6;
	selp.b64 	%rd740, %rd739, %rd737, %p428;
	selp.b32 	%r1973, %r1972, %r1969, %p428;
	ld.shared.u64 	%rd741, [_ZN6thrust24THRUST_300001_SM_1000_NS8cuda_cub4core6detail5shmemE+96];
	ld.shared.u32 	%r1974, [_ZN6thrust24THRUST_300001_SM_1000_NS8cuda_cub4core6detail5shmemE+104];
	add.s64 	%rd742, %rd741, %rd739;
	setp.eq.s64 	%p429, %rd741, 0;
	selp.b32 	%r1975, %r1972, 0, %p429;
	add.s32 	%r1976, %r1975, %r1974;
	setp.eq.s32 	%p430, %r4, 7;
	selp.b64 	%rd743, %rd742, %rd740, %p430;
	selp.b32 	%r1977, %r1976, %r1973, %p430;
	ld.shared.u64 	%rd744, [_ZN6thrust24THRUST_300001_SM_1000_NS8cuda_cub4core6detail5shmemE+112];
	ld.shared.u32 	%r1978, [_ZN6thrust24THRUST_300001_SM_1000_NS8cuda_cub4core6detail5shmemE+120];
	add.s64 	%rd18, %rd744, %rd742;
	setp.eq.s64 	%p431, %rd744, 0;
	selp.b32 	%r1979, %r1976, 0, %p431;
	add.s32 	%r30, %r1979, %r1978;
	setp.lt.u32 	%p432, %r2, 32;
	selp.b64 	%rd745, 0, %rd743, %p432;
	selp.b32 	%r1980, 0, %r1977, %p432;
	setp.eq.s64 	%p433, %rd724, 0;
	selp.b32 	%r1981, %r1980, 0, %p433;
	add.s32 	%r1982, %r1981, %r1915;
	setp.eq.s32 	%p434, %r1782, 0;
	selp.b32 	%r31, %r1980, %r1982, %p434;
	selp.b64 	%rd746, 0, %rd724, %p434;
	add.s64 	%rd19, %rd745, %rd746;
	add.s64 	%rd20, %rd19, %rd792;
	setp.eq.s64 	%p435, %rd792, 0;
	selp.b32 	%r1983, %r31, 0, %p435;
	add.s32 	%r32, %r1983, %r14;
	add.s64 	%rd21, %rd10, %rd19;
	selp.b32 	%r1984, 0, %r32, %p417;
	add.s32 	%r33, %r15, %r1984;
	add.s64 	%rd22, %rd11, %rd19;
	selp.b32 	%r1985, 0, %r33, %p416;
	add.s32 	%r34, %r16, %r1985;
	add.s64 	%rd23, %rd12, %rd19;
	selp.b32 	%r1986, 0, %r34, %p415;
	add.s32 	%r35, %r17, %r1986;
	add.s64 	%rd24, %rd13, %rd19;
	selp.b32 	%r1987, 0, %r35, %p414;
	add.s32 	%r36, %r18, %r1987;
	add.s64 	%rd25, %rd14, %rd19;
	selp.b32 	%r1988, 0, %r36, %p413;
	add.s32 	%r37, %r19, %r1988;
	add.s64 	%rd26, %rd15, %rd19;
	selp.b32 	%r1989, 0, %r37, %p412;
	add.s32 	%r38, %r20, %r1989;
	add.s64 	%rd27, %rd16, %rd19;
	selp.b32 	%r1990, 0, %r38, %p411;
	add.s32 	%r39, %r21, %r1990;
	@%p418 bra 	$L__BB8_8;
	mov.b32 	%r1991, 101;
	mov.b64 	%rd748, {%r30, %r1991};
	add.s64 	%rd747, %rd1, 512;
	// begin inline asm
	st.relaxed.gpu.v2.u64 [%rd747], {%rd748, %rd18};
	// end inline asm
$L__BB8_8:
	setp.lt.s64 	%p436, %rd18, 257;
	@%p436 bra 	$L__BB8_34;
	bar.sync 	0;
	@%p435 bra 	$L__BB8_11;
	cvt.u32.u64 	%r1992, %rd19;
	shl.b32 	%r1993, %r1992, 3;
	mov.u32 	%r1994, _ZN6thrust24THRUST_300001_SM_1000_NS8cuda_cub4core6detail5shmemE;
	add.s32 	%r1995, %r1994, %r1993;
	st.shared.v2.u32 	[%r1995], {%r2044, %r31};
$L__BB8_11:
	setp.eq.s32 	%p447, %r5, %r6;
	@%p447 bra 	$L__BB8_13;
	cvt.u32.u64 	%r1996, %rd20;
	shl.b32 	%r1997, %r1996, 3;
	mov.u32 	%r1998, _ZN6thrust24THRUST_300001_SM_1000_NS8cuda_cub4core6detail5shmemE;
	add.s32 	%r1999, %r1998, %r1997;
	st.shared.v2.u32 	[%r1999], {%r5, %r32};
$L__BB8_13:
	setp.eq.s32 	%p448, %r6, %r7;
	@%p448 bra 	$L__BB8_15;
	cvt.u32.u64 	%r2000, %rd21;
	shl.b32 	%r2001, %r2000, 3;
	mov.u32 	%r2002, _ZN6thrust24THRUST_300001_SM_1000_NS8cuda_cub4core6detail5shmemE;
	add.s32 	%r2003, %r2002, %r2001;
	st.shared.v2.u32 	[%r2003], {%r6, %r33};
$L__BB8_15:
	setp.eq.s32 	%p449, %r7, %r8;
	@%p449 bra 	$L__BB8_17;
	cvt.u32.u64 	%r2004, %rd22;
	shl.b32 	%r2005, %r2004, 3;
	mov.u32 	%r2006, _ZN6thrust24THRUST_300001_SM_1000_NS8cuda_cub4core6detail5shmemE;
	add.s32 	%r2007, %r2006, %r2005;
	st.shared.v2.u32 	[%r2007], {%r7, %r34};
$L__BB8_17:
	setp.eq.s32 	%p450, %r8, %r9;
	@%p450 bra 	$L__BB8_19;
	cvt.u32.u64 	%r2008, %rd23;
	shl.b32 	%r2009, %r2008, 3;
	mov.u32 	%r2010, _ZN6thrust24THRUST_300001_SM_1000_NS8cuda_cub4core6detail5shmemE;
	add.s32 	%r2011, %r2010, %r2009;
	st.shared.v2.u32 	[%r2011], {%r8, %r35};
$L__BB8_19:
	setp.eq.s32 	%p451, %r9, %r10;
	@%p451 bra 	$L__BB8_21;
	cvt.u32.u64 	%r2012, %rd24;
	shl.b32 	%r2013, %r2012, 3;
	mov.u32 	%r2014, _ZN6thrust24THRUST_300001_SM_1000_NS8cuda_cub4core6detail5shmemE;
	add.s32 	%r2015, %r2014, %r2013;
	st.shared.v2.u32 	[%r2015], {%r9, %r36};
$L__BB8_21:
	setp.eq.s32 	%p452, %r10, %r11;
	@%p452 bra 	$L__BB8_23;
	cvt.u32.u64 	%r2016, %rd25;
	shl.b32 	%r2017, %r2016, 3;
	mov.u32 	%r2018, _ZN6thrust24THRUST_300001_SM_1000_NS8cuda_cub4core6detail5shmemE;
	add.s32 	%r2019, %r2018, %r2017;
	st.shared.v2.u32 	[%r2019], {%r10, %r37};
$L__BB8_23:
	setp.eq.s32 	%p453, %r11, %r12;
	@%p453 bra 	$L__BB8_25;
	cvt.u32.u64 	%r2020, %rd26;
	shl.b32 	%r2021, %r2020, 3;
	mov.u32 	%r2022, _ZN6thrust24THRUST_300001_SM_1000_NS8cuda_cub4core6detail5shmemE;
	add.s32 	%r2023, %r2022, %r2021;
	st.shared.v2.u32 	[%r2023], {%r11, %r38};
$L__BB8_25:
	setp.eq.s32 	%p454, %r12, %r13;
	@%p454 bra 	$L__BB8_27;
	cvt.u32.u64 	%r2024, %rd27;
	shl.b32 	%r2025, %r2024, 3;
	mov.u32 	%r2026, _ZN6thrust24THRUST_300001_SM_1000_NS8cuda_cub4core6detail5shmemE;
	add.s32 	%r2027, %r2026, %r2025;
	st.shared.v2.u32 	[%r2027], {%r12, %r39};
$L__BB8_27:
	bar.sync 	0;
	cvt.u64.u32 	%rd797, %r2;
	setp.le.u64 	%p455, %rd18, %rd797;
	@%p455 bra 	$L__BB8_362;
	not.b64 	%rd777, %rd797;
	add.s64 	%rd29, %rd18, %rd777;
	shr.u64 	%rd778, %rd29, 8;
	add.s64 	%rd779, %rd778, 1;
	and.b64  	%rd793, %rd779, 3;
	and.b64  	%rd780, %rd29, 768;
	setp.eq.s64 	%p456, %rd780, 768;
	@%p456 bra 	$L__BB8_31;
	shl.b64 	%rd781, %rd797, 2;
	add.s64 	%rd795, %rd5, %rd781;
	add.s64 	%rd794, %rd4, %rd781;
	shl.b32 	%r2028, %r2, 3;
	mov.u32 	%r2029, _ZN6thrust24THRUST_300001_SM_1000_NS8cuda_cub4core6detail5shmemE;
	add.s32 	%r2045, %r2029, %r2028;
	shl.b64 	%rd782, %rd793, 8;
	add.s64 	%rd797, %rd782, %rd797;
$L__BB8_30:
	.pragma "nounroll";
	ld.shared.v2.u32 	{%r2030, %r2031}, [%r2045];
	st.global.u32 	[%rd794], %r2030;
	st.global.u32 	[%rd795], %r2031;
	add.s64 	%rd795, %rd795, 1024;
	add.s64 	%rd794, %rd794, 1024;
	add.s32 	%r2045, %r2045, 2048;
	add.s64 	%rd793, %rd793, -1;
	setp.ne.s64 	%p457, %rd793, 0;
	@%p457 bra 	$L__BB8_30;
$L__BB8_31:
	setp.lt.u64 	%p458, %rd29, 768;
	@%p458 bra 	$L__BB8_362;
	mov.u32 	%r2034, _ZN6thrust24THRUST_300001_SM_1000_NS8cuda_cub4core6detail5shmemE;
$L__BB8_33:
	cvt.u32.u64 	%r2032, %rd797;
	shl.b32 	%r2033, %r2032, 3;
	add.s32 	%r2035, %r2034, %r2033;
	ld.shared.v2.u32 	{%r2036, %r2037}, [%r2035];
	shl.b64 	%rd783, %rd797, 2;
	add.s64 	%rd784, %rd4, %rd783;
	st.global.u32 	[%rd784], %r2036;
	add.s64 	%rd785, %rd5, %rd783;
	st.global.u32 	[%rd785], %r2037;
	ld.shared.v2.u32 	{%r2038, %r2039}, [%r2035+2048];
	and.b64  	%rd786, %rd783, 17179869180;
	add.s64 	%rd787, %rd4, %rd786;
	st.global.u32 	[%rd787+1024], %r2038;
	add.s64 	%rd788, %rd5, %rd786;
	st.global.u32 	[%rd788+1024], %r2039;
	ld.shared.v2.u32 	{%r2040, %r2041}, [%r2035+4096];
	st.global.u32 	[%rd787+2048], %r2040;
	st.global.u32 	[%rd788+2048], %r2041;
	ld.shared.v2.u32 	{%r2042, %r2043}, [%r2035+6144];
	st.global.u32 	[%rd787+3072], %r2042;
	st.global.u32 	[%rd788+3072], %r2043;
	add.s64 	%rd789, %rd797, 1024;
	and.b64  	%rd797, %rd789, 4294967295;
	setp.gt.u64 	%p459, %rd18, %rd797;
	@%p459 bra 	$L__BB8_33;
	bra.uni 	$L__BB8_362;
$L__BB8_34:
	@%p435 bra 	$L__BB8_36;
	shl.b64 	%rd750, %rd19, 2;
	add.s64 	%rd751, %rd4, %rd750;
	st.global.u32 	[%rd751], %r2044;
	add.s64 	%rd752, %rd5, %rd750;
	st.global.u32 	[%rd752], %r31;
$L__BB8_36:
	setp.eq.s32 	%p438, %r5, %r6;
	@%p438 bra 	$L__BB8_38;
	shl.b64 	%rd753, %rd20, 2;
	add.s64 	%rd754, %rd4, %rd753;
	st.global.u32 	[%rd754], %r5;
	add.s64 	%rd755, %rd5, %rd753;
	st.global.u32 	[%rd755], %r32;
$L__BB8_38:
	setp.eq.s32 	%p439, %r6, %r7;
	@%p439 bra 	$L__BB8_40;
	shl.b64 	%rd756, %rd21, 2;
	add.s64 	%rd757, %rd4, %rd756;
	st.global.u32 	[%rd757], %r6;
	add.s64 	%rd758, %rd5, %rd756;
	st.global.u32 	[%rd758], %r33;
$L__BB8_40:
	setp.eq.s32 	%p440, %r7, %r8;
	@%p440 bra 	$L__BB8_42;
	shl.b64 	%rd759, %rd22, 2;
	add.s64 	%rd760, %rd4, %rd759;
	st.global.u32 	[%rd760], %r7;
	add.s64 	%rd761, %rd5, %rd759;
	st.global.u32 	[%rd761], %r34;
$L__BB8_42:
	setp.eq.s32 	%p441, %r8, %r9;
	@%p441 bra 	$L__BB8_44;
	shl.b64 	%rd762, %rd23, 2;
	add.s64 	%rd763, %rd4, %rd762;
	st.global.u32 	[%rd763], %r8;
	add.s64 	%rd764, %rd5, %rd762;
	st.global.u32 	[%rd764], %r35;
$L__BB8_44:
	setp.eq.s32 	%p442, %r9, %r10;
	@%p442 bra 	$L__BB8_46;
	shl.b64 	%rd765, %rd24, 2;
	add.s64 	%rd766, %rd4, %rd765;
	st.global.u32 	[%rd766], %r9;
	add.s64 	%rd767, %rd5, %rd765;
	st.global.u32 	[%rd767], %r36;
$L__BB8_46:
	setp.eq.s32 	%p443, %r10, %r11;
	@%p443 bra 	$L__BB8_48;
	shl.b64 	%rd768, %rd25, 2;
	add.s64 	%rd769, %rd4, %rd768;
	st.global.u32 	[%rd769], %r10;
	add.s64 	%rd770, %rd5, %rd768;
	st.global.u32 	[%rd770], %r37;
$L__BB8_48:
	setp.eq.s32 	%p444, %r11, %r12;
	@%p444 bra 	$L__BB8_50;
	shl.b64 	%rd771, %rd26, 2;
	add.s64 	%rd772, %rd4, %rd771;
	st.global.u32 	[%rd772], %r11;
	add.s64 	%rd773, %rd5, %rd771;
	st.global.u32 	[%rd773], %r38;
$L__BB8_50:
	setp.eq.s32 	%p445, %r12, %r13;
	@%p445 bra 	$L__BB8_362;
	shl.b64 	%rd774, %rd27, 2;
	add.s64 	%rd775, %rd4, %rd774;
	st.global.u32 	[%rd775], %r12;
	add.s64 	%rd776, %rd5, %rd774;
	st.global.u32 	[%rd776], %r39;
	bra.uni 	$L__BB8_362;
$L__BB8_52:
	mov.u32 	%r43, %tid.x;
	and.b32  	%r1259, %r43, 31;
	and.b32  	%r1260, %r43, 992;
	mul.lo.s32 	%r1261, %r1260, 9;
	or.b32  	%r1262, %r1261, %r1259;
	cvt.u64.u32 	%rd542, %r1262;
	add.s64 	%rd43, %rd6, %rd542;
	shl.b64 	%rd543, %rd43, 2;
	add.s64 	%rd533, %rd2, %rd543;
	// begin inline asm
	ld.global.nc.u32 %r1248, [%rd533];
	// end inline asm
	add.s64 	%rd534, %rd533, 128;
	// begin inline asm
	ld.global.nc.u32 %r1249, [%rd534];
	// end inline asm
	add.s64 	%rd535, %rd533, 256;
	// begin inline asm
	ld.global.nc.u32 %r1250, [%rd535];
	// end inline asm
	add.s64 	%rd536, %rd533, 384;
	// begin inline asm
	ld.global.nc.u32 %r1251, [%rd536];
	// end inline asm
	add.s64 	%rd537, %rd533, 512;
	// begin inline asm
	ld.global.nc.u32 %r1252, [%rd537];
	// end inline asm
	add.s64 	%rd538, %rd533, 640;
	// begin inline asm
	ld.global.nc.u32 %r1253, [%rd538];
	// end inline asm
	add.s64 	%rd539, %rd533, 768;
	// begin inline asm
	ld.global.nc.u32 %r1254, [%rd539];
	// end inline asm
	add.s64 	%rd540, %rd533, 896;
	// begin inline asm
	ld.global.nc.u32 %r1255, [%rd540];
	// end inline asm
	add.s64 	%rd541, %rd533, 1024;
	// begin inline asm
	ld.global.nc.u32 %r1256, [%rd541];
	// end inline asm
	// begin inline asm
	mov.u32 %r1257, %laneid;
	// end inline asm
	shr.u32 	%r45, %r43, 5;
	mad.lo.s32 	%r1263, %r45, 288, %r1257;
	shl.b32 	%r1264, %r1263, 2;
	mov.u32 	%r1265, _ZN6thrust24THRUST_300001_SM_1000_NS8cuda_cub4core6detail5shmemE;
	add.s32 	%r46, %r1265, %r1264;
	st.shared.u32 	[%r46], %r1248;
	st.shared.u32 	[%r46+128], %r1249;
	st.shared.u32 	[%r46+256], %r1250;
	st.shared.u32 	[%r46+384], %r1251;
	st.shared.u32 	[%r46+512], %r1252;
	st.shared.u32 	[%r46+640], %r1253;
	st.shared.u32 	[%r46+768], %r1254;
	st.shared.u32 	[%r46+896], %r1255;
	st.shared.u32 	[%r46+1024], %r1256;
	bar.warp.sync 	-1;
	shl.b32 	%r1266, %r1257, 5;
	add.s32 	%r47, %r46, %r1266;
	ld.shared.u32 	%r48, [%r47];
	ld.shared.u32 	%r49, [%r47+4];
	ld.shared.u32 	%r50, [%r47+8];
	ld.shared.u32 	%r51, [%r47+12];
	ld.shared.u32 	%r52, [%r47+16];
	ld.shared.u32 	%r53, [%r47+20];
	ld.shared.u32 	%r54, [%r47+24];
	ld.shared.u32 	%r55, [%r47+28];
	ld.shared.u32 	%r56, [%r47+32];
	setp.ne.s32 	%p281, %r43, 0;
	mov.b32 	%r2047, 0;
	@%p281 bra 	$L__BB8_54;
	shl.b64 	%rd545, %rd6, 2;
	add.s64 	%rd546, %rd2, %rd545;
	add.s64 	%rd544, %rd546, -4;
	// begin inline asm
	ld.global.nc.u32 %r2047, [%rd544];
	// end inline asm
$L__BB8_54:
	setp.eq.s32 	%p282, %r43, 0;
	bar.sync 	0;
	add.s64 	%rd547, %rd3, %rd543;
	// begin inline asm
	ld.global.nc.u32 %r1268, [%rd547];
	// end inline asm
	add.s64 	%rd548, %rd547, 128;
	// begin inline asm
	ld.global.nc.u32 %r1269, [%rd548];
	// end inline asm
	add.s64 	%rd549, %rd547, 256;
	// begin inline asm
	ld.global.nc.u32 %r1270, [%rd549];
	// end inline asm
	add.s64 	%rd550, %rd547, 384;
	// begin inline asm
	ld.global.nc.u32 %r1271, [%rd550];
	// end inline asm
	add.s64 	%rd551, %rd547, 512;
	// begin inline asm
	ld.global.nc.u32 %r1272, [%rd551];
	// end inline asm
	add.s64 	%rd552, %rd547, 640;
	// begin inline asm
	ld.global.nc.u32 %r1273, [%rd552];
	// end inline asm
	add.s64 	%rd553, %rd547, 768;
	// begin inline asm
	ld.global.nc.u32 %r1274, [%rd553];
	// end inline asm
	add.s64 	%rd554, %rd547, 896;
	// begin inline asm
	ld.global.nc.u32 %r1275, [%rd554];
	// end inline asm
	add.s64 	%rd555, %rd547, 1024;
	// begin inline asm
	ld.global.nc.u32 %r1276, [%rd555];
	// end inline asm
	st.shared.u32 	[%r46], %r1268;
	st.shared.u32 	[%r46+128], %r1269;
	st.shared.u32 	[%r46+256], %r1270;
	st.shared.u32 	[%r46+384], %r1271;
	st.shared.u32 	[%r46+512], %r1272;
	st.shared.u32 	[%r46+640], %r1273;
	st.shared.u32 	[%r46+768], %r1274;
	st.shared.u32 	[%r46+896], %r1275;
	st.shared.u32 	[%r46+1024], %r1276;
	bar.warp.sync 	-1;
	ld.shared.u32 	%r59, [%r47];
	ld.shared.u32 	%r60, [%r47+4];
	ld.shared.u32 	%r61, [%r47+8];
	ld.shared.u32 	%r62, [%r47+12];
	ld.shared.u32 	%r63, [%r47+16];
	ld.shared.u32 	%r64, [%r47+20];
	ld.shared.u32 	%r65, [%r47+24];
	ld.shared.u32 	%r66, [%r47+28];
	ld.shared.u32 	%r67, [%r47+32];
	bar.sync 	0;
	shl.b32 	%r1277, %r43, 2;
	add.s32 	%r1279, %r1265, %r1277;
	add.s32 	%r68, %r1279, 1240;
	st.shared.u32 	[%r1279+1240], %r56;
	bar.sync 	0;
	@%p282 bra 	$L__BB8_56;
	ld.shared.u32 	%r2047, [%r68+-4];
$L__BB8_56:
	setp.ne.s32 	%p283, %r2047, %r48;
	selp.u64 	%rd557, 1, 0, %p283;
	setp.ne.s32 	%p284, %r48, %r49;
	selp.u64 	%rd558, 1, 0, %p284;
	setp.ne.s32 	%p285, %r49, %r50;
	selp.u64 	%rd559, 1, 0, %p285;
	setp.ne.s32 	%p286, %r50, %r51;
	selp.u64 	%rd560, 1, 0, %p286;
	setp.ne.s32 	%p287, %r51, %r52;
	selp.u64 	%rd561, 1, 0, %p287;
	setp.ne.s32 	%p288, %r52, %r53;
	selp.u64 	%rd562, 1, 0, %p288;
	setp.ne.s32 	%p289, %r53, %r54;
	selp.u64 	%rd563, 1, 0, %p289;
	setp.ne.s32 	%p290, %r54, %r55;
	selp.u64 	%rd564, 1, 0, %p290;
	setp.ne.s32 	%p291, %r55, %r56;
	selp.u64 	%rd565, 1, 0, %p291;
	add.s64 	%rd566, %rd558, %rd557;
	selp.b32 	%r1400, 0, %r59, %p284;
	add.s32 	%r1401, %r60, %r1400;
	add.s64 	%rd567, %rd566, %rd559;
	selp.b32 	%r1402, 0, %r1401, %p285;
	add.s32 	%r1403, %r61, %r1402;
	add.s64 	%rd44, %rd567, %rd560;
	selp.b32 	%r1404, 0, %r1403, %p286;
	add.s32 	%r1405, %r62, %r1404;
	add.s64 	%rd45, %rd44, %rd561;
	selp.b32 	%r1406, 0, %r1405, %p287;
	add.s32 	%r1407, %r63, %r1406;
	add.s64 	%rd46, %rd45, %rd562;
	selp.b32 	%r1408, 0, %r1407, %p288;
	add.s32 	%r1409, %r64, %r1408;
	add.s64 	%rd47, %rd46, %rd563;
	selp.b32 	%r1410, 0, %r1409, %p289;
	add.s32 	%r1411, %r65, %r1410;
	add.s64 	%rd48, %rd47, %rd564;
	selp.b32 	%r1412, 0, %r1411, %p290;
	add.s32 	%r1413, %r66, %r1412;
	add.s64 	%rd568, %rd48, %rd565;
	mov.b64 	{%r1281, %r1286}, %rd568;
	selp.b32 	%r1414, 0, %r1413, %p291;
	add.s32 	%r1291, %r67, %r1414;
	mov.b32 	%r1397, 1;
	mov.b32 	%r1398, 0;
	mov.b32 	%r1399, -1;
	// begin inline asm
	shfl.sync.up.b32 %r1280, %r1281, %r1397, %r1398, %r1399;
	// end inline asm
	// begin inline asm
	shfl.sync.up.b32 %r1285, %r1286, %r1397, %r1398, %r1399;
	// end inline asm
	mov.b64 	%rd569, {%r1280, %r1285};
	// begin inline asm
	shfl.sync.up.b32 %r1290, %r1291, %r1397, %r1398, %r1399;
	// end inline asm
	// begin inline asm
	shfl.sync.up.b32 %r1295, %r1296, %r1397, %r1398, %r1399;
	// end inline asm
	setp.eq.s64 	%p292, %rd568, 0;
	selp.b32 	%r1415, %r1290, 0, %p292;
	setp.lt.s32 	%p293, %r1257, 1;
	selp.b64 	%rd570, 0, %rd569, %p293;
	add.s64 	%rd571, %rd570, %rd568;
	mov.b64 	{%r1301, %r1306}, %rd571;
	selp.b32 	%r1416, 0, %r1415, %p293;
	add.s32 	%r1311, %r1416, %r1291;
	mov.b32 	%r1317, 2;
	// begin inline asm
	shfl.sync.up.b32 %r1300, %r1301, %r1317, %r1398, %r1399;
	// end inline asm
	// begin inline asm
	shfl.sync.up.b32 %r1305, %r1306, %r1317, %r1398, %r1399;
	// end inline asm
	mov.b64 	%rd572, {%r1300, %r1305};
	// begin inline asm
	shfl.sync.up.b32 %r1310, %r1311, %r1317, %r1398, %r1399;
	// end inline asm
	// begin inline asm
	shfl.sync.up.b32 %r1315, %r1316, %r1317, %r1398, %r1399;
	// end inline asm
	setp.eq.s64 	%p294, %rd571, 0;
	selp.b32 	%r1417, %r1310, 0, %p294;
	setp.lt.s32 	%p295, %r1257, 2;
	selp.b64 	%rd573, 0, %rd572, %p295;
	add.s64 	%rd574, %rd573, %rd571;
	mov.b64 	{%r1321, %r1326}, %rd574;
	selp.b32 	%r1418, 0, %r1417, %p295;
	add.s32 	%r1331, %r1418, %r1311;
	mov.b32 	%r1337, 4;
	// begin inline asm
	shfl.sync.up.b32 %r1320, %r1321, %r1337, %r1398, %r1399;
	// end inline asm
	// begin inline asm
	shfl.sync.up.b32 %r1325, %r1326, %r1337, %r1398, %r1399;
	// end inline asm
	mov.b64 	%rd575, {%r1320, %r1325};
	// begin inline asm
	shfl.sync.up.b32 %r1330, %r1331, %r1337, %r1398, %r1399;
	// end inline asm
	// begin inline asm
	shfl.sync.up.b32 %r1335, %r1336, %r1337, %r1398, %r1399;
	// end inline asm
	setp.eq.s64 	%p296, %rd574, 0;
	selp.b32 	%r1419, %r1330, 0, %p296;
	setp.lt.s32 	%p297, %r1257, 4;
	selp.b64 	%rd576, 0, %rd575, %p297;
	add.s64 	%rd577, %rd576, %rd574;
	mov.b64 	{%r1341, %r1346}, %rd577;
	selp.b32 	%r1420, 0, %r1419, %p297;
	add.s32 	%r1351, %r1420, %r1331;
	mov.b32 	%r1357, 8;
	// begin inline asm
	shfl.sync.up.b32 %r1340, %r1341, %r1357, %r1398, %r1399;
	// end inline asm
	// begin inline asm
	shfl.sync.up.b32 %r1345, %r1346, %r1357, %r1398, %r1399;
	// end inline asm
	mov.b64 	%rd578, {%r1340, %r1345};
	// begin inline asm
	shfl.sync.up.b32 %r1350, %r1351, %r1357, %r1398, %r1399;
	// end inline asm
	// begin inline asm
	shfl.sync.up.b32 %r1355, %r1356, %r1357, %r1398, %r1399;
	// end inline asm
	setp.eq.s64 	%p298, %rd577, 0;
	selp.b32 	%r1421, %r1350, 0, %p298;
	setp.lt.s32 	%p299, %r1257, 8;
	selp.b64 	%rd579, 0, %rd578, %p299;
	add.s64 	%rd580, %rd579, %rd577;
	mov.b64 	{%r1361, %r1366}, %rd580;
	selp.b32 	%r1422, 0, %r1421, %p299;
	add.s32 	%r1371, %r1422, %r1351;
	mov.b32 	%r1377, 16;
	// begin inline asm
	shfl.sync.up.b32 %r1360, %r1361, %r1377, %r1398, %r1399;
	// end inline asm
	// begin inline asm
	shfl.sync.up.b32 %r1365, %r1366, %r1377, %r1398, %r1399;
	// end inline asm
	mov.b64 	%rd581, {%r1360, %r1365};
	// begin inline asm
	shfl.sync.up.b32 %r1370, %r1371, %r1377, %r1398, %r1399;
	// end inline asm
	// begin inline asm
	shfl.sync.up.b32 %r1375, %r1376, %r1377, %r1398, %r1399;
	// end inline asm
	setp.eq.s64 	%p300, %rd580, 0;
	selp.b32 	%r1423, %r1370, 0, %p300;
	setp.lt.s32 	%p301, %r1257, 16;
	selp.b64 	%rd582, 0, %rd581, %p301;
	add.s64 	%rd49, %rd582, %rd580;
	mov.b64 	{%r1381, %r1386}, %rd49;
	selp.b32 	%r1424, 0, %r1423, %p301;
	add.s32 	%r1391, %r1424, %r1371;
	// begin inline asm
	shfl.sync.up.b32 %r1380, %r1381, %r1397, %r1398, %r1399;
	// end inline asm
	// begin inline asm
	shfl.sync.up.b32 %r1385, %r1386, %r1397, %r1398, %r1399;
	// end inline asm
	mov.b64 	%rd809, {%r1380, %r1385};
	// begin inline asm
	shfl.sync.up.b32 %r2061, %r1391, %r1397, %r1398, %r1399;
	// end inline asm
	// begin inline asm
	shfl.sync.up.b32 %r1395, %r1396, %r1397, %r1398, %r1399;
	// end inline asm
	setp.ne.s32 	%p302, %r1257, 31;
	@%p302 bra 	$L__BB8_58;
	shl.b32 	%r1425, %r45, 4;
	mov.u32 	%r1426, _ZN6thrust24THRUST_300001_SM_1000_NS8cuda_cub4core6detail5shmemE;
	add.s32 	%r1427, %r1426, %r1425;
	st.shared.u64 	[%r1427], %rd49;
	st.shared.u32 	[%r1427+8], %r1391;
$L__BB8_58:
	bar.sync 	0;
	ld.shared.u64 	%rd583, [_ZN6thrust24THRUST_300001_SM_1000_NS8cuda_cub4core6detail5shmemE];
	ld.shared.u32 	%r1428, [_ZN6thrust24THRUST_300001_SM_1000_NS8cuda_cub4core6detail5shmemE+8];
	ld.shared.u64 	%rd584, [_ZN6thrust24THRUST_300001_SM_1000_NS8cuda_cub4core6detail5shmemE+16];
	ld.shared.u32 	%r1429, [_ZN6thrust24THRUST_300001_SM_1000_NS8cuda_cub4core6detail5shmemE+24];
	add.s64 	%rd585, %rd584, %rd583;
	setp.eq.s64 	%p303, %rd584, 0;
	selp.b32 	%r1430, %r1428, 0, %p303;
	add.s32 	%r1431, %r1430, %r1429;
	setp.eq.s32 	%p304, %r45, 2;
	selp.b64 	%rd586, %rd585, %rd583, %p304;
	selp.b32 	%r1432, %r1431, %r1428, %p304;
	ld.shared.u64 	%rd587, [_ZN6thrust24THRUST_300001_SM_1000_NS8cuda_cub4core6detail5shmemE+32];
	ld.shared.u32 	%r1433, [_ZN6thrust24THRUST_300001_SM_1000_NS8cuda_cub4core6detail5shmemE+40];
	add.s64 	%rd588, %rd587, %rd585;
	setp.eq.s64 	%p305, %rd587, 0;
	selp.b32 	%r1434, %r1431, 0, %p305;
	add.s32 	%r1435, %r1434, %r1433;
	setp.eq.s32 	%p306, %r45, 3;
	selp.b64 	%rd589, %rd588, %rd586, %p306;
	selp.b32 	%r1436, %r1435, %r1432, %p306;
	ld.shared.u64 	%rd590, [_ZN6thrust24THRUST_300001_SM_1000_NS8cuda_cub4core6detail5shmemE+48];
	ld.shared.u32 	%r1437, [_ZN6thrust24THRUST_300001_SM_1000_NS8cuda_cub4core6detail5shmemE+56];
	add.s64 	%rd591, %rd590, %rd588;
	setp.eq.s64 	%p307, %rd590, 0;
	selp.b32 	%r1438, %r1435, 0, %p307;
	add.s32 	%r1439, %r1438, %r1437;
	setp.eq.s32 	%p308, %r45, 4;
	selp.b64 	%rd592, %rd591, %rd589, %p308;
	selp.b32 	%r1440, %r1439, %r1436, %p308;
	ld.shared.u64 	%rd593, [_ZN6thrust24THRUST_300001_SM_1000_NS8cuda_cub4core6detail5shmemE+64];
	ld.shared.u32 	%r1441, [_ZN6thrust24THRUST_300001_SM_1000_NS8cuda_cub4core6detail5shmemE+72];
	add.s64 	%rd594, %rd593, %rd591;
	setp.eq.s64 	%p309, %rd593, 0;
	selp.b32 	%r1442, %r1439, 0, %p309;
	add.s32 	%r1443, %r1442, %r1441;
	setp.eq.s32 	%p310, %r45, 5;
	selp.b64 	%rd595, %rd594, %rd592, %p310;
	selp.b32 	%r1444, %r1443, %r1440, %p310;
	ld.shared.u64 	%rd596, [_ZN6thrust24THRUST_300001_SM_1000_NS8cuda_cub4core6detail5shmemE+80];
	ld.shared.u32 	%r1445, [_ZN6thrust24THRUST_300001_SM_1000_NS8cuda_cub4core6detail5shmemE+88];
	add.s64 	%rd597, %rd596, %rd594;
	setp.eq.s64 	%p311, %rd596, 0;
	selp.b32 	%r1446, %r1443, 0, %p311;
	add.s32 	%r1447, %r1446, %r1445;
	setp.eq.s32 	%p312, %r45, 6;
	selp.b64 	%rd598, %rd597, %rd595, %p312;
	selp.b32 	%r1448, %r1447, %r1444, %p312;
	ld.shared.u64 	%rd599, [_ZN6thrust24THRUST_300001_SM_1000_NS8cuda_cub4core6detail5shmemE+96];
	ld.shared.u32 	%r1449, [_ZN6thrust24THRUST_300001_SM_1000_NS8cuda_cub4core6detail5shmemE+104];
	add.s64 	%rd600, %rd599, %rd597;
	setp.eq.s64 	%p313, %rd599, 0;
	selp.b32 	%r1450, %r1447, 0, %p313;
	add.s32 	%r1451, %r1450, %r1449;
	setp.eq.s32 	%p314, %r45, 7;
	selp.b64 	%rd51, %rd600, %rd598, %p314;
	selp.b32 	%r73, %r1451, %r1448, %p314;
	ld.shared.u64 	%rd601, [_ZN6thrust24THRUST_300001_SM_1000_NS8cuda_cub4core6detail5shmemE+112];
	ld.shared.u32 	%r1452, [_ZN6thrust24THRUST_300001_SM_1000_NS8cuda_cub4core6detail5shmemE+120];
	add.s64 	%rd52, %rd601, %rd600;
	setp.eq.s64 	%p315, %rd601, 0;
	selp.b32 	%r1453, %r1451, 0, %p315;
	add.s32 	%r74, %r1453, %r1452;
	setp.lt.u32 	%p316, %r43, 32;
	@%p316 bra 	$L__BB8_60;
	setp.eq.s64 	%p317, %rd809, 0;
	selp.b32 	%r1454, %r73, 0, %p317;
	add.s32 	%r1455, %r1454, %r2061;
	setp.eq.s32 	%p318, %r1257, 0;
	selp.b64 	%rd602, 0, %rd809, %p318;
	add.s64 	%rd809, %rd51, %rd602;
	selp.b32 	%r2061, %r73, %r1455, %p318;
	bra.uni 	$L__BB8_96;
$L__BB8_60:
	setp.ne.s32 	%p319, %r43, 0;
	mul.wide.u32 	%rd603, %r1, 16;
	add.s64 	%rd54, %rd1, %rd603;
	@%p319 bra 	$L__BB8_62;
	st.shared.u64 	[_ZN6thrust24THRUST_300001_SM_1000_NS8cuda_cub4core6detail5shmemE+200], %rd52;
	st.shared.u32 	[_ZN6thrust24THRUST_300001_SM_1000_NS8cuda_cub4core6detail5shmemE+208], %r74;
	mov.b32 	%r1456, 100;
	mov.b64 	%rd605, {%r74, %r1456};
	add.s64 	%rd604, %rd54, 512;
	// begin inline asm
	st.relaxed.gpu.v2.u64 [%rd604], {%rd605, %rd52};
	// end inline asm
$L__BB8_62:
	not.b32 	%r76, %r43;
	mov.u32 	%r1457, %nctaid.x;
	setp.gt.u32 	%p320, %r1457, 499;
	@%p320 bra 	$L__BB8_64;
	membar.cta;
	bra.uni 	$L__BB8_65;
$L__BB8_64:
	mov.b32 	%r1458, 450;
	// begin inline asm
	nanosleep.u32 %r1458;
	// end inline asm
$L__BB8_65:
	mul.wide.s32 	%rd607, %r76, 16;
	add.s64 	%rd608, %rd54, %rd607;
	add.s64 	%rd55, %rd608, 512;
$L__BB8_66:
	// begin inline asm
	ld.relaxed.gpu.v2.u64 {%rd609, %rd799}, [%rd55];
	// end inline asm
	mov.b64 	{%r2049, %r2054}, %rd609;
	setp.eq.s32 	%p321, %r2054, 99;
	mov.b32 	%r1459, -1;
	vote.sync.any.pred 	%p322, %p321, %r1459;
	@%p322 bra 	$L__BB8_66;
	setp.eq.s32 	%p323, %r2054, 101;
	mov.b32 	%r1481, -1;
	vote.sync.ballot.b32 	%r1482, %p323, %r1481;
	// begin inline asm
	mov.u32 %r1461, %lanemask_ge;
	// end inline asm
	and.b32  	%r1483, %r1482, %r1461;
	or.b32  	%r1484, %r1483, -2147483648;
	add.s32 	%r1485, %r1484, -1;
	not.b32 	%r1486, %r1484;
	and.b32  	%r1487, %r1486, %r1485;
	popc.b32 	%r80, %r1487;
	mov.b64 	{%r1463, %r1468}, %rd799;
	mov.b32 	%r1479, 1;
	// begin inline asm
	shfl.sync.down.b32 %r1462, %r1463, %r1479, %r80, %r1481;
	// end inline asm
	// begin inline asm
	shfl.sync.down.b32 %r1467, %r1468, %r1479, %r80, %r1481;
	// end inline asm
	// begin inline asm
	shfl.sync.down.b32 %r1472, %r2049, %r1479, %r80, %r1481;
	// end inline asm
	// begin inline asm
	shfl.sync.down.b32 %r1477, %r1478, %r1479, %r80, %r1481;
	// end inline asm
	setp.ge.s32 	%p325, %r1257, %r80;
	@%p325 bra 	$L__BB8_69;
	mov.b64 	%rd612, {%r1462, %r1467};
	add.s64 	%rd57, %rd799, %rd612;
	setp.eq.s64 	%p326, %rd799, 0;
	selp.b32 	%r1488, %r1472, 0, %p326;
	add.s32 	%r2049, %r1488, %r2049;
	mov.u64 	%rd799, %rd57;
$L__BB8_69:
	mov.b64 	{%r1490, %r1495}, %rd799;
	mov.b32 	%r1506, 2;
	mov.b32 	%r1508, -1;
	// begin inline asm
	shfl.sync.down.b32 %r1489, %r1490, %r1506, %r80, %r1508;
	// end inline asm
	// begin inline asm
	shfl.sync.down.b32 %r1494, %r1495, %r1506, %r80, %r1508;
	// end inline asm
	// begin inline asm
	shfl.sync.down.b32 %r1499, %r2049, %r1506, %r80, %r1508;
	// end inline asm
	// begin inline asm
	shfl.sync.down.b32 %r1504, %r1505, %r1506, %r80, %r1508;
	// end inline asm
	add.s32 	%r89, %r1257, 2;
	setp.gt.s32 	%p327, %r89, %r80;
	@%p327 bra 	$L__BB8_71;
	mov.b64 	%rd613, {%r1489, %r1494};
	add.s64 	%rd59, %rd799, %rd613;
	setp.eq.s64 	%p328, %rd799, 0;
	selp.b32 	%r1509, %r1499, 0, %p328;
	add.s32 	%r2049, %r1509, %r2049;
	mov.u64 	%rd799, %rd59;
$L__BB8_71:
	mov.b64 	{%r1511, %r1516}, %rd799;
	mov.b32 	%r1527, 4;
	mov.b32 	%r1529, -1;
	// begin inline asm
	shfl.sync.down.b32 %r1510, %r1511, %r1527, %r80, %r1529;
	// end inline asm
	// begin inline asm
	shfl.sync.down.b32 %r1515, %r1516, %r1527, %r80, %r1529;
	// end inline asm
	// begin inline asm
	shfl.sync.down.b32 %r1520, %r2049, %r1527, %r80, %r1529;
	// end inline asm
	// begin inline asm
	shfl.sync.down.b32 %r1525, %r1526, %r1527, %r80, %r1529;
	// end inline asm
	add.s32 	%r95, %r1257, 4;
	setp.gt.s32 	%p329, %r95, %r80;
	@%p329 bra 	$L__BB8_73;
	mov.b64 	%rd614, {%r1510, %r1515};
	add.s64 	%rd61, %rd799, %rd614;
	setp.eq.s64 	%p330, %rd799, 0;
	selp.b32 	%r1530, %r1520, 0, %p330;
	add.s32 	%r2049, %r1530, %r2049;
	mov.u64 	%rd799, %rd61;
$L__BB8_73:
	mov.b64 	{%r1532, %r1537}, %rd799;
	mov.b32 	%r1548, 8;
	mov.b32 	%r1550, -1;
	// begin inline asm
	shfl.sync.down.b32 %r1531, %r1532, %r1548, %r80, %r1550;
	// end inline asm
	// begin inline asm
	shfl.sync.down.b32 %r1536, %r1537, %r1548, %r80, %r1550;
	// end inline asm
	// begin inline asm
	shfl.sync.down.b32 %r1541, %r2049, %r1548, %r80, %r1550;
	// end inline asm
	// begin inline asm
	shfl.sync.down.b32 %r1546, %r1547, %r1548, %r80, %r1550;
	// end inline asm
	add.s32 	%r101, %r1257, 8;
	setp.gt.s32 	%p331, %r101, %r80;
	@%p331 bra 	$L__BB8_75;
	mov.b64 	%rd615, {%r1531, %r1536};
	add.s64 	%rd63, %rd799, %rd615;
	setp.eq.s64 	%p332, %rd799, 0;
	selp.b32 	%r1551, %r1541, 0, %p332;
	add.s32 	%r2049, %r1551, %r2049;
	mov.u64 	%rd799, %rd63;
$L__BB8_75:
	mov.b64 	{%r1553, %r1558}, %rd799;
	mov.b32 	%r1569, 16;
	mov.b32 	%r1571, -1;
	// begin inline asm
	shfl.sync.down.b32 %r1552, %r1553, %r1569, %r80, %r1571;
	// end inline asm
	// begin inline asm
	shfl.sync.down.b32 %r1557, %r1558, %r1569, %r80, %r1571;
	// end inline asm
	// begin inline asm
	shfl.sync.down.b32 %r1562, %r2049, %r1569, %r80, %r1571;
	// end inline asm
	// begin inline asm
	shfl.sync.down.b32 %r1567, %r1568, %r1569, %r80, %r1571;
	// end inline asm
	add.s32 	%r107, %r1257, 16;
	setp.gt.s32 	%p333, %r107, %r80;
	@%p333 bra 	$L__BB8_77;
	mov.b64 	%rd616, {%r1552, %r1557};
	add.s64 	%rd65, %rd799, %rd616;
	setp.eq.s64 	%p334, %rd799, 0;
	selp.b32 	%r1572, %r1562, 0, %p334;
	add.s32 	%r2049, %r1572, %r2049;
	mov.u64 	%rd799, %rd65;
$L__BB8_77:
	not.b32 	%r1573, %r43;
	add.s32 	%r2055, %r1, %r1573;
	add.s64 	%rd67, %rd1, 512;
$L__BB8_78:
	setp.ne.s32 	%p335, %r2054, 101;
	mov.b32 	%r1574, -1;
	vote.sync.all.pred 	%p336, %p335, %r1574;
	not.pred 	%p337, %p336;
	@%p337 bra 	$L__BB8_92;
	mul.wide.s32 	%rd672, %r2055, 16;
	add.s64 	%rd673, %rd67, %rd672;
	add.s64 	%rd671, %rd673, -512;
$L__BB8_80:
	// begin inline asm
	ld.relaxed.gpu.v2.u64 {%rd669, %rd805}, [%rd671];
	// end inline asm
	mov.b64 	{%r2057, %r2054}, %rd669;
	setp.eq.s32 	%p375, %r2054, 99;
	mov.b32 	%r1659, -1;
	vote.sync.any.pred 	%p376, %p375, %r1659;
	@%p376 bra 	$L__BB8_80;
	setp.eq.s32 	%p377, %r2054, 101;
	mov.b32 	%r1680, -1;
	vote.sync.ballot.b32 	%r1681, %p377, %r1680;
	and.b32  	%r1682, %r1681, %r1461;
	or.b32  	%r1683, %r1682, -2147483648;
	add.s32 	%r1684, %r1683, -1;
	not.b32 	%r1685, %r1683;
	and.b32  	%r1686, %r1685, %r1684;
	popc.b32 	%r116, %r1686;
	mov.b64 	{%r1662, %r1667}, %rd805;
	mov.b32 	%r1678, 1;
	// begin inline asm
	shfl.sync.down.b32 %r1661, %r1662, %r1678, %r116, %r1680;
	// end inline asm
	// begin inline asm
	shfl.sync.down.b32 %r1666, %r1667, %r1678, %r116, %r1680;
	// end inline asm
	// begin inline asm
	shfl.sync.down.b32 %r1671, %r2057, %r1678, %r116, %r1680;
	// end inline asm
	// begin inline asm
	shfl.sync.down.b32 %r1676, %r1677, %r1678, %r116, %r1680;
	// end inline asm
	setp.ge.s32 	%p379, %r1257, %r116;
	@%p379 bra 	$L__BB8_83;
	mov.b64 	%rd674, {%r1661, %r1666};
	add.s64 	%rd70, %rd805, %rd674;
	setp.eq.s64 	%p380, %rd805, 0;
	selp.b32 	%r1687, %r1671, 0, %p380;
	add.s32 	%r2057, %r1687, %r2057;
	mov.u64 	%rd805, %rd70;
$L__BB8_83:
	mov.b64 	{%r1689, %r1694}, %rd805;
	mov.b32 	%r1705, 2;
	mov.b32 	%r1707, -1;
	// begin inline asm
	shfl.sync.down.b32 %r1688, %r1689, %r1705, %r116, %r1707;
	// end inline asm
	// begin inline asm
	shfl.sync.down.b32 %r1693, %r1694, %r1705, %r116, %r1707;
	// end inline asm
	// begin inline asm
	shfl.sync.down.b32 %r1698, %r2057, %r1705, %r116, %r1707;
	// end inline asm
	// begin inline asm
	shfl.sync.down.b32 %r1703, %r1704, %r1705, %r116, %r1707;
	// end inline asm
	setp.gt.s32 	%p381, %r89, %r116;
	@%p381 bra 	$L__BB8_85;
	mov.b64 	%rd675, {%r1688, %r1693};
	add.s64 	%rd72, %rd805, %rd675;
	setp.eq.s64 	%p382, %rd805, 0;
	selp.b32 	%r1708, %r1698, 0, %p382;
	add.s32 	%r2057, %r1708, %r2057;
	mov.u64 	%rd805, %rd72;
$L__BB8_85:
	mov.b64 	{%r1710, %r1715}, %rd805;
	mov.b32 	%r1726, 4;
	mov.b32 	%r1728, -1;
	// begin inline asm
	shfl.sync.down.b32 %r1709, %r1710, %r1726, %r116, %r1728;
	// end inline asm
	// begin inline asm
	shfl.sync.down.b32 %r1714, %r1715, %r1726, %r116, %r1728;
	// end inline asm
	// begin inline asm
	shfl.sync.down.b32 %r1719, %r2057, %r1726, %r116, %r1728;
	// end inline asm
	// begin inline asm
	shfl.sync.down.b32 %r1724, %r1725, %r1726, %r116, %r1728;
	// end inline asm
	setp.gt.s32 	%p383, %r95, %r116;
	@%p383 bra 	$L__BB8_87;
	mov.b64 	%rd676, {%r1709, %r1714};
	add.s64 	%rd74, %rd805, %rd676;
	setp.eq.s64 	%p384, %rd805, 0;
	selp.b32 	%r1729, %r1719, 0, %p384;
	add.s32 	%r2057, %r1729, %r2057;
	mov.u64 	%rd805, %rd74;
$L__BB8_87:
	mov.b64 	{%r1731, %r1736}, %rd805;
	mov.b32 	%r1747, 8;
	mov.b32 	%r1749, -1;
	// begin inline asm
	shfl.sync.down.b32 %r1730, %r1731, %r1747, %r116, %r1749;
	// end inline asm
	// begin inline asm
	shfl.sync.down.b32 %r1735, %r1736, %r1747, %r116, %r1749;
	// end inline asm
	// begin inline asm
	shfl.sync.down.b32 %r1740, %r2057, %r1747, %r116, %r1749;
	// end inline asm
	// begin inline asm
	shfl.sync.down.b32 %r1745, %r1746, %r1747, %r116, %r1749;
	// end inline asm
	setp.gt.s32 	%p385, %r101, %r116;
	@%p385 bra 	$L__BB8_89;
	mov.b64 	%rd677, {%r1730, %r1735};
	add.s64 	%rd76, %rd805, %rd677;
	setp.eq.s64 	%p386, %rd805, 0;
	selp.b32 	%r1750, %r1740, 0, %p386;
	add.s32 	%r2057, %r1750, %r2057;
	mov.u64 	%rd805, %rd76;
$L__BB8_89:
	mov.b64 	{%r1752, %r1757}, %rd805;
	mov.b32 	%r1768, 16;
	mov.b32 	%r1770, -1;
	// begin inline asm
	shfl.sync.down.b32 %r1751, %r1752, %r1768, %r116, %r1770;
	// end inline asm
	// begin inline asm
	shfl.sync.down.b32 %r1756, %r1757, %r1768, %r116, %r1770;
	// end inline asm
	// begin inline asm
	shfl.sync.down.b32 %r1761, %r2057, %r1768, %r116, %r1770;
	// end inline asm
	// begin inline asm
	shfl.sync.down.b32 %r1766, %r1767, %r1768, %r116, %r1770;
	// end inline asm
	setp.gt.s32 	%p387, %r107, %r116;
	@%p387 bra 	$L__BB8_91;
	mov.b64 	%rd678, {%r1751, %r1756};
	add.s64 	%rd78, %rd805, %rd678;
	setp.eq.s64 	%p388, %rd805, 0;
	selp.b32 	%r1771, %r1761, 0, %p388;
	add.s32 	%r2057, %r1771, %r2057;
	mov.u64 	%rd805, %rd78;
$L__BB8_91:
	add.s64 	%rd80, %rd805, %rd799;
	setp.eq.s64 	%p389, %rd799, 0;
	selp.b32 	%r1772, %r2057, 0, %p389;
	add.s32 	%r2049, %r1772, %r2049;
	add.s32 	%r2055, %r2055, -32;
	mov.u64 	%rd799, %rd80;
	bra.uni 	$L__BB8_78;
$L__BB8_92:
	@%p319 bra 	$L__BB8_94;
	add.s64 	%rd619, %rd799, %rd52;
	setp.eq.s64 	%p339, %rd52, 0;
	selp.b32 	%r1576, %r2049, 0, %p339;
	add.s32 	%r1577, %r1576, %r74;
	mov.b32 	%r1578, 101;
	mov.b64 	%rd618, {%r1577, %r1578};
	add.s64 	%rd617, %rd54, 512;
	// begin inline asm
	st.relaxed.gpu.v2.u64 [%rd617], {%rd618, %rd619};
	// end inline asm
	st.shared.u64 	[_ZN6thrust24THRUST_300001_SM_1000_NS8cuda_cub4core6detail5shmemE+168], %rd799;
	st.shared.u32 	[_ZN6thrust24THRUST_300001_SM_1000_NS8cuda_cub4core6detail5shmemE+176], %r2049;
	st.shared.u64 	[_ZN6thrust24THRUST_300001_SM_1000_NS8cuda_cub4core6detail5shmemE+184], %rd619;
	st.shared.u32 	[_ZN6thrust24THRUST_300001_SM_1000_NS8cuda_cub4core6detail5shmemE+192], %r1577;
$L__BB8_94:
	setp.ne.s32 	%p340, %r1257, 0;
	@%p340 bra 	$L__BB8_96;
	st.shared.u64 	[_ZN6thrust24THRUST_300001_SM_1000_NS8cuda_cub4core6detail5shmemE+136], %rd799;
	st.shared.u32 	[_ZN6thrust24THRUST_300001_SM_1000_NS8cuda_cub4core6detail5shmemE+144], %r2049;
	mov.u64 	%rd809, %rd799;
	mov.u32 	%r2061, %r2049;
$L__BB8_96:
	setp.eq.s32 	%p341, %r43, 0;
	bar.sync 	0;
	@%p341 bra 	$L__BB8_98;
	ld.shared.u32 	%r1579, [_ZN6thrust24THRUST_300001_SM_1000_NS8cuda_cub4core6detail5shmemE+144];
	ld.shared.u64 	%rd620, [_ZN6thrust24THRUST_300001_SM_1000_NS8cuda_cub4core6detail5shmemE+136];
	add.s64 	%rd82, %rd620, %rd809;
	setp.eq.s64 	%p342, %rd809, 0;
	selp.b32 	%r1580, %r1579, 0, %p342;
	add.s32 	%r2061, %r1580, %r2061;
	mov.u64 	%rd809, %rd82;
$L__BB8_98:
	setp.ne.s32 	%p343, %r54, %r55;
	setp.ne.s32 	%p344, %r53, %r54;
	setp.ne.s32 	%p345, %r52, %r53;
	setp.ne.s32 	%p346, %r51, %r52;
	setp.ne.s32 	%p347, %r50, %r51;
	setp.ne.s32 	%p348, %r49, %r50;
	setp.ne.s32 	%p349, %r48, %r49;
	setp.ne.s32 	%p350, %r2047, %r48;
	selp.u64 	%rd621, 1, 0, %p350;
	add.s64 	%rd84, %rd809, %rd621;
	selp.b32 	%r1581, 0, %r2061, %p350;
	add.s32 	%r147, %r1581, %r59;
	selp.u64 	%rd622, 1, 0, %p349;
	add.s64 	%rd623, %rd622, %rd621;
	add.s64 	%rd85, %rd623, %rd809;
	selp.b32 	%r1582, 0, %r147, %p349;
	add.s32 	%r148, %r60, %r1582;
	selp.u64 	%rd624, 1, 0, %p348;
	add.s64 	%rd86, %rd85, %rd624;
	selp.b32 	%r1583, 0, %r148, %p348;
	add.s32 	%r149, %r61, %r1583;
	add.s64 	%rd87, %rd44, %rd809;
	selp.b32 	%r1584, 0, %r149, %p347;
	add.s32 	%r150, %r62, %r1584;
	add.s64 	%rd88, %rd45, %rd809;
	selp.b32 	%r1585, 0, %r150, %p346;
	add.s32 	%r151, %r63, %r1585;
	add.s64 	%rd89, %rd46, %rd809;
	selp.b32 	%r1586, 0, %r151, %p345;
	add.s32 	%r152, %r64, %r1586;
	add.s64 	%rd90, %rd47, %rd809;
	selp.b32 	%r1587, 0, %r152, %p344;
	add.s32 	%r153, %r65, %r1587;
	add.s64 	%rd91, %rd48, %rd809;
	selp.b32 	%r1588, 0, %r153, %p343;
	add.s32 	%r154, %r66, %r1588;
	ld.shared.u64 	%rd92, [_ZN6thrust24THRUST_300001_SM_1000_NS8cuda_cub4core6detail5shmemE+200];
	ld.shared.u64 	%rd93, [_ZN6thrust24THRUST_300001_SM_1000_NS8cuda_cub4core6detail5shmemE+168];
	setp.lt.s64 	%p351, %rd92, 257;
	@%p351 bra 	$L__BB8_124;
	setp.eq.s32 	%p361, %r2047, %r48;
	bar.sync 	0;
	@%p361 bra 	$L__BB8_101;
	cvt.u32.u64 	%r1589, %rd93;
	cvt.u32.u64 	%r1590, %rd809;
	sub.s32 	%r1591, %r1590, %r1589;
	shl.b32 	%r1592, %r1591, 3;
	mov.u32 	%r1593, _ZN6thrust24THRUST_300001_SM_1000_NS8cuda_cub4core6detail5shmemE;
	add.s32 	%r1594, %r1593, %r1592;
	st.shared.v2.u32 	[%r1594], {%r2047, %r2061};
$L__BB8_101:
	setp.eq.s32 	%p362, %r48, %r49;
	@%p362 bra 	$L__BB8_103;
	cvt.u32.u64 	%r1595, %rd93;
	cvt.u32.u64 	%r1596, %rd84;
	sub.s32 	%r1597, %r1596, %r1595;
	shl.b32 	%r1598, %r1597, 3;
	mov.u32 	%r1599, _ZN6thrust24THRUST_300001_SM_1000_NS8cuda_cub4core6detail5shmemE;
	add.s32 	%r1600, %r1599, %r1598;
	st.shared.v2.u32 	[%r1600], {%r48, %r147};
$L__BB8_103:
	setp.eq.s32 	%p363, %r49, %r50;
	@%p363 bra 	$L__BB8_105;
	cvt.u32.u64 	%r1601, %rd93;
	cvt.u32.u64 	%r1602, %rd85;
	sub.s32 	%r1603, %r1602, %r1601;
	shl.b32 	%r1604, %r1603, 3;
	mov.u32 	%r1605, _ZN6thrust24THRUST_300001_SM_1000_NS8cuda_cub4core6detail5shmemE;
	add.s32 	%r1606, %r1605, %r1604;
	st.shared.v2.u32 	[%r1606], {%r49, %r148};
$L__BB8_105:
	setp.eq.s32 	%p364, %r50, %r51;
	@%p364 bra 	$L__BB8_107;
	cvt.u32.u64 	%r1607, %rd93;
	cvt.u32.u64 	%r1608, %rd86;
	sub.s32 	%r1609, %r1608, %r1607;
	shl.b32 	%r1610, %r1609, 3;
	mov.u32 	%r1611, _ZN6thrust24THRUST_300001_SM_1000_NS8cuda_cub4core6detail5shmemE;
	add.s32 	%r1612, %r1611, %r1610;
	st.shared.v2.u32 	[%r1612], {%r50, %r149};
$L__BB8_107:
	setp.eq.s32 	%p365, %r51, %r52;
	@%p365 bra 	$L__BB8_109;
	cvt.u32.u64 	%r1613, %rd93;
	cvt.u32.u64 	%r1614, %rd87;
	sub.s32 	%r1615, %r1614, %r1613;
	shl.b32 	%r1616, %r1615, 3;
	mov.u32 	%r1617, _ZN6thrust24THRUST_300001_SM_1000_NS8cuda_cub4core6detail5shmemE;
	add.s32 	%r1618, %r1617, %r1616;
	st.shared.v2.u32 	[%r1618], {%r51, %r150};
$L__BB8_109:
	setp.eq.s32 	%p366, %r52, %r53;
	@%p366 bra 	$L__BB8_111;
	cvt.u32.u64 	%r1619, %rd93;
	cvt.u32.u64 	%r1620, %rd88;
	sub.s32 	%r1621, %r1620, %r1619;
	shl.b32 	%r1622, %r1621, 3;
	mov.u32 	%r1623, _ZN6thrust24THRUST_300001_SM_1000_NS8cuda_cub4core6detail5shmemE;
	add.s32 	%r1624, %r1623, %r1622;
	st.shared.v2.u32 	[%r1624], {%r52, %r151};
$L__BB8_111:
	setp.eq.s32 	%p367, %r53, %r54;
	@%p367 bra 	$L__BB8_113;
	cvt.u32.u64 	%r1625, %rd93;
	cvt.u32.u64 	%r1626, %rd89;
	sub.s32 	%r1627, %r1626, %r1625;
	shl.b32 	%r1628, %r1627, 3;
	mov.u32 	%r1629, _ZN6thrust24THRUST_300001_SM_1000_NS8cuda_cub4core6detail5shmemE;
	add.s32 	%r1630, %r1629, %r1628;
	st.shared.v2.u32 	[%r1630], {%r53, %r152};
$L__BB8_113:
	setp.eq.s32 	%p368, %r54, %r55;
	@%p368 bra 	$L__BB8_115;
	cvt.u32.u64 	%r1631, %rd93;
	cvt.u32.u64 	%r1632, %rd90;
	sub.s32 	%r1633, %r1632, %r1631;
	shl.b32 	%r1634, %r1633, 3;
	mov.u32 	%r1635, _ZN6thrust24THRUST_300001_SM_1000_NS8cuda_cub4core6detail5shmemE;
	add.s32 	%r1636, %r1635, %r1634;
	st.shared.v2.u32 	[%r1636], {%r54, %r153};
$L__BB8_115:
	setp.eq.s32 	%p369, %r55, %r56;
	@%p369 bra 	$L__BB8_117;
	cvt.u32.u64 	%r1637, %rd93;
	cvt.u32.u64 	%r1638, %rd91;
	sub.s32 	%r1639, %r1638, %r1637;
	shl.b32 	%r1640, %r1639, 3;
	mov.u32 	%r1641, _ZN6thrust24THRUST_300001_SM_1000_NS8cuda_cub4core6detail5shmemE;
	add.s32 	%r1642, %r1641, %r1640;
	st.shared.v2.u32 	[%r1642], {%r55, %r154};
$L__BB8_117:
	bar.sync 	0;
	cvt.u64.u32 	%rd815, %r43;
	setp.le.u64 	%p370, %rd92, %rd815;
	@%p370 bra 	$L__BB8_362;
	not.b64 	%rd652, %rd815;
	add.s64 	%rd95, %rd92, %rd652;
	shr.u64 	%rd653, %rd95, 8;
	add.s64 	%rd654, %rd653, 1;
	and.b64  	%rd811, %rd654, 3;
	and.b64  	%rd655, %rd95, 768;
	setp.eq.s64 	%p371, %rd655, 768;
	@%p371 bra 	$L__BB8_121;
	add.s64 	%rd656, %rd93, %rd815;
	shl.b64 	%rd657, %rd656, 2;
	add.s64 	%rd813, %rd5, %rd657;
	add.s64 	%rd812, %rd4, %rd657;
	shl.b32 	%r1643, %r43, 3;
	mov.u32 	%r1644, _ZN6thrust24THRUST_300001_SM_1000_NS8cuda_cub4core6detail5shmemE;
	add.s32 	%r2063, %r1644, %r1643;
	shl.b64 	%rd658, %rd811, 8;
	add.s64 	%rd815, %rd658, %rd815;
$L__BB8_120:
	.pragma "nounroll";
	ld.shared.v2.u32 	{%r1645, %r1646}, [%r2063];
	st.global.u32 	[%rd812], %r1645;
	st.global.u32 	[%rd813], %r1646;
	add.s64 	%rd813, %rd813, 1024;
	add.s64 	%rd812, %rd812, 1024;
	add.s32 	%r2063, %r2063, 2048;
	add.s64 	%rd811, %rd811, -1;
	setp.ne.s64 	%p372, %rd811, 0;
	@%p372 bra 	$L__BB8_120;
$L__BB8_121:
	setp.lt.u64 	%p373, %rd95, 768;
	@%p373 bra 	$L__BB8_362;
	mov.u32 	%r1649, _ZN6thrust24THRUST_300001_SM_1000_NS8cuda_cub4core6detail5shmemE;
$L__BB8_123:
	cvt.u32.u64 	%r1647, %rd815;
	add.s64 	%rd659, %rd815, %rd93;
	shl.b32 	%r1648, %r1647, 3;
	add.s32 	%r1650, %r1649, %r1648;
	ld.shared.v2.u32 	{%r1651, %r1652}, [%r1650];
	shl.b64 	%rd660, %rd659, 2;
	add.s64 	%rd661, %rd4, %rd660;
	st.global.u32 	[%rd661], %r1651;
	add.s64 	%rd662, %rd5, %rd660;
	st.global.u32 	[%rd662], %r1652;
	and.b64  	%rd663, %rd815, 4294967295;
	add.s64 	%rd664, %rd93, %rd663;
	ld.shared.v2.u32 	{%r1653, %r1654}, [%r1650+2048];
	shl.b64 	%rd665, %rd664, 2;
	add.s64 	%rd666, %rd4, %rd665;
	st.global.u32 	[%rd666+1024], %r1653;
	add.s64 	%rd667, %rd5, %rd665;
	st.global.u32 	[%rd667+1024], %r1654;
	ld.shared.v2.u32 	{%r1655, %r1656}, [%r1650+4096];
	st.global.u32 	[%rd666+2048], %r1655;
	st.global.u32 	[%rd667+2048], %r1656;
	ld.shared.v2.u32 	{%r1657, %r1658}, [%r1650+6144];
	st.global.u32 	[%rd666+3072], %r1657;
	st.global.u32 	[%rd667+3072], %r1658;
	add.s64 	%rd668, %rd815, 1024;
	and.b64  	%rd815, %rd668, 4294967295;
	setp.gt.u64 	%p374, %rd92, %rd815;
	@%p374 bra 	$L__BB8_123;
	bra.uni 	$L__BB8_362;
$L__BB8_124:
	setp.eq.s32 	%p352, %r2047, %r48;
	@%p352 bra 	$L__BB8_126;
	shl.b64 	%rd625, %rd809, 2;
	add.s64 	%rd626, %rd4, %rd625;
	st.global.u32 	[%rd626], %r2047;
	add.s64 	%rd627, %rd5, %rd625;
	st.global.u32 	[%rd627], %r2061;
$L__BB8_126:
	setp.eq.s32 	%p353, %r48, %r49;
	@%p353 bra 	$L__BB8_128;
	shl.b64 	%rd628, %rd84, 2;
	add.s64 	%rd629, %rd4, %rd628;
	st.global.u32 	[%rd629], %r48;
	add.s64 	%rd630, %rd5, %rd628;
	st.global.u32 	[%rd630], %r147;
$L__BB8_128:
	setp.eq.s32 	%p354, %r49, %r50;
	@%p354 bra 	$L__BB8_130;
	shl.b64 	%rd631, %rd85, 2;
	add.s64 	%rd632, %rd4, %rd631;
	st.global.u32 	[%rd632], %r49;
	add.s64 	%rd633, %rd5, %rd631;
	st.global.u32 	[%rd633], %r148;
$L__BB8_130:
	setp.eq.s32 	%p355, %r50, %r51;
	@%p355 bra 	$L__BB8_132;
	shl.b64 	%rd634, %rd86, 2;
	add.s64 	%rd635, %rd4, %rd634;
	st.global.u32 	[%rd635], %r50;
	add.s64 	%rd636, %rd5, %rd634;
	st.global.u32 	[%rd636], %r149;
$L__BB8_132:
	setp.eq.s32 	%p356, %r51, %r52;
	@%p356 bra 	$L__BB8_134;
	shl.b64 	%rd637, %rd87, 2;
	add.s64 	%rd638, %rd4, %rd637;
	st.global.u32 	[%rd638], %r51;
	add.s64 	%rd639, %rd5, %rd637;
	st.global.u32 	[%rd639], %r150;
$L__BB8_134:
	setp.eq.s32 	%p357, %r52, %r53;
	@%p357 bra 	$L__BB8_136;
	shl.b64 	%rd640, %rd88, 2;
	add.s64 	%rd641, %rd4, %rd640;
	st.global.u32 	[%rd641], %r52;
	add.s64 	%rd642, %rd5, %rd640;
	st.global.u32 	[%rd642], %r151;
$L__BB8_136:
	setp.eq.s32 	%p358, %r53, %r54;
	@%p358 bra 	$L__BB8_138;
	shl.b64 	%rd643, %rd89, 2;
	add.s64 	%rd644, %rd4, %rd643;
	st.global.u32 	[%rd644], %r53;
	add.s64 	%rd645, %rd5, %rd643;
	st.global.u32 	[%rd645], %r152;
$L__BB8_138:
	setp.eq.s32 	%p359, %r54, %r55;
	@%p359 bra 	$L__BB8_140;
	shl.b64 	%rd646, %rd90, 2;
	add.s64 	%rd647, %rd4, %rd646;
	st.global.u32 	[%rd647], %r54;
	add.s64 	%rd648, %rd5, %rd646;
	st.global.u32 	[%rd648], %r153;
$L__BB8_140:
	setp.eq.s32 	%p360, %r55, %r56;
	@%p360 bra 	$L__BB8_362;
	shl.b64 	%rd649, %rd91, 2;
	add.s64 	%rd650, %rd4, %rd649;
	st.global.u32 	[%rd650], %r55;
	add.s64 	%rd651, %rd5, %rd649;
	st.global.u32 	[%rd651], %r154;
	bra.uni 	$L__BB8_362;
$L__BB8_142:
	setp.lt.s64 	%p13, %rd7, 1;
	@%p13 bra 	$L__BB8_362;
	setp.ne.s32 	%p14, %r1, 0;
	@%p14 bra 	$L__BB8_232;
	cvt.u32.u64 	%r158, %rd216;
	shl.b64 	%rd400, %rd6, 2;
	add.s64 	%rd399, %rd2, %rd400;
	// begin inline asm
	ld.global.nc.u32 %r2072, [%rd399];
	// end inline asm
	mov.u32 	%r160, %tid.x;
	and.b32  	%r959, %r160, 31;
	and.b32  	%r960, %r160, 992;
	mul.lo.s32 	%r961, %r960, 9;
	or.b32  	%r161, %r961, %r959;
	setp.ge.s32 	%p169, %r161, %r158;
	shl.b32 	%r162, %r161, 2;
	cvt.u64.u32 	%rd401, %r162;
	add.s64 	%rd109, %rd399, %rd401;
	mov.u32 	%r2064, %r2072;
	@%p169 bra 	$L__BB8_146;
	// begin inline asm
	ld.global.nc.u32 %r2064, [%rd109];
	// end inline asm
$L__BB8_146:
	add.s32 	%r165, %r161, 32;
	setp.ge.s32 	%p170, %r165, %r158;
	mov.u32 	%r2065, %r2072;
	@%p170 bra 	$L__BB8_148;
	add.s64 	%rd403, %rd109, 128;
	// begin inline asm
	ld.global.nc.u32 %r2065, [%rd403];
	// end inline asm
$L__BB8_148:
	add.s32 	%r168, %r161, 64;
	setp.ge.s32 	%p171, %r168, %r158;
	mov.u32 	%r2066, %r2072;
	@%p171 bra 	$L__BB8_150;
	add.s64 	%rd404, %rd109, 256;
	// begin inline asm
	ld.global.nc.u32 %r2066, [%rd404];
	// end inline asm
$L__BB8_150:
	add.s32 	%r171, %r161, 96;
	setp.ge.s32 	%p172, %r171, %r158;
	mov.u32 	%r2067, %r2072;
	@%p172 bra 	$L__BB8_152;
	add.s64 	%rd405, %rd109, 384;
	// begin inline asm
	ld.global.nc.u32 %r2067, [%rd405];
	// end inline asm
$L__BB8_152:
	add.s32 	%r174, %r161, 128;
	setp.ge.s32 	%p173, %r174, %r158;
	mov.u32 	%r2068, %r2072;
	@%p173 bra 	$L__BB8_154;
	add.s64 	%rd406, %rd109, 512;
	// begin inline asm
	ld.global.nc.u32 %r2068, [%rd406];
	// end inline asm
$L__BB8_154:
	add.s32 	%r177, %r161, 160;
	setp.ge.s32 	%p174, %r177, %r158;
	mov.u32 	%r2069, %r2072;
	@%p174 bra 	$L__BB8_156;
	add.s64 	%rd407, %rd109, 640;
	// begin inline asm
	ld.global.nc.u32 %r2069, [%rd407];
	// end inline asm
$L__BB8_156:
	add.s32 	%r180, %r161, 192;
	setp.ge.s32 	%p175, %r180, %r158;
	mov.u32 	%r2070, %r2072;
	@%p175 bra 	$L__BB8_158;
	add.s64 	%rd408, %rd109, 768;
	// begin inline asm
	ld.global.nc.u32 %r2070, [%rd408];
	// end inline asm
$L__BB8_158:
	add.s32 	%r183, %r161, 224;
	setp.ge.s32 	%p176, %r183, %r158;
	mov.u32 	%r2071, %r2072;
	@%p176 bra 	$L__BB8_160;
	add.s64 	%rd409, %rd109, 896;
	// begin inline asm
	ld.global.nc.u32 %r2071, [%rd409];
	// end inline asm
$L__BB8_160:
	add.s32 	%r186, %r161, 256;
	setp.ge.s32 	%p177, %r186, %r158;
	@%p177 bra 	$L__BB8_162;
	add.s64 	%rd410, %rd109, 1024;
	// begin inline asm
	ld.global.nc.u32 %r2072, [%rd410];
	// end inline asm
$L__BB8_162:
	setp.ge.s32 	%p178, %r161, %r158;
	// begin inline asm
	mov.u32 %r971, %laneid;
	// end inline asm
	shr.u32 	%r190, %r160, 5;
	mad.lo.s32 	%r973, %r190, 288, %r971;
	shl.b32 	%r974, %r973, 2;
	mov.u32 	%r975, _ZN6thrust24THRUST_300001_SM_1000_NS8cuda_cub4core6detail5shmemE;
	add.s32 	%r191, %r975, %r974;
	st.shared.u32 	[%r191], %r2064;
	st.shared.u32 	[%r191+128], %r2065;
	st.shared.u32 	[%r191+256], %r2066;
	st.shared.u32 	[%r191+384], %r2067;
	st.shared.u32 	[%r191+512], %r2068;
	st.shared.u32 	[%r191+640], %r2069;
	st.shared.u32 	[%r191+768], %r2070;
	st.shared.u32 	[%r191+896], %r2071;
	st.shared.u32 	[%r191+1024], %r2072;
	bar.warp.sync 	-1;
	shl.b32 	%r976, %r971, 5;
	add.s32 	%r192, %r191, %r976;
	ld.shared.u32 	%r193, [%r192];
	ld.shared.u32 	%r194, [%r192+4];
	ld.shared.u32 	%r195, [%r192+8];
	ld.shared.u32 	%r196, [%r192+12];
	ld.shared.u32 	%r197, [%r192+16];
	ld.shared.u32 	%r198, [%r192+20];
	ld.shared.u32 	%r199, [%r192+24];
	ld.shared.u32 	%r200, [%r192+28];
	ld.shared.u32 	%r201, [%r192+32];
	bar.sync 	0;
	add.s64 	%rd411, %rd3, %rd400;
	// begin inline asm
	ld.global.nc.u32 %r2081, [%rd411];
	// end inline asm
	add.s64 	%rd110, %rd411, %rd401;
	mov.u32 	%r2073, %r2081;
	@%p178 bra 	$L__BB8_164;
	// begin inline asm
	ld.global.nc.u32 %r2073, [%rd110];
	// end inline asm
$L__BB8_164:
	setp.ge.s32 	%p179, %r165, %r158;
	mov.u32 	%r2074, %r2081;
	@%p179 bra 	$L__BB8_166;
	add.s64 	%rd415, %rd110, 128;
	// begin inline asm
	ld.global.nc.u32 %r2074, [%rd415];
	// end inline asm
$L__BB8_166:
	setp.ge.s32 	%p180, %r168, %r158;
	mov.u32 	%r2075, %r2081;
	@%p180 bra 	$L__BB8_168;
	add.s64 	%rd416, %rd110, 256;
	// begin inline asm
	ld.global.nc.u32 %r2075, [%rd416];
	// end inline asm
$L__BB8_168:
	setp.ge.s32 	%p181, %r171, %r158;
	mov.u32 	%r2076, %r2081;
	@%p181 bra 	$L__BB8_170;
	add.s64 	%rd417, %rd110, 384;
	// begin inline asm
	ld.global.nc.u32 %r2076, [%rd417];
	// end inline asm
$L__BB8_170:
	setp.ge.s32 	%p182, %r174, %r158;
	mov.u32 	%r2077, %r2081;
	@%p182 bra 	$L__BB8_172;
	add.s64 	%rd418, %rd110, 512;
	// begin inline asm
	ld.global.nc.u32 %r2077, [%rd418];
	// end inline asm
$L__BB8_172:
	setp.ge.s32 	%p183, %r177, %r158;
	mov.u32 	%r2078, %r2081;
	@%p183 bra 	$L__BB8_174;
	add.s64 	%rd419, %rd110, 640;
	// begin inline asm
	ld.global.nc.u32 %r2078, [%rd419];
	// end inline asm
$L__BB8_174:
	setp.ge.s32 	%p184, %r180, %r158;
	mov.u32 	%r2079, %r2081;
	@%p184 bra 	$L__BB8_176;
	add.s64 	%rd420, %rd110, 768;
	// begin inline asm
	ld.global.nc.u32 %r2079, [%rd420];
	// end inline asm
$L__BB8_176:
	setp.ge.s32 	%p185, %r183, %r158;
	mov.u32 	%r2080, %r2081;
	@%p185 bra 	$L__BB8_178;
	add.s64 	%rd421, %rd110, 896;
	// begin inline asm
	ld.global.nc.u32 %r2080, [%rd421];
	// end inline asm
$L__BB8_178:
	setp.ge.s32 	%p186, %r186, %r158;
	@%p186 bra 	$L__BB8_180;
	add.s64 	%rd422, %rd110, 1024;
	// begin inline asm
	ld.global.nc.u32 %r2081, [%rd422];
	// end inline asm
$L__BB8_180:
	st.shared.u32 	[%r191], %r2073;
	st.shared.u32 	[%r191+128], %r2074;
	st.shared.u32 	[%r191+256], %r2075;
	st.shared.u32 	[%r191+384], %r2076;
	st.shared.u32 	[%r191+512], %r2077;
	st.shared.u32 	[%r191+640], %r2078;
	st.shared.u32 	[%r191+768], %r2079;
	st.shared.u32 	[%r191+896], %r2080;
	st.shared.u32 	[%r191+1024], %r2081;
	bar.warp.sync 	-1;
	ld.shared.u32 	%r221, [%r192];
	ld.shared.u32 	%r222, [%r192+4];
	ld.shared.u32 	%r223, [%r192+8];
	ld.shared.u32 	%r224, [%r192+12];
	ld.shared.u32 	%r225, [%r192+16];
	ld.shared.u32 	%r226, [%r192+20];
	ld.shared.u32 	%r227, [%r192+24];
	ld.shared.u32 	%r228, [%r192+28];
	ld.shared.u32 	%r229, [%r192+32];
	bar.sync 	0;
	shl.b32 	%r987, %r160, 2;
	add.s32 	%r989, %r975, %r987;
	add.s32 	%r230, %r989, 1240;
	st.shared.u32 	[%r989+1240], %r201;
	bar.sync 	0;
	setp.eq.s32 	%p187, %r160, 0;
	mov.b64 	%rd816, 1;
	@%p187 bra 	$L__BB8_182;
	ld.shared.u32 	%r2082, [%r230+-4];
	setp.ne.s32 	%p188, %r2082, %r193;
	selp.u64 	%rd816, 1, 0, %p188;
$L__BB8_182:
	setp.eq.s32 	%p189, %r160, 0;
	setp.ne.s32 	%p190, %r193, %r194;
	setp.ne.s32 	%p191, %r194, %r195;
	setp.ne.s32 	%p192, %r195, %r196;
	setp.ne.s32 	%p193, %r196, %r197;
	setp.ne.s32 	%p194, %r197, %r198;
	setp.ne.s32 	%p195, %r198, %r199;
	setp.ne.s32 	%p196, %r199, %r200;
	setp.ne.s32 	%p197, %r200, %r201;
	mul.lo.s32 	%r1110, %r160, 9;
	cvt.u64.u32 	%rd424, %r1110;
	setp.eq.s64 	%p198, %rd7, %rd424;
	selp.u64 	%rd425, 1, 0, %p198;
	selp.b64 	%rd426, %rd425, %rd816, %p198;
	selp.b64 	%rd113, %rd425, %rd426, %p189;
	add.s32 	%r1111, %r1110, 1;
	cvt.u64.u32 	%rd427, %r1111;
	setp.eq.s64 	%p199, %rd7, %rd427;
	or.pred  	%p1, %p199, %p190;
	selp.u64 	%rd428, 1, 0, %p1;
	add.s32 	%r1112, %r1110, 2;
	cvt.u64.u32 	%rd429, %r1112;
	setp.eq.s64 	%p200, %rd7, %rd429;
	or.pred  	%p2, %p200, %p191;
	selp.u64 	%rd430, 1, 0, %p2;
	add.s32 	%r1113, %r1110, 3;
	cvt.u64.u32 	%rd431, %r1113;
	setp.eq.s64 	%p201, %rd7, %rd431;
	or.pred  	%p3, %p201, %p192;
	selp.u64 	%rd432, 1, 0, %p3;
	add.s32 	%r1114, %r1110, 4;
	cvt.u64.u32 	%rd433, %r1114;
	setp.eq.s64 	%p202, %rd7, %rd433;
	or.pred  	%p4, %p202, %p193;
	selp.u64 	%rd434, 1, 0, %p4;
	add.s32 	%r1115, %r1110, 5;
	cvt.u64.u32 	%rd435, %r1115;
	setp.eq.s64 	%p203, %rd7, %rd435;
	or.pred  	%p204, %p203, %p194;
	selp.u64 	%rd436, 1, 0, %p204;
	add.s32 	%r1116, %r1110, 6;
	cvt.u64.u32 	%rd437, %r1116;
	setp.eq.s64 	%p205, %rd7, %rd437;
	or.pred  	%p206, %p205, %p195;
	selp.u64 	%rd438, 1, 0, %p206;
	add.s32 	%r1117, %r1110, 7;
	cvt.u64.u32 	%rd439, %r1117;
	setp.eq.s64 	%p207, %rd7, %rd439;
	or.pred  	%p5, %p207, %p196;
	selp.u64 	%rd440, 1, 0, %p5;
	add.s32 	%r1118, %r1110, 8;
	cvt.u64.u32 	%rd441, %r1118;
	setp.eq.s64 	%p208, %rd7, %rd441;
	or.pred  	%p209, %p208, %p197;
	selp.u64 	%rd442, 1, 0, %p209;
	add.s64 	%rd114, %rd113, %rd428;
	selp.b32 	%r1119, 0, %r221, %p1;
	add.s32 	%r1120, %r222, %r1119;
	add.s64 	%rd115, %rd114, %rd430;
	selp.b32 	%r1121, 0, %r1120, %p2;
	add.s32 	%r1122, %r223, %r1121;
	add.s64 	%rd116, %rd115, %rd432;
	selp.b32 	%r1123, 0, %r1122, %p3;
	add.s32 	%r1124, %r224, %r1123;
	add.s64 	%rd117, %rd116, %rd434;
	selp.b32 	%r1125, 0, %r1124, %p4;
	add.s32 	%r1126, %r225, %r1125;
	add.s64 	%rd118, %rd117, %rd436;
	selp.b32 	%r1127, 0, %r1126, %p204;
	add.s32 	%r1128, %r226, %r1127;
	add.s64 	%rd119, %rd118, %rd438;
	selp.b32 	%r1129, 0, %r1128, %p206;
	add.s32 	%r1130, %r227, %r1129;
	add.s64 	%rd120, %rd119, %rd440;
	selp.b32 	%r1131, 0, %r1130, %p5;
	add.s32 	%r1132, %r228, %r1131;
	add.s64 	%rd443, %rd120, %rd442;
	mov.b64 	{%r991, %r996}, %rd443;
	selp.b32 	%r1133, 0, %r1132, %p209;
	add.s32 	%r1001, %r229, %r1133;
	mov.b32 	%r1107, 1;
	mov.b32 	%r1108, 0;
	mov.b32 	%r1109, -1;
	// begin inline asm
	shfl.sync.up.b32 %r990, %r991, %r1107, %r1108, %r1109;
	// end inline asm
	// begin inline asm
	shfl.sync.up.b32 %r995, %r996, %r1107, %r1108, %r1109;
	// end inline asm
	mov.b64 	%rd444, {%r990, %r995};
	// begin inline asm
	shfl.sync.up.b32 %r1000, %r1001, %r1107, %r1108, %r1109;
	// end inline asm
	// begin inline asm
	shfl.sync.up.b32 %r1005, %r1006, %r1107, %r1108, %r1109;
	// end inline asm
	setp.eq.s64 	%p210, %rd443, 0;
	selp.b32 	%r1134, %r1000, 0, %p210;
	setp.lt.s32 	%p211, %r971, 1;
	selp.b64 	%rd445, 0, %rd444, %p211;
	add.s64 	%rd446, %rd445, %rd443;
	mov.b64 	{%r1011, %r1016}, %rd446;
	selp.b32 	%r1135, 0, %r1134, %p211;
	add.s32 	%r1021, %r1135, %r1001;
	mov.b32 	%r1027, 2;
	// begin inline asm
	shfl.sync.up.b32 %r1010, %r1011, %r1027, %r1108, %r1109;
	// end inline asm
	// begin inline asm
	shfl.sync.up.b32 %r1015, %r1016, %r1027, %r1108, %r1109;
	// end inline asm
	mov.b64 	%rd447, {%r1010, %r1015};
	// begin inline asm
	shfl.sync.up.b32 %r1020, %r1021, %r1027, %r1108, %r1109;
	// end inline asm
	// begin inline asm
	shfl.sync.up.b32 %r1025, %r1026, %r1027, %r1108, %r1109;
	// end inline asm
	setp.eq.s64 	%p212, %rd446, 0;
	selp.b32 	%r1136, %r1020, 0, %p212;
	setp.lt.s32 	%p213, %r971, 2;
	selp.b64 	%rd448, 0, %rd447, %p213;
	add.s64 	%rd449, %rd448, %rd446;
	mov.b64 	{%r1031, %r1036}, %rd449;
	selp.b32 	%r1137, 0, %r1136, %p213;
	add.s32 	%r1041, %r1137, %r1021;
	mov.b32 	%r1047, 4;
	// begin inline asm
	shfl.sync.up.b32 %r1030, %r1031, %r1047, %r1108, %r1109;
	// end inline asm
	// begin inline asm
	shfl.sync.up.b32 %r1035, %r1036, %r1047, %r1108, %r1109;
	// end inline asm
	mov.b64 	%rd450, {%r1030, %r1035};
	// begin inline asm
	shfl.sync.up.b32 %r1040, %r1041, %r1047, %r1108, %r1109;
	// end inline asm
	// begin inline asm
	shfl.sync.up.b32 %r1045, %r1046, %r1047, %r1108, %r1109;
	// end inline asm
	setp.eq.s64 	%p214, %rd449, 0;
	selp.b32 	%r1138, %r1040, 0, %p214;
	setp.lt.s32 	%p215, %r971, 4;
	selp.b64 	%rd451, 0, %rd450, %p215;
	add.s64 	%rd452, %rd451, %rd449;
	mov.b64 	{%r1051, %r1056}, %rd452;
	selp.b32 	%r1139, 0, %r1138, %p215;
	add.s32 	%r1061, %r1139, %r1041;
	mov.b32 	%r1067, 8;
	// begin inline asm
	shfl.sync.up.b32 %r1050, %r1051, %r1067, %r1108, %r1109;
	// end inline asm
	// begin inline asm
	shfl.sync.up.b32 %r1055, %r1056, %r1067, %r1108, %r1109;
	// end inline asm
	mov.b64 	%rd453, {%r1050, %r1055};
	// begin inline asm
	shfl.sync.up.b32 %r1060, %r1061, %r1067, %r1108, %r1109;
	// end inline asm
	// begin inline asm
	shfl.sync.up.b32 %r1065, %r1066, %r1067, %r1108, %r1109;
	// end inline asm
	setp.eq.s64 	%p216, %rd452, 0;
	selp.b32 	%r1140, %r1060, 0, %p216;
	setp.lt.s32 	%p217, %r971, 8;
	selp.b64 	%rd454, 0, %rd453, %p217;
	add.s64 	%rd455, %rd454, %rd452;
	mov.b64 	{%r1071, %r1076}, %rd455;
	selp.b32 	%r1141, 0, %r1140, %p217;
	add.s32 	%r1081, %r1141, %r1061;
	mov.b32 	%r1087, 16;
	// begin inline asm
	shfl.sync.up.b32 %r1070, %r1071, %r1087, %r1108, %r1109;
	// end inline asm
	// begin inline asm
	shfl.sync.up.b32 %r1075, %r1076, %r1087, %r1108, %r1109;
	// end inline asm
	mov.b64 	%rd456, {%r1070, %r1075};
	// begin inline asm
	shfl.sync.up.b32 %r1080, %r1081, %r1087, %r1108, %r1109;
	// end inline asm
	// begin inline asm
	shfl.sync.up.b32 %r1085, %r1086, %r1087, %r1108, %r1109;
	// end inline asm
	setp.eq.s64 	%p218, %rd455, 0;
	selp.b32 	%r1142, %r1080, 0, %p218;
	setp.lt.s32 	%p219, %r971, 16;
	selp.b64 	%rd457, 0, %rd456, %p219;
	add.s64 	%rd121, %rd457, %rd455;
	mov.b64 	{%r1091, %r1096}, %rd121;
	selp.b32 	%r1143, 0, %r1142, %p219;
	add.s32 	%r1101, %r1143, %r1081;
	// begin inline asm
	shfl.sync.up.b32 %r1090, %r1091, %r1107, %r1108, %r1109;
	// end inline asm
	// begin inline asm
	shfl.sync.up.b32 %r1095, %r1096, %r1107, %r1108, %r1109;
	// end inline asm
	// begin inline asm
	shfl.sync.up.b32 %r1100, %r1101, %r1107, %r1108, %r1109;
	// end inline asm
	// begin inline asm
	shfl.sync.up.b32 %r1105, %r1106, %r1107, %r1108, %r1109;
	// end inline asm
	setp.ne.s32 	%p220, %r971, 31;
	@%p220 bra 	$L__BB8_184;
	shl.b32 	%r1144, %r190, 4;
	mov.u32 	%r1145, _ZN6thrust24THRUST_300001_SM_1000_NS8cuda_cub4core6detail5shmemE;
	add.s32 	%r1146, %r1145, %r1144;
	st.shared.u64 	[%r1146], %rd121;
	st.shared.u32 	[%r1146+8], %r1101;
$L__BB8_184:
	mov.b64 	%rd458, {%r1090, %r1095};
	bar.sync 	0;
	ld.shared.u64 	%rd459, [_ZN6thrust24THRUST_300001_SM_1000_NS8cuda_cub4core6detail5shmemE];
	ld.shared.u32 	%r1147, [_ZN6thrust24THRUST_300001_SM_1000_NS8cuda_cub4core6detail5shmemE+8];
	ld.shared.u64 	%rd460, [_ZN6thrust24THRUST_300001_SM_1000_NS8cuda_cub4core6detail5shmemE+16];
	ld.shared.u32 	%r1148, [_ZN6thrust24THRUST_300001_SM_1000_NS8cuda_cub4core6detail5shmemE+24];
	add.s64 	%rd461, %rd460, %rd459;
	setp.eq.s64 	%p221, %rd460, 0;
	selp.b32 	%r1149, %r1147, 0, %p221;
	add.s32 	%r1150, %r1149, %r1148;
	setp.eq.s32 	%p222, %r190, 2;
	selp.b64 	%rd462, %rd461, %rd459, %p222;
	selp.b32 	%r1151, %r1150, %r1147, %p222;
	ld.shared.u64 	%rd463, [_ZN6thrust24THRUST_300001_SM_1000_NS8cuda_cub4core6detail5shmemE+32];
	ld.shared.u32 	%r1152, [_ZN6thrust24THRUST_300001_SM_1000_NS8cuda_cub4core6detail5shmemE+40];
	add.s64 	%rd464, %rd463, %rd461;
	setp.eq.s64 	%p223, %rd463, 0;
	selp.b32 	%r1153, %r1150, 0, %p223;
	add.s32 	%r1154, %r1153, %r1152;
	setp.eq.s32 	%p224, %r190, 3;
	selp.b64 	%rd465, %rd464, %rd462, %p224;
	selp.b32 	%r1155, %r1154, %r1151, %p224;
	ld.shared.u64 	%rd466, [_ZN6thrust24THRUST_300001_SM_1000_NS8cuda_cub4core6detail5shmemE+48];
	ld.shared.u32 	%r1156, [_ZN6thrust24THRUST_300001_SM_1000_NS8cuda_cub4core6detail5shmemE+56];
	add.s64 	%rd467, %rd466, %rd464;
	setp.eq.s64 	%p225, %rd466, 0;
	selp.b32 	%r1157, %r1154, 0, %p225;
	add.s32 	%r1158, %r1157, %r1156;
	setp.eq.s32 	%p226, %r190, 4;
	selp.b64 	%rd468, %rd467, %rd465, %p226;
	selp.b32 	%r1159, %r1158, %r1155, %p226;
	ld.shared.u64 	%rd469, [_ZN6thrust24THRUST_300001_SM_1000_NS8cuda_cub4core6detail5shmemE+64];
	ld.shared.u32 	%r1160, [_ZN6thrust24THRUST_300001_SM_1000_NS8cuda_cub4core6detail5shmemE+72];
	add.s64 	%rd470, %rd469, %rd467;
	setp.eq.s64 	%p227, %rd469, 0;
	selp.b32 	%r1161, %r1158, 0, %p227;
	add.s32 	%r1162, %r1161, %r1160;
	setp.eq.s32 	%p228, %r190, 5;
	selp.b64 	%rd471, %rd470, %rd468, %p228;
	selp.b32 	%r1163, %r1162, %r1159, %p228;
	ld.shared.u64 	%rd472, [_ZN6thrust24THRUST_300001_SM_1000_NS8cuda_cub4core6detail5shmemE+80];
	ld.shared.u32 	%r1164, [_ZN6thrust24THRUST_300001_SM_1000_NS8cuda_cub4core6detail5shmemE+88];
	add.s64 	%rd473, %rd472, %rd470;
	setp.eq.s64 	%p229, %rd472, 0;
	selp.b32 	%r1165, %r1162, 0, %p229;
	add.s32 	%r1166, %r1165, %r1164;
	setp.eq.s32 	%p230, %r190, 6;
	selp.b64 	%rd474, %rd473, %rd471, %p230;
	selp.b32 	%r1167, %r1166, %r1163, %p230;
	ld.shared.u64 	%rd475, [_ZN6thrust24THRUST_300001_SM_1000_NS8cuda_cub4core6detail5shmemE+96];
	ld.shared.u32 	%r1168, [_ZN6thrust24THRUST_300001_SM_1000_NS8cuda_cub4core6detail5shmemE+104];
	add.s64 	%rd476, %rd475, %rd473;
	setp.eq.s64 	%p231, %rd475, 0;
	selp.b32 	%r1169, %r1166, 0, %p231;
	add.s32 	%r1170, %r1169, %r1168;
	setp.eq.s32 	%p232, %r190, 7;
	selp.b64 	%rd477, %rd476, %rd474, %p232;
	selp.b32 	%r1171, %r1170, %r1167, %p232;
	ld.shared.u64 	%rd478, [_ZN6thrust24THRUST_300001_SM_1000_NS8cuda_cub4core6detail5shmemE+112];
	ld.shared.u32 	%r1172, [_ZN6thrust24THRUST_300001_SM_1000_NS8cuda_cub4core6detail5shmemE+120];
	add.s64 	%rd822, %rd478, %rd476;
	setp.eq.s64 	%p233, %rd478, 0;
	selp.b32 	%r1173, %r1170, 0, %p233;
	add.s32 	%r237, %r1173, %r1172;
	setp.lt.u32 	%p234, %r160, 32;
	selp.b64 	%rd479, 0, %rd477, %p234;
	selp.b32 	%r1174, 0, %r1171, %p234;
	setp.eq.s64 	%p235, %rd458, 0;
	selp.b32 	%r1175, %r1174, 0, %p235;
	add.s32 	%r1176, %r1175, %r1100;
	setp.eq.s32 	%p236, %r971, 0;
	selp.b64 	%rd480, 0, %rd458, %p236;
	add.s64 	%rd123, %rd479, %rd480;
	selp.b32 	%r238, %r1174, %r1176, %p236;
	add.s64 	%rd124, %rd123, %rd113;
	setp.eq.s64 	%p237, %rd113, 0;
	selp.b32 	%r1177, %r238, 0, %p237;
	add.s32 	%r239, %r1177, %r221;
	add.s64 	%rd125, %rd114, %rd123;
	selp.b32 	%r1178, 0, %r239, %p1;
	add.s32 	%r240, %r222, %r1178;
	add.s64 	%rd126, %rd115, %rd123;
	selp.b32 	%r1179, 0, %r240, %p2;
	add.s32 	%r241, %r223, %r1179;
	add.s64 	%rd127, %rd116, %rd123;
	selp.b32 	%r1180, 0, %r241, %p3;
	add.s32 	%r242, %r224, %r1180;
	add.s64 	%rd128, %rd117, %rd123;
	selp.b32 	%r1181, 0, %r242, %p4;
	add.s32 	%r243, %r225, %r1181;
	add.s64 	%rd129, %rd118, %rd123;
	mul.lo.s32 	%r1182, %r160, 9;
	add.s32 	%r1183, %r1182, 5;
	cvt.u64.u32 	%rd481, %r1183;
	setp.eq.s64 	%p238, %rd7, %rd481;
	setp.ne.s32 	%p239, %r197, %r198;
	selp.b32 	%r1184, 0, %r243, %p239;
	selp.b32 	%r1185, 0, %r1184, %p238;
	add.s32 	%r244, %r226, %r1185;
	add.s64 	%rd130, %rd119, %rd123;
	add.s32 	%r1186, %r1182, 6;
	cvt.u64.u32 	%rd482, %r1186;
	setp.eq.s64 	%p240, %rd7, %rd482;
	setp.ne.s32 	%p241, %r198, %r199;
	selp.b32 	%r1187, 0, %r244, %p241;
	selp.b32 	%r1188, 0, %r1187, %p240;
	add.s32 	%r245, %r227, %r1188;
	add.s64 	%rd131, %rd120, %rd123;
	selp.b32 	%r1189, 0, %r245, %p5;
	add.s32 	%r246, %r228, %r1189;
	setp.lt.s64 	%p242, %rd822, 257;
	@%p242 bra 	$L__BB8_210;
	bar.sync 	0;
	@%p237 bra 	$L__BB8_187;
	cvt.u32.u64 	%r1193, %rd123;
	shl.b32 	%r1194, %r1193, 3;
	mov.u32 	%r1195, _ZN6thrust24THRUST_300001_SM_1000_NS8cuda_cub4core6detail5shmemE;
	add.s32 	%r1196, %r1195, %r1194;
	st.shared.v2.u32 	[%r1196], {%r2082, %r238};
$L__BB8_187:
	not.pred 	%p259, %p1;
	@%p259 bra 	$L__BB8_189;
	cvt.u32.u64 	%r1197, %rd124;
	shl.b32 	%r1198, %r1197, 3;
	mov.u32 	%r1199, _ZN6thrust24THRUST_300001_SM_1000_NS8cuda_cub4core6detail5shmemE;
	add.s32 	%r1200, %r1199, %r1198;
	st.shared.v2.u32 	[%r1200], {%r193, %r239};
$L__BB8_189:
	not.pred 	%p260, %p2;
	@%p260 bra 	$L__BB8_191;
	cvt.u32.u64 	%r1201, %rd125;
	shl.b32 	%r1202, %r1201, 3;
	mov.u32 	%r1203, _ZN6thrust24THRUST_300001_SM_1000_NS8cuda_cub4core6detail5shmemE;
	add.s32 	%r1204, %r1203, %r1202;
	st.shared.v2.u32 	[%r1204], {%r194, %r240};
$L__BB8_191:
	not.pred 	%p261, %p3;
	@%p261 bra 	$L__BB8_193;
	cvt.u32.u64 	%r1205, %rd126;
	shl.b32 	%r1206, %r1205, 3;
	mov.u32 	%r1207, _ZN6thrust24THRUST_300001_SM_1000_NS8cuda_cub4core6detail5shmemE;
	add.s32 	%r1208, %r1207, %r1206;
	st.shared.v2.u32 	[%r1208], {%r195, %r241};
$L__BB8_193:
	not.pred 	%p262, %p4;
	@%p262 bra 	$L__BB8_195;
	cvt.u32.u64 	%r1209, %rd127;
	shl.b32 	%r1210, %r1209, 3;
	mov.u32 	%r1211, _ZN6thrust24THRUST_300001_SM_1000_NS8cuda_cub4core6detail5shmemE;
	add.s32 	%r1212, %r1211, %r1210;
	st.shared.v2.u32 	[%r1212], {%r196, %r242};
$L__BB8_195:
	mad.lo.s32 	%r1213, %r160, 9, 5;
	cvt.u64.u32 	%rd513, %r1213;
	setp.ne.s64 	%p263, %rd7, %rd513;
	setp.eq.s32 	%p264, %r197, %r198;
	and.pred  	%p265, %p263, %p264;
	@%p265 bra 	$L__BB8_197;
	cvt.u32.u64 	%r1214, %rd128;
	shl.b32 	%r1215, %r1214, 3;
	mov.u32 	%r1216, _ZN6thrust24THRUST_300001_SM_1000_NS8cuda_cub4core6detail5shmemE;
	add.s32 	%r1217, %r1216, %r1215;
	st.shared.v2.u32 	[%r1217], {%r197, %r243};
$L__BB8_197:
	mad.lo.s32 	%r1218, %r160, 9, 6;
	cvt.u64.u32 	%rd514, %r1218;
	setp.ne.s64 	%p266, %rd7, %rd514;
	setp.eq.s32 	%p267, %r198, %r199;
	and.pred  	%p268, %p266, %p267;
	@%p268 bra 	$L__BB8_199;
	cvt.u32.u64 	%r1219, %rd129;
	shl.b32 	%r1220, %r1219, 3;
	mov.u32 	%r1221, _ZN6thrust24THRUST_300001_SM_1000_NS8cuda_cub4core6detail5shmemE;
	add.s32 	%r1222, %r1221, %r1220;
	st.shared.v2.u32 	[%r1222], {%r198, %r244};
$L__BB8_199:
	not.pred 	%p269, %p5;
	@%p269 bra 	$L__BB8_201;
	cvt.u32.u64 	%r1223, %rd130;
	shl.b32 	%r1224, %r1223, 3;
	mov.u32 	%r1225, _ZN6thrust24THRUST_300001_SM_1000_NS8cuda_cub4core6detail5shmemE;
	add.s32 	%r1226, %r1225, %r1224;
	st.shared.v2.u32 	[%r1226], {%r199, %r245};
$L__BB8_201:
	mad.lo.s32 	%r1227, %r160, 9, 8;
	cvt.u64.u32 	%rd515, %r1227;
	setp.ne.s64 	%p270, %rd7, %rd515;
	setp.eq.s32 	%p271, %r200, %r201;
	and.pred  	%p272, %p270, %p271;
	@%p272 bra 	$L__BB8_203;
	cvt.u32.u64 	%r1228, %rd131;
	shl.b32 	%r1229, %r1228, 3;
	mov.u32 	%r1230, _ZN6thrust24THRUST_300001_SM_1000_NS8cuda_cub4core6detail5shmemE;
	add.s32 	%r1231, %r1230, %r1229;
	st.shared.v2.u32 	[%r1231], {%r200, %r246};
$L__BB8_203:
	bar.sync 	0;
	cvt.u64.u32 	%rd821, %r160;
	setp.le.u64 	%p273, %rd822, %rd821;
	@%p273 bra 	$L__BB8_228;
	not.b64 	%rd516, %rd821;
	add.s64 	%rd133, %rd822, %rd516;
	shr.u64 	%rd517, %rd133, 8;
	add.s64 	%rd518, %rd517, 1;
	and.b64  	%rd817, %rd518, 3;
	and.b64  	%rd519, %rd133, 768;
	setp.eq.s64 	%p274, %rd519, 768;
	@%p274 bra 	$L__BB8_207;
	shl.b64 	%rd520, %rd821, 2;
	add.s64 	%rd819, %rd5, %rd520;
	add.s64 	%rd818, %rd4, %rd520;
	shl.b32 	%r1232, %r160, 3;
	mov.u32 	%r1233, _ZN6thrust24THRUST_300001_SM_1000_NS8cuda_cub4core6detail5shmemE;
	add.s32 	%r2083, %r1233, %r1232;
	shl.b64 	%rd521, %rd817, 8;
	add.s64 	%rd821, %rd521, %rd821;
$L__BB8_206:
	.pragma "nounroll";
	ld.shared.v2.u32 	{%r1234, %r1235}, [%r2083];
	st.global.u32 	[%rd818], %r1234;
	st.global.u32 	[%rd819], %r1235;
	add.s64 	%rd819, %rd819, 1024;
	add.s64 	%rd818, %rd818, 1024;
	add.s32 	%r2083, %r2083, 2048;
	add.s64 	%rd817, %rd817, -1;
	setp.ne.s64 	%p275, %rd817, 0;
	@%p275 bra 	$L__BB8_206;
$L__BB8_207:
	setp.lt.u64 	%p276, %rd133, 768;
	@%p276 bra 	$L__BB8_228;
	mov.u32 	%r1238, _ZN6thrust24THRUST_300001_SM_1000_NS8cuda_cub4core6detail5shmemE;
$L__BB8_209:
	cvt.u32.u64 	%r1236, %rd821;
	shl.b32 	%r1237, %r1236, 3;
	add.s32 	%r1239, %r1238, %r1237;
	ld.shared.v2.u32 	{%r1240, %r1241}, [%r1239];
	shl.b64 	%rd522, %rd821, 2;
	add.s64 	%rd523, %rd4, %rd522;
	st.global.u32 	[%rd523], %r1240;
	add.s64 	%rd524, %rd5, %rd522;
	st.global.u32 	[%rd524], %r1241;
	ld.shared.v2.u32 	{%r1242, %r1243}, [%r1239+2048];
	and.b64  	%rd525, %rd522, 17179869180;
	add.s64 	%rd526, %rd4, %rd525;
	st.global.u32 	[%rd526+1024], %r1242;
	add.s64 	%rd527, %rd5, %rd525;
	st.global.u32 	[%rd527+1024], %r1243;
	ld.shared.v2.u32 	{%r1244, %r1245}, [%r1239+4096];
	st.global.u32 	[%rd526+2048], %r1244;
	st.global.u32 	[%rd527+2048], %r1245;
	ld.shared.v2.u32 	{%r1246, %r1247}, [%r1239+6144];
	st.global.u32 	[%rd526+3072], %r1246;
	st.global.u32 	[%rd527+3072], %r1247;
	add.s64 	%rd528, %rd821, 1024;
	and.b64  	%rd821, %rd528, 4294967295;
	setp.gt.u64 	%p277, %rd822, %rd821;
	@%p277 bra 	$L__BB8_209;
	bra.uni 	$L__BB8_228;
$L__BB8_210:
	@%p237 bra 	$L__BB8_212;
	shl.b64 	%rd483, %rd123, 2;
	add.s64 	%rd484, %rd4, %rd483;
	st.global.u32 	[%rd484], %r2082;
	add.s64 	%rd485, %rd5, %rd483;
	st.global.u32 	[%rd485], %r238;
$L__BB8_212:
	not.pred 	%p244, %p1;
	@%p244 bra 	$L__BB8_214;
	shl.b64 	%rd486, %rd124, 2;
	add.s64 	%rd487, %rd4, %rd486;
	st.global.u32 	[%rd487], %r193;
	add.s64 	%rd488, %rd5, %rd486;
	st.global.u32 	[%rd488], %r239;
$L__BB8_214:
	not.pred 	%p245, %p2;
	@%p245 bra 	$L__BB8_216;
	shl.b64 	%rd489, %rd125, 2;
	add.s64 	%rd490, %rd4, %rd489;
	st.global.u32 	[%rd490], %r194;
	add.s64 	%rd491, %rd5, %rd489;
	st.global.u32 	[%rd491], %r240;
$L__BB8_216:
	not.pred 	%p246, %p3;
	@%p246 bra 	$L__BB8_218;
	shl.b64 	%rd492, %rd126, 2;
	add.s64 	%rd493, %rd4, %rd492;
	st.global.u32 	[%rd493], %r195;
	add.s64 	%rd494, %rd5, %rd492;
	st.global.u32 	[%rd494], %r241;
$L__BB8_218:
	not.pred 	%p247, %p4;
	@%p247 bra 	$L__BB8_220;
	shl.b64 	%rd495, %rd127, 2;
	add.s64 	%rd496, %rd4, %rd495;
	st.global.u32 	[%rd496], %r196;
	add.s64 	%rd497, %rd5, %rd495;
	st.global.u32 	[%rd497], %r242;
$L__BB8_220:
	mad.lo.s32 	%r1190, %r160, 9, 5;
	cvt.u64.u32 	%rd498, %r1190;
	setp.ne.s64 	%p248, %rd7, %rd498;
	setp.eq.s32 	%p249, %r197, %r198;
	and.pred  	%p250, %p248, %p249;
	@%p250 bra 	$L__BB8_222;
	shl.b64 	%rd499, %rd128, 2;
	add.s64 	%rd500, %rd4, %rd499;
	st.global.u32 	[%rd500], %r197;
	add.s64 	%rd501, %rd5, %rd499;
	st.global.u32 	[%rd501], %r243;
$L__BB8_222:
	mad.lo.s32 	%r1191, %r160, 9, 6;
	cvt.u64.u32 	%rd502, %r1191;
	setp.ne.s64 	%p251, %rd7, %rd502;
	setp.eq.s32 	%p252, %r198, %r199;
	and.pred  	%p253, %p251, %p252;
	@%p253 bra 	$L__BB8_224;
	shl.b64 	%rd503, %rd129, 2;
	add.s64 	%rd504, %rd4, %rd503;
	st.global.u32 	[%rd504], %r198;
	add.s64 	%rd505, %rd5, %rd503;
	st.global.u32 	[%rd505], %r244;
$L__BB8_224:
	not.pred 	%p254, %p5;
	@%p254 bra 	$L__BB8_226;
	shl.b64 	%rd506, %rd130, 2;
	add.s64 	%rd507, %rd4, %rd506;
	st.global.u32 	[%rd507], %r199;
	add.s64 	%rd508, %rd5, %rd506;
	st.global.u32 	[%rd508], %r245;
$L__BB8_226:
	mad.lo.s32 	%r1192, %r160, 9, 8;
	cvt.u64.u32 	%rd509, %r1192;
	setp.ne.s64 	%p255, %rd7, %rd509;
	setp.eq.s32 	%p256, %r200, %r201;
	and.pred  	%p257, %p255, %p256;
	@%p257 bra 	$L__BB8_228;
	shl.b64 	%rd510, %rd131, 2;
	add.s64 	%rd511, %rd4, %rd510;
	st.global.u32 	[%rd511], %r200;
	add.s64 	%rd512, %rd5, %rd510;
	st.global.u32 	[%rd512], %r246;
$L__BB8_228:
	setp.ne.s32 	%p278, %r160, 255;
	@%p278 bra 	$L__BB8_362;
	setp.ne.s64 	%p279, %rd7, 2304;
	@%p279 bra 	$L__BB8_231;
	shl.b64 	%rd529, %rd822, 2;
	add.s64 	%rd530, %rd4, %rd529;
	st.global.u32 	[%rd530], %r201;
	add.s64 	%rd531, %rd5, %rd529;
	st.global.u32 	[%rd531], %r237;
	add.s64 	%rd822, %rd822, 1;
$L__BB8_231:
	ld.param.u64 	%rd791, [_ZN6thrust24THRUST_300001_SM_1000_NS8cuda_cub4core6detail13_kernel_agentINS1_15__reduce_by_key16ReduceByKeyAgentINS0_6detail15normal_iteratorINS0_10device_ptrIiEEEESB_SB_SB_N4cuda3std3__48equal_toIiEENSE_4plusIiEEPllEEJSB_SB_SB_SB_SJ_N3cub18CUB_300001_SM_100024ReduceByKeyScanTileStateIilLb1EEESG_SI_llEEEvDpT0__param_4];
	cvta.to.global.u64 	%rd532, %rd791;
	st.global.u64 	[%rd532], %rd822;
	bra.uni 	$L__BB8_362;
$L__BB8_232:
	cvt.u32.u64 	%r250, %rd7;
	shl.b64 	%rd220, %rd6, 2;
	add.s64 	%rd219, %rd2, %rd220;
	// begin inline asm
	ld.global.nc.u32 %r2092, [%rd219];
	// end inline asm
	mov.u32 	%r252, %tid.x;
	and.b32  	%r415, %r252, 31;
	and.b32  	%r416, %r252, 992;
	mul.lo.s32 	%r417, %r416, 9;
	or.b32  	%r253, %r417, %r415;
	setp.ge.u32 	%p15, %r253, %r250;
	shl.b32 	%r254, %r253, 2;
	cvt.u64.u32 	%rd221, %r254;
	add.s64 	%rd150, %rd219, %rd221;
	mov.u32 	%r2084, %r2092;
	@%p15 bra 	$L__BB8_234;
	// begin inline asm
	ld.global.nc.u32 %r2084, [%rd150];
	// end inline asm
$L__BB8_234:
	add.s32 	%r257, %r253, 32;
	setp.ge.u32 	%p16, %r257, %r250;
	mov.u32 	%r2085, %r2092;
	@%p16 bra 	$L__BB8_236;
	add.s64 	%rd223, %rd150, 128;
	// begin inline asm
	ld.global.nc.u32 %r2085, [%rd223];
	// end inline asm
$L__BB8_236:
	add.s32 	%r260, %r253, 64;
	setp.ge.u32 	%p17, %r260, %r250;
	mov.u32 	%r2086, %r2092;
	@%p17 bra 	$L__BB8_238;
	add.s64 	%rd224, %rd150, 256;
	// begin inline asm
	ld.global.nc.u32 %r2086, [%rd224];
	// end inline asm
$L__BB8_238:
	add.s32 	%r263, %r253, 96;
	setp.ge.u32 	%p18, %r263, %r250;
	mov.u32 	%r2087, %r2092;
	@%p18 bra 	$L__BB8_240;
	add.s64 	%rd225, %rd150, 384;
	// begin inline asm
	ld.global.nc.u32 %r2087, [%rd225];
	// end inline asm
$L__BB8_240:
	add.s32 	%r266, %r253, 128;
	setp.ge.u32 	%p19, %r266, %r250;
	mov.u32 	%r2088, %r2092;
	@%p19 bra 	$L__BB8_242;
	add.s64 	%rd226, %rd150, 512;
	// begin inline asm
	ld.global.nc.u32 %r2088, [%rd226];
	// end inline asm
$L__BB8_242:
	add.s32 	%r269, %r253, 160;
	setp.ge.u32 	%p20, %r269, %r250;
	mov.u32 	%r2089, %r2092;
	@%p20 bra 	$L__BB8_244;
	add.s64 	%rd227, %rd150, 640;
	// begin inline asm
	ld.global.nc.u32 %r2089, [%rd227];
	// end inline asm
$L__BB8_244:
	add.s32 	%r272, %r253, 192;
	setp.ge.u32 	%p21, %r272, %r250;
	mov.u32 	%r2090, %r2092;
	@%p21 bra 	$L__BB8_246;
	add.s64 	%rd228, %rd150, 768;
	// begin inline asm
	ld.global.nc.u32 %r2090, [%rd228];
	// end inline asm
$L__BB8_246:
	add.s32 	%r275, %r253, 224;
	setp.ge.u32 	%p22, %r275, %r250;
	mov.u32 	%r2091, %r2092;
	@%p22 bra 	$L__BB8_248;
	add.s64 	%rd229, %rd150, 896;
	// begin inline asm
	ld.global.nc.u32 %r2091, [%rd229];
	// end inline asm
$L__BB8_248:
	add.s32 	%r278, %r253, 256;
	setp.ge.u32 	%p23, %r278, %r250;
	@%p23 bra 	$L__BB8_250;
	add.s64 	%rd230, %rd150, 1024;
	// begin inline asm
	ld.global.nc.u32 %r2092, [%rd230];
	// end inline asm
$L__BB8_250:
	// begin inline asm
	mov.u32 %r427, %laneid;
	// end inline asm
	shr.u32 	%r282, %r252, 5;
	mad.lo.s32 	%r429, %r282, 288, %r427;
	shl.b32 	%r430, %r429, 2;
	mov.u32 	%r431, _ZN6thrust24THRUST_300001_SM_1000_NS8cuda_cub4core6detail5shmemE;
	add.s32 	%r283, %r431, %r430;
	st.shared.u32 	[%r283], %r2084;
	st.shared.u32 	[%r283+128], %r2085;
	st.shared.u32 	[%r283+256], %r2086;
	st.shared.u32 	[%r283+384], %r2087;
	st.shared.u32 	[%r283+512], %r2088;
	st.shared.u32 	[%r283+640], %r2089;
	st.shared.u32 	[%r283+768], %r2090;
	st.shared.u32 	[%r283+896], %r2091;
	st.shared.u32 	[%r283+1024], %r2092;
	bar.warp.sync 	-1;
	shl.b32 	%r432, %r427, 5;
	add.s32 	%r284, %r283, %r432;
	ld.shared.u32 	%r285, [%r284];
	ld.shared.u32 	%r286, [%r284+4];
	ld.shared.u32 	%r287, [%r284+8];
	ld.shared.u32 	%r288, [%r284+12];
	ld.shared.u32 	%r289, [%r284+16];
	ld.shared.u32 	%r290, [%r284+20];
	ld.shared.u32 	%r291, [%r284+24];
	ld.shared.u32 	%r292, [%r284+28];
	ld.shared.u32 	%r293, [%r284+32];
	setp.ne.s32 	%p24, %r252, 0;
	mov.b32 	%r2103, 0;
	@%p24 bra 	$L__BB8_252;
	add.s64 	%rd231, %rd219, -4;
	// begin inline asm
	ld.global.nc.u32 %r2103, [%rd231];
	// end inline asm
$L__BB8_252:
	setp.ge.u32 	%p25, %r253, %r250;
	bar.sync 	0;
	add.s64 	%rd232, %rd3, %rd220;
	// begin inline asm
	ld.global.nc.u32 %r2102, [%rd232];
	// end inline asm
	add.s64 	%rd151, %rd232, %rd221;
	mov.u32 	%r2094, %r2102;
	@%p25 bra 	$L__BB8_254;
	// begin inline asm
	ld.global.nc.u32 %r2094, [%rd151];
	// end inline asm
$L__BB8_254:
	setp.ge.u32 	%p26, %r257, %r250;
	mov.u32 	%r2095, %r2102;
	@%p26 bra 	$L__BB8_256;
	add.s64 	%rd236, %rd151, 128;
	// begin inline asm
	ld.global.nc.u32 %r2095, [%rd236];
	// end inline asm
$L__BB8_256:
	setp.ge.u32 	%p27, %r260, %r250;
	mov.u32 	%r2096, %r2102;
	@%p27 bra 	$L__BB8_258;
	add.s64 	%rd237, %rd151, 256;
	// begin inline asm
	ld.global.nc.u32 %r2096, [%rd237];
	// end inline asm
$L__BB8_258:
	setp.ge.u32 	%p28, %r263, %r250;
	mov.u32 	%r2097, %r2102;
	@%p28 bra 	$L__BB8_260;
	add.s64 	%rd238, %rd151, 384;
	// begin inline asm
	ld.global.nc.u32 %r2097, [%rd238];
	// end inline asm
$L__BB8_260:
	setp.ge.u32 	%p29, %r266, %r250;
	mov.u32 	%r2098, %r2102;
	@%p29 bra 	$L__BB8_262;
	add.s64 	%rd239, %rd151, 512;
	// begin inline asm
	ld.global.nc.u32 %r2098, [%rd239];
	// end inline asm
$L__BB8_262:
	setp.ge.u32 	%p30, %r269, %r250;
	mov.u32 	%r2099, %r2102;
	@%p30 bra 	$L__BB8_264;
	add.s64 	%rd240, %rd151, 640;
	// begin inline asm
	ld.global.nc.u32 %r2099, [%rd240];
	// end inline asm
$L__BB8_264:
	setp.ge.u32 	%p31, %r272, %r250;
	mov.u32 	%r2100, %r2102;
	@%p31 bra 	$L__BB8_266;
	add.s64 	%rd241, %rd151, 768;
	// begin inline asm
	ld.global.nc.u32 %r2100, [%rd241];
	// end inline asm
$L__BB8_266:
	setp.ge.u32 	%p32, %r275, %r250;
	mov.u32 	%r2101, %r2102;
	@%p32 bra 	$L__BB8_268;
	add.s64 	%rd242, %rd151, 896;
	// begin inline asm
	ld.global.nc.u32 %r2101, [%rd242];
	// end inline asm
$L__BB8_268:
	setp.ge.u32 	%p33, %r278, %r250;
	@%p33 bra 	$L__BB8_270;
	add.s64 	%rd243, %rd151, 1024;
	// begin inline asm
	ld.global.nc.u32 %r2102, [%rd243];
	// end inline asm
$L__BB8_270:
	setp.eq.s32 	%p34, %r252, 0;
	st.shared.u32 	[%r283], %r2094;
	st.shared.u32 	[%r283+128], %r2095;
	st.shared.u32 	[%r283+256], %r2096;
	st.shared.u32 	[%r283+384], %r2097;
	st.shared.u32 	[%r283+512], %r2098;
	st.shared.u32 	[%r283+640], %r2099;
	st.shared.u32 	[%r283+768], %r2100;
	st.shared.u32 	[%r283+896], %r2101;
	st.shared.u32 	[%r283+1024], %r2102;
	bar.warp.sync 	-1;
	ld.shared.u32 	%r315, [%r284];
	ld.shared.u32 	%r316, [%r284+4];
	ld.shared.u32 	%r317, [%r284+8];
	ld.shared.u32 	%r318, [%r284+12];
	ld.shared.u32 	%r319, [%r284+16];
	ld.shared.u32 	%r320, [%r284+20];
	ld.shared.u32 	%r321, [%r284+24];
	ld.shared.u32 	%r322, [%r284+28];
	ld.shared.u32 	%r323, [%r284+32];
	bar.sync 	0;
	shl.b32 	%r444, %r252, 2;
	add.s32 	%r446, %r431, %r444;
	add.s32 	%r324, %r446, 1240;
	st.shared.u32 	[%r446+1240], %r293;
	bar.sync 	0;
	@%p34 bra 	$L__BB8_272;
	ld.shared.u32 	%r2103, [%r324+-4];
$L__BB8_272:
	setp.ne.s32 	%p35, %r2103, %r285;
	setp.ne.s32 	%p36, %r285, %r286;
	setp.ne.s32 	%p37, %r286, %r287;
	setp.ne.s32 	%p38, %r287, %r288;
	setp.ne.s32 	%p39, %r288, %r289;
	setp.ne.s32 	%p40, %r289, %r290;
	setp.ne.s32 	%p41, %r290, %r291;
	setp.ne.s32 	%p42, %r291, %r292;
	setp.ne.s32 	%p43, %r292, %r293;
	mul.lo.s32 	%r567, %r252, 9;
	cvt.u64.u32 	%rd244, %r567;
	setp.eq.s64 	%p44, %rd7, %rd244;
	or.pred  	%p45, %p44, %p35;
	selp.u64 	%rd245, 1, 0, %p45;
	add.s32 	%r568, %r567, 1;
	cvt.u64.u32 	%rd246, %r568;
	setp.eq.s64 	%p46, %rd7, %rd246;
	or.pred  	%p6, %p46, %p36;
	selp.u64 	%rd247, 1, 0, %p6;
	add.s32 	%r569, %r567, 2;
	cvt.u64.u32 	%rd248, %r569;
	setp.eq.s64 	%p47, %rd7, %rd248;
	or.pred  	%p7, %p47, %p37;
	selp.u64 	%rd249, 1, 0, %p7;
	add.s32 	%r570, %r567, 3;
	cvt.u64.u32 	%rd250, %r570;
	setp.eq.s64 	%p48, %rd7, %rd250;
	or.pred  	%p49, %p48, %p38;
	selp.u64 	%rd251, 1, 0, %p49;
	add.s32 	%r571, %r567, 4;
	cvt.u64.u32 	%rd252, %r571;
	setp.eq.s64 	%p50, %rd7, %rd252;
	or.pred  	%p8, %p50, %p39;
	selp.u64 	%rd253, 1, 0, %p8;
	add.s32 	%r572, %r567, 5;
	cvt.u64.u32 	%rd254, %r572;
	setp.eq.s64 	%p51, %rd7, %rd254;
	or.pred  	%p9, %p51, %p40;
	selp.u64 	%rd255, 1, 0, %p9;
	add.s32 	%r573, %r567, 6;
	cvt.u64.u32 	%rd256, %r573;
	setp.eq.s64 	%p52, %rd7, %rd256;
	or.pred  	%p10, %p52, %p41;
	selp.u64 	%rd257, 1, 0, %p10;
	add.s32 	%r574, %r567, 7;
	cvt.u64.u32 	%rd258, %r574;
	setp.eq.s64 	%p53, %rd7, %rd258;
	or.pred  	%p54, %p53, %p42;
	selp.u64 	%rd259, 1, 0, %p54;
	add.s32 	%r575, %r567, 8;
	cvt.u64.u32 	%rd260, %r575;
	setp.eq.s64 	%p55, %rd7, %rd260;
	or.pred  	%p56, %p55, %p43;
	selp.u64 	%rd261, 1, 0, %p56;
	add.s64 	%rd262, %rd247, %rd245;
	selp.b32 	%r576, 0, %r315, %p6;
	add.s32 	%r577, %r316, %r576;
	add.s64 	%rd263, %rd262, %rd249;
	selp.b32 	%r578, 0, %r577, %p7;
	add.s32 	%r579, %r317, %r578;
	add.s64 	%rd264, %rd263, %rd251;
	selp.b32 	%r580, 0, %r579, %p49;
	add.s32 	%r581, %r318, %r580;
	add.s64 	%rd265, %rd264, %rd253;
	selp.b32 	%r582, 0, %r581, %p8;
	add.s32 	%r583, %r319, %r582;
	add.s64 	%rd266, %rd265, %rd255;
	selp.b32 	%r584, 0, %r583, %p9;
	add.s32 	%r585, %r320, %r584;
	add.s64 	%rd267, %rd266, %rd257;
	selp.b32 	%r586, 0, %r585, %p10;
	add.s32 	%r587, %r321, %r586;
	add.s64 	%rd268, %rd267, %rd259;
	selp.b32 	%r588, 0, %r587, %p54;
	add.s32 	%r589, %r322, %r588;
	add.s64 	%rd269, %rd268, %rd261;
	mov.b64 	{%r448, %r453}, %rd269;
	selp.b32 	%r590, 0, %r589, %p56;
	add.s32 	%r458, %r323, %r590;
	mov.b32 	%r564, 1;
	mov.b32 	%r565, 0;
	mov.b32 	%r566, -1;
	// begin inline asm
	shfl.sync.up.b32 %r447, %r448, %r564, %r565, %r566;
	// end inline asm
	// begin inline asm
	shfl.sync.up.b32 %r452, %r453, %r564, %r565, %r566;
	// end inline asm
	mov.b64 	%rd270, {%r447, %r452};
	// begin inline asm
	shfl.sync.up.b32 %r457, %r458, %r564, %r565, %r566;
	// end inline asm
	// begin inline asm
	shfl.sync.up.b32 %r462, %r463, %r564, %r565, %r566;
	// end inline asm
	setp.eq.s64 	%p57, %rd269, 0;
	selp.b32 	%r591, %r457, 0, %p57;
	setp.lt.s32 	%p58, %r427, 1;
	selp.b64 	%rd271, 0, %rd270, %p58;
	add.s64 	%rd272, %rd271, %rd269;
	mov.b64 	{%r468, %r473}, %rd272;
	selp.b32 	%r592, 0, %r591, %p58;
	add.s32 	%r478, %r592, %r458;
	mov.b32 	%r484, 2;
	// begin inline asm
	shfl.sync.up.b32 %r467, %r468, %r484, %r565, %r566;
	// end inline asm
	// begin inline asm
	shfl.sync.up.b32 %r472, %r473, %r484, %r565, %r566;
	// end inline asm
	mov.b64 	%rd273, {%r467, %r472};
	// begin inline asm
	shfl.sync.up.b32 %r477, %r478, %r484, %r565, %r566;
	// end inline asm
	// begin inline asm
	shfl.sync.up.b32 %r482, %r483, %r484, %r565, %r566;
	// end inline asm
	setp.eq.s64 	%p59, %rd272, 0;
	selp.b32 	%r593, %r477, 0, %p59;
	setp.lt.s32 	%p60, %r427, 2;
	selp.b64 	%rd274, 0, %rd273, %p60;
	add.s64 	%rd275, %rd274, %rd272;
	mov.b64 	{%r488, %r493}, %rd275;
	selp.b32 	%r594, 0, %r593, %p60;
	add.s32 	%r498, %r594, %r478;
	mov.b32 	%r504, 4;
	// begin inline asm
	shfl.sync.up.b32 %r487, %r488, %r504, %r565, %r566;
	// end inline asm
	// begin inline asm
	shfl.sync.up.b32 %r492, %r493, %r504, %r565, %r566;
	// end inline asm
	mov.b64 	%rd276, {%r487, %r492};
	// begin inline asm
	shfl.sync.up.b32 %r497, %r498, %r504, %r565, %r566;
	// end inline asm
	// begin inline asm
	shfl.sync.up.b32 %r502, %r503, %r504, %r565, %r566;
	// end inline asm
	setp.eq.s64 	%p61, %rd275, 0;
	selp.b32 	%r595, %r497, 0, %p61;
	setp.lt.s32 	%p62, %r427, 4;
	selp.b64 	%rd277, 0, %rd276, %p62;
	add.s64 	%rd278, %rd277, %rd275;
	mov.b64 	{%r508, %r513}, %rd278;
	selp.b32 	%r596, 0, %r595, %p62;
	add.s32 	%r518, %r596, %r498;
	mov.b32 	%r524, 8;
	// begin inline asm
	shfl.sync.up.b32 %r507, %r508, %r524, %r565, %r566;
	// end inline asm
	// begin inline asm
	shfl.sync.up.b32 %r512, %r513, %r524, %r565, %r566;
	// end inline asm
	mov.b64 	%rd279, {%r507, %r512};
	// begin inline asm
	shfl.sync.up.b32 %r517, %r518, %r524, %r565, %r566;
	// end inline asm
	// begin inline asm
	shfl.sync.up.b32 %r522, %r523, %r524, %r565, %r566;
	// end inline asm
	setp.eq.s64 	%p63, %rd278, 0;
	selp.b32 	%r597, %r517, 0, %p63;
	setp.lt.s32 	%p64, %r427, 8;
	selp.b64 	%rd280, 0, %rd279, %p64;
	add.s64 	%rd281, %rd280, %rd278;
	mov.b64 	{%r528, %r533}, %rd281;
	selp.b32 	%r598, 0, %r597, %p64;
	add.s32 	%r538, %r598, %r518;
	mov.b32 	%r544, 16;
	// begin inline asm
	shfl.sync.up.b32 %r527, %r528, %r544, %r565, %r566;
	// end inline asm
	// begin inline asm
	shfl.sync.up.b32 %r532, %r533, %r544, %r565, %r566;
	// end inline asm
	mov.b64 	%rd282, {%r527, %r532};
	// begin inline asm
	shfl.sync.up.b32 %r537, %r538, %r544, %r565, %r566;
	// end inline asm
	// begin inline asm
	shfl.sync.up.b32 %r542, %r543, %r544, %r565, %r566;
	// end inline asm
	setp.eq.s64 	%p65, %rd281, 0;
	selp.b32 	%r599, %r537, 0, %p65;
	setp.lt.s32 	%p66, %r427, 16;
	selp.b64 	%rd283, 0, %rd282, %p66;
	add.s64 	%rd152, %rd283, %rd281;
	mov.b64 	{%r548, %r553}, %rd152;
	selp.b32 	%r600, 0, %r599, %p66;
	add.s32 	%r558, %r600, %r538;
	// begin inline asm
	shfl.sync.up.b32 %r547, %r548, %r564, %r565, %r566;
	// end inline asm
	// begin inline asm
	shfl.sync.up.b32 %r552, %r553, %r564, %r565, %r566;
	// end inline asm
	mov.b64 	%rd834, {%r547, %r552};
	// begin inline asm
	shfl.sync.up.b32 %r2117, %r558, %r564, %r565, %r566;
	// end inline asm
	// begin inline asm
	shfl.sync.up.b32 %r562, %r563, %r564, %r565, %r566;
	// end inline asm
	setp.ne.s32 	%p67, %r427, 31;
	@%p67 bra 	$L__BB8_274;
	shl.b32 	%r601, %r282, 4;
	mov.u32 	%r602, _ZN6thrust24THRUST_300001_SM_1000_NS8cuda_cub4core6detail5shmemE;
	add.s32 	%r603, %r602, %r601;
	st.shared.u64 	[%r603], %rd152;
	st.shared.u32 	[%r603+8], %r558;
$L__BB8_274:
	bar.sync 	0;
	ld.shared.u64 	%rd284, [_ZN6thrust24THRUST_300001_SM_1000_NS8cuda_cub4core6detail5shmemE];
	ld.shared.u32 	%r604, [_ZN6thrust24THRUST_300001_SM_1000_NS8cuda_cub4core6detail5shmemE+8];
	ld.shared.u64 	%rd285, [_ZN6thrust24THRUST_300001_SM_1000_NS8cuda_cub4core6detail5shmemE+16];
	ld.shared.u32 	%r605, [_ZN6thrust24THRUST_300001_SM_1000_NS8cuda_cub4core6detail5shmemE+24];
	add.s64 	%rd286, %rd285, %rd284;
	setp.eq.s64 	%p68, %rd285, 0;
	selp.b32 	%r606, %r604, 0, %p68;
	add.s32 	%r607, %r606, %r605;
	setp.eq.s32 	%p69, %r282, 2;
	selp.b64 	%rd287, %rd286, %rd284, %p69;
	selp.b32 	%r608, %r607, %r604, %p69;
	ld.shared.u64 	%rd288, [_ZN6thrust24THRUST_300001_SM_1000_NS8cuda_cub4core6detail5shmemE+32];
	ld.shared.u32 	%r609, [_ZN6thrust24THRUST_300001_SM_1000_NS8cuda_cub4core6detail5shmemE+40];
	add.s64 	%rd289, %rd288, %rd286;
	setp.eq.s64 	%p70, %rd288, 0;
	selp.b32 	%r610, %r607, 0, %p70;
	add.s32 	%r611, %r610, %r609;
	setp.eq.s32 	%p71, %r282, 3;
	selp.b64 	%rd290, %rd289, %rd287, %p71;
	selp.b32 	%r612, %r611, %r608, %p71;
	ld.shared.u64 	%rd291, [_ZN6thrust24THRUST_300001_SM_1000_NS8cuda_cub4core6detail5shmemE+48];
	ld.shared.u32 	%r613, [_ZN6thrust24THRUST_300001_SM_1000_NS8cuda_cub4core6detail5shmemE+56];
	add.s64 	%rd292, %rd291, %rd289;
	setp.eq.s64 	%p72, %rd291, 0;
	selp.b32 	%r614, %r611, 0, %p72;
	add.s32 	%r615, %r614, %r613;
	setp.eq.s32 	%p73, %r282, 4;
	selp.b64 	%rd293, %rd292, %rd290, %p73;
	selp.b32 	%r616, %r615, %r612, %p73;
	ld.shared.u64 	%rd294, [_ZN6thrust24THRUST_300001_SM_1000_NS8cuda_cub4core6detail5shmemE+64];
	ld.shared.u32 	%r617, [_ZN6thrust24THRUST_300001_SM_1000_NS8cuda_cub4core6detail5shmemE+72];
	add.s64 	%rd295, %rd294, %rd292;
	setp.eq.s64 	%p74, %rd294, 0;
	selp.b32 	%r618, %r615, 0, %p74;
	add.s32 	%r619, %r618, %r617;
	setp.eq.s32 	%p75, %r282, 5;
	selp.b64 	%rd296, %rd295, %rd293, %p75;
	selp.b32 	%r620, %r619, %r616, %p75;
	ld.shared.u64 	%rd297, [_ZN6thrust24THRUST_300001_SM_1000_NS8cuda_cub4core6detail5shmemE+80];
	ld.shared.u32 	%r621, [_ZN6thrust24THRUST_300001_SM_1000_NS8cuda_cub4core6detail5shmemE+88];
	add.s64 	%rd298, %rd297, %rd295;
	setp.eq.s64 	%p76, %rd297, 0;
	selp.b32 	%r622, %r619, 0, %p76;
	add.s32 	%r623, %r622, %r621;
	setp.eq.s32 	%p77, %r282, 6;
	selp.b64 	%rd299, %rd298, %rd296, %p77;
	selp.b32 	%r624, %r623, %r620, %p77;
	ld.shared.u64 	%rd300, [_ZN6thrust24THRUST_300001_SM_1000_NS8cuda_cub4core6detail5shmemE+96];
	ld.shared.u32 	%r625, [_ZN6thrust24THRUST_300001_SM_1000_NS8cuda_cub4core6detail5shmemE+104];
	add.s64 	%rd301, %rd300, %rd298;
	setp.eq.s64 	%p78, %rd300, 0;
	selp.b32 	%r626, %r623, 0, %p78;
	add.s32 	%r627, %r626, %r625;
	setp.eq.s32 	%p79, %r282, 7;
	selp.b64 	%rd154, %rd301, %rd299, %p79;
	selp.b32 	%r329, %r627, %r624, %p79;
	ld.shared.u64 	%rd302, [_ZN6thrust24THRUST_300001_SM_1000_NS8cuda_cub4core6detail5shmemE+112];
	ld.shared.u32 	%r628, [_ZN6thrust24THRUST_300001_SM_1000_NS8cuda_cub4core6detail5shmemE+120];
	add.s64 	%rd155, %rd302, %rd301;
	setp.eq.s64 	%p80, %rd302, 0;
	selp.b32 	%r629, %r627, 0, %p80;
	add.s32 	%r330, %r629, %r628;
	setp.lt.u32 	%p81, %r252, 32;
	@%p81 bra 	$L__BB8_276;
	setp.eq.s64 	%p82, %rd834, 0;
	selp.b32 	%r630, %r329, 0, %p82;
	add.s32 	%r631, %r630, %r2117;
	setp.eq.s32 	%p83, %r427, 0;
	selp.b64 	%rd303, 0, %rd834, %p83;
	add.s64 	%rd834, %rd154, %rd303;
	selp.b32 	%r2117, %r329, %r631, %p83;
	bra.uni 	$L__BB8_312;
$L__BB8_276:
	setp.ne.s32 	%p84, %r252, 0;
	mul.wide.u32 	%rd304, %r1, 16;
	add.s64 	%rd157, %rd1, %rd304;
	@%p84 bra 	$L__BB8_278;
	st.shared.u64 	[_ZN6thrust24THRUST_300001_SM_1000_NS8cuda_cub4core6detail5shmemE+200], %rd155;
	st.shared.u32 	[_ZN6thrust24THRUST_300001_SM_1000_NS8cuda_cub4core6detail5shmemE+208], %r330;
	mov.b32 	%r632, 100;
	mov.b64 	%rd306, {%r330, %r632};
	add.s64 	%rd305, %rd157, 512;
	// begin inline asm
	st.relaxed.gpu.v2.u64 [%rd305], {%rd306, %rd155};
	// end inline asm
$L__BB8_278:
	mov.u32 	%r633, %nctaid.x;
	setp.gt.u32 	%p85, %r633, 499;
	@%p85 bra 	$L__BB8_280;
	membar.cta;
	bra.uni 	$L__BB8_281;
$L__BB8_280:
	mov.b32 	%r634, 450;
	// begin inline asm
	nanosleep.u32 %r634;
	// end inline asm
$L__BB8_281:
	mul.wide.u32 	%rd308, %r252, 16;
	xor.b64  	%rd309, %rd308, -16;
	add.s64 	%rd310, %rd157, %rd309;
	add.s64 	%rd158, %rd310, 512;
$L__BB8_282:
	// begin inline asm
	ld.relaxed.gpu.v2.u64 {%rd311, %rd824}, [%rd158];
	// end inline asm
	mov.b64 	{%r2105, %r2110}, %rd311;
	setp.eq.s32 	%p86, %r2110, 99;
	mov.b32 	%r635, -1;
	vote.sync.any.pred 	%p87, %p86, %r635;
	@%p87 bra 	$L__BB8_282;
	setp.eq.s32 	%p88, %r2110, 101;
	mov.b32 	%r657, -1;
	vote.sync.ballot.b32 	%r658, %p88, %r657;
	// begin inline asm
	mov.u32 %r637, %lanemask_ge;
	// end inline asm
	and.b32  	%r659, %r658, %r637;
	or.b32  	%r660, %r659, -2147483648;
	add.s32 	%r661, %r660, -1;
	not.b32 	%r662, %r660;
	and.b32  	%r663, %r662, %r661;
	popc.b32 	%r335, %r663;
	mov.b64 	{%r639, %r644}, %rd824;
	mov.b32 	%r655, 1;
	// begin inline asm
	shfl.sync.down.b32 %r638, %r639, %r655, %r335, %r657;
	// end inline asm
	// begin inline asm
	shfl.sync.down.b32 %r643, %r644, %r655, %r335, %r657;
	// end inline asm
	// begin inline asm
	shfl.sync.down.b32 %r648, %r2105, %r655, %r335, %r657;
	// end inline asm
	// begin inline asm
	shfl.sync.down.b32 %r653, %r654, %r655, %r335, %r657;
	// end inline asm
	setp.ge.s32 	%p90, %r427, %r335;
	@%p90 bra 	$L__BB8_285;
	mov.b64 	%rd314, {%r638, %r643};
	add.s64 	%rd160, %rd824, %rd314;
	setp.eq.s64 	%p91, %rd824, 0;
	selp.b32 	%r664, %r648, 0, %p91;
	add.s32 	%r2105, %r664, %r2105;
	mov.u64 	%rd824, %rd160;
$L__BB8_285:
	mov.b64 	{%r666, %r671}, %rd824;
	mov.b32 	%r682, 2;
	mov.b32 	%r684, -1;
	// begin inline asm
	shfl.sync.down.b32 %r665, %r666, %r682, %r335, %r684;
	// end inline asm
	// begin inline asm
	shfl.sync.down.b32 %r670, %r671, %r682, %r335, %r684;
	// end inline asm
	// begin inline asm
	shfl.sync.down.b32 %r675, %r2105, %r682, %r335, %r684;
	// end inline asm
	// begin inline asm
	shfl.sync.down.b32 %r680, %r681, %r682, %r335, %r684;
	// end inline asm
	add.s32 	%r344, %r427, 2;
	setp.gt.s32 	%p92, %r344, %r335;
	@%p92 bra 	$L__BB8_287;
	mov.b64 	%rd315, {%r665, %r670};
	add.s64 	%rd162, %rd824, %rd315;
	setp.eq.s64 	%p93, %rd824, 0;
	selp.b32 	%r685, %r675, 0, %p93;
	add.s32 	%r2105, %r685, %r2105;
	mov.u64 	%rd824, %rd162;
$L__BB8_287:
	mov.b64 	{%r687, %r692}, %rd824;
	mov.b32 	%r703, 4;
	mov.b32 	%r705, -1;
	// begin inline asm
	shfl.sync.down.b32 %r686, %r687, %r703, %r335, %r705;
	// end inline asm
	// begin inline asm
	shfl.sync.down.b32 %r691, %r692, %r703, %r335, %r705;
	// end inline asm
	// begin inline asm
	shfl.sync.down.b32 %r696, %r2105, %r703, %r335, %r705;
	// end inline asm
	// begin inline asm
	shfl.sync.down.b32 %r701, %r702, %r703, %r335, %r705;
	// end inline asm
	add.s32 	%r350, %r427, 4;
	setp.gt.s32 	%p94, %r350, %r335;
	@%p94 bra 	$L__BB8_289;
	mov.b64 	%rd316, {%r686, %r691};
	add.s64 	%rd164, %rd824, %rd316;
	setp.eq.s64 	%p95, %rd824, 0;
	selp.b32 	%r706, %r696, 0, %p95;
	add.s32 	%r2105, %r706, %r2105;
	mov.u64 	%rd824, %rd164;
$L__BB8_289:
	mov.b64 	{%r708, %r713}, %rd824;
	mov.b32 	%r724, 8;
	mov.b32 	%r726, -1;
	// begin inline asm
	shfl.sync.down.b32 %r707, %r708, %r724, %r335, %r726;
	// end inline asm
	// begin inline asm
	shfl.sync.down.b32 %r712, %r713, %r724, %r335, %r726;
	// end inline asm
	// begin inline asm
	shfl.sync.down.b32 %r717, %r2105, %r724, %r335, %r726;
	// end inline asm
	// begin inline asm
	shfl.sync.down.b32 %r722, %r723, %r724, %r335, %r726;
	// end inline asm
	add.s32 	%r356, %r427, 8;
	setp.gt.s32 	%p96, %r356, %r335;
	@%p96 bra 	$L__BB8_291;
	mov.b64 	%rd317, {%r707, %r712};
	add.s64 	%rd166, %rd824, %rd317;
	setp.eq.s64 	%p97, %rd824, 0;
	selp.b32 	%r727, %r717, 0, %p97;
	add.s32 	%r2105, %r727, %r2105;
	mov.u64 	%rd824, %rd166;
$L__BB8_291:
	mov.b64 	{%r729, %r734}, %rd824;
	mov.b32 	%r745, 16;
	mov.b32 	%r747, -1;
	// begin inline asm
	shfl.sync.down.b32 %r728, %r729, %r745, %r335, %r747;
	// end inline asm
	// begin inline asm
	shfl.sync.down.b32 %r733, %r734, %r745, %r335, %r747;
	// end inline asm
	// begin inline asm
	shfl.sync.down.b32 %r738, %r2105, %r745, %r335, %r747;
	// end inline asm
	// begin inline asm
	shfl.sync.down.b32 %r743, %r744, %r745, %r335, %r747;
	// end inline asm
	add.s32 	%r362, %r427, 16;
	setp.gt.s32 	%p98, %r362, %r335;
	@%p98 bra 	$L__BB8_293;
	mov.b64 	%rd318, {%r728, %r733};
	add.s64 	%rd168, %rd824, %rd318;
	setp.eq.s64 	%p99, %rd824, 0;
	selp.b32 	%r748, %r738, 0, %p99;
	add.s32 	%r2105, %r748, %r2105;
	mov.u64 	%rd824, %rd168;
$L__BB8_293:
	not.b32 	%r749, %r252;
	add.s32 	%r2111, %r1, %r749;
	add.s64 	%rd170, %rd1, 512;
$L__BB8_294:
	setp.ne.s32 	%p100, %r2110, 101;
	mov.b32 	%r750, -1;
	vote.sync.all.pred 	%p101, %p100, %r750;
	not.pred 	%p102, %p101;
	@%p102 bra 	$L__BB8_308;
	mul.wide.s32 	%rd392, %r2111, 16;
	add.s64 	%rd393, %rd170, %rd392;
	add.s64 	%rd391, %rd393, -512;
$L__BB8_296:
	// begin inline asm
	ld.relaxed.gpu.v2.u64 {%rd389, %rd830}, [%rd391];
	// end inline asm
	mov.b64 	{%r2113, %r2110}, %rd389;
	setp.eq.s32 	%p154, %r2110, 99;
	mov.b32 	%r844, -1;
	vote.sync.any.pred 	%p155, %p154, %r844;
	@%p155 bra 	$L__BB8_296;
	setp.eq.s32 	%p156, %r2110, 101;
	mov.b32 	%r865, -1;
	vote.sync.ballot.b32 	%r866, %p156, %r865;
	and.b32  	%r867, %r866, %r637;
	or.b32  	%r868, %r867, -2147483648;
	add.s32 	%r869, %r868, -1;
	not.b32 	%r870, %r868;
	and.b32  	%r871, %r870, %r869;
	popc.b32 	%r371, %r871;
	mov.b64 	{%r847, %r852}, %rd830;
	mov.b32 	%r863, 1;
	// begin inline asm
	shfl.sync.down.b32 %r846, %r847, %r863, %r371, %r865;
	// end inline asm
	// begin inline asm
	shfl.sync.down.b32 %r851, %r852, %r863, %r371, %r865;
	// end inline asm
	// begin inline asm
	shfl.sync.down.b32 %r856, %r2113, %r863, %r371, %r865;
	// end inline asm
	// begin inline asm
	shfl.sync.down.b32 %r861, %r862, %r863, %r371, %r865;
	// end inline asm
	setp.ge.s32 	%p158, %r427, %r371;
	@%p158 bra 	$L__BB8_299;
	mov.b64 	%rd394, {%r846, %r851};
	add.s64 	%rd173, %rd830, %rd394;
	setp.eq.s64 	%p159, %rd830, 0;
	selp.b32 	%r872, %r856, 0, %p159;
	add.s32 	%r2113, %r872, %r2113;
	mov.u64 	%rd830, %rd173;
$L__BB8_299:
	mov.b64 	{%r874, %r879}, %rd830;
	mov.b32 	%r890, 2;
	mov.b32 	%r892, -1;
	// begin inline asm
	shfl.sync.down.b32 %r873, %r874, %r890, %r371, %r892;
	// end inline asm
	// begin inline asm
	shfl.sync.down.b32 %r878, %r879, %r890, %r371, %r892;
	// end inline asm
	// begin inline asm
	shfl.sync.down.b32 %r883, %r2113, %r890, %r371, %r892;
	// end inline asm
	// begin inline asm
	shfl.sync.down.b32 %r888, %r889, %r890, %r371, %r892;
	// end inline asm
	setp.gt.s32 	%p160, %r344, %r371;
	@%p160 bra 	$L__BB8_301;
	mov.b64 	%rd395, {%r873, %r878};
	add.s64 	%rd175, %rd830, %rd395;
	setp.eq.s64 	%p161, %rd830, 0;
	selp.b32 	%r893, %r883, 0, %p161;
	add.s32 	%r2113, %r893, %r2113;
	mov.u64 	%rd830, %rd175;
$L__BB8_301:
	mov.b64 	{%r895, %r900}, %rd830;
	mov.b32 	%r911, 4;
	mov.b32 	%r913, -1;
	// begin inline asm
	shfl.sync.down.b32 %r894, %r895, %r911, %r371, %r913;
	// end inline asm
	// begin inline asm
	shfl.sync.down.b32 %r899, %r900, %r911, %r371, %r913;
	// end inline asm
	// begin inline asm
	shfl.sync.down.b32 %r904, %r2113, %r911, %r371, %r913;
	// end inline asm
	// begin inline asm
	shfl.sync.down.b32 %r909, %r910, %r911, %r371, %r913;
	// end inline asm
	setp.gt.s32 	%p162, %r350, %r371;
	@%p162 bra 	$L__BB8_303;
	mov.b64 	%rd396, {%r894, %r899};
	add.s64 	%rd177, %rd830, %rd396;
	setp.eq.s64 	%p163, %rd830, 0;
	selp.b32 	%r914, %r904, 0, %p163;
	add.s32 	%r2113, %r914, %r2113;
	mov.u64 	%rd830, %rd177;
$L__BB8_303:
	mov.b64 	{%r916, %r921}, %rd830;
	mov.b32 	%r932, 8;
	mov.b32 	%r934, -1;
	// begin inline asm
	shfl.sync.down.b32 %r915, %r916, %r932, %r371, %r934;
	// end inline asm
	// begin inline asm
	shfl.sync.down.b32 %r920, %r921, %r932, %r371, %r934;
	// end inline asm
	// begin inline asm
	shfl.sync.down.b32 %r925, %r2113, %r932, %r371, %r934;
	// end inline asm
	// begin inline asm
	shfl.sync.down.b32 %r930, %r931, %r932, %r371, %r934;
	// end inline asm
	setp.gt.s32 	%p164, %r356, %r371;
	@%p164 bra 	$L__BB8_305;
	mov.b64 	%rd397, {%r915, %r920};
	add.s64 	%rd179, %rd830, %rd397;
	setp.eq.s64 	%p165, %rd830, 0;
	selp.b32 	%r935, %r925, 0, %p165;
	add.s32 	%r2113, %r935, %r2113;
	mov.u64 	%rd830, %rd179;
$L__BB8_305:
	mov.b64 	{%r937, %r942}, %rd830;
	mov.b32 	%r953, 16;
	mov.b32 	%r955, -1;
	// begin inline asm
	shfl.sync.down.b32 %r936, %r937, %r953, %r371, %r955;
	// end inline asm
	// begin inline asm
	shfl.sync.down.b32 %r941, %r942, %r953, %r371, %r955;
	// end inline asm
	// begin inline asm
	shfl.sync.down.b32 %r946, %r2113, %r953, %r371, %r955;
	// end inline asm
	// begin inline asm
	shfl.sync.down.b32 %r951, %r952, %r953, %r371, %r955;
	// end inline asm
	setp.gt.s32 	%p166, %r362, %r371;
	@%p166 bra 	$L__BB8_307;
	mov.b64 	%rd398, {%r936, %r941};
	add.s64 	%rd181, %rd830, %rd398;
	setp.eq.s64 	%p167, %rd830, 0;
	selp.b32 	%r956, %r946, 0, %p167;
	add.s32 	%r2113, %r956, %r2113;
	mov.u64 	%rd830, %rd181;
$L__BB8_307:
	add.s64 	%rd183, %rd830, %rd824;
	setp.eq.s64 	%p168, %rd824, 0;
	selp.b32 	%r957, %r2113, 0, %p168;
	add.s32 	%r2105, %r957, %r2105;
	add.s32 	%r2111, %r2111, -32;
	mov.u64 	%rd824, %rd183;
	bra.uni 	$L__BB8_294;
$L__BB8_308:
	setp.ne.s32 	%p103, %r252, 0;
	@%p103 bra 	$L__BB8_310;
	add.s64 	%rd321, %rd824, %rd155;
	setp.eq.s64 	%p104, %rd155, 0;
	selp.b32 	%r752, %r2105, 0, %p104;
	add.s32 	%r753, %r752, %r330;
	mov.b32 	%r754, 101;
	mov.b64 	%rd320, {%r753, %r754};
	add.s64 	%rd319, %rd157, 512;
	// begin inline asm
	st.relaxed.gpu.v2.u64 [%rd319], {%rd320, %rd321};
	// end inline asm
	st.shared.u64 	[_ZN6thrust24THRUST_300001_SM_1000_NS8cuda_cub4core6detail5shmemE+168], %rd824;
	st.shared.u32 	[_ZN6thrust24THRUST_300001_SM_1000_NS8cuda_cub4core6detail5shmemE+176], %r2105;
	st.shared.u64 	[_ZN6thrust24THRUST_300001_SM_1000_NS8cuda_cub4core6detail5shmemE+184], %rd321;
	st.shared.u32 	[_ZN6thrust24THRUST_300001_SM_1000_NS8cuda_cub4core6detail5shmemE+192], %r753;
$L__BB8_310:
	setp.ne.s32 	%p105, %r427, 0;
	@%p105 bra 	$L__BB8_312;
	st.shared.u64 	[_ZN6thrust24THRUST_300001_SM_1000_NS8cuda_cub4core6detail5shmemE+136], %rd824;
	st.shared.u32 	[_ZN6thrust24THRUST_300001_SM_1000_NS8cuda_cub4core6detail5shmemE+144], %r2105;
	mov.u64 	%rd834, %rd824;
	mov.u32 	%r2117, %r2105;
$L__BB8_312:
	setp.eq.s32 	%p106, %r252, 0;
	bar.sync 	0;
	@%p106 bra 	$L__BB8_314;
	ld.shared.u32 	%r755, [_ZN6thrust24THRUST_300001_SM_1000_NS8cuda_cub4core6detail5shmemE+144];
	ld.shared.u64 	%rd322, [_ZN6thrust24THRUST_300001_SM_1000_NS8cuda_cub4core6detail5shmemE+136];
	add.s64 	%rd185, %rd322, %rd834;
	setp.eq.s64 	%p107, %rd834, 0;
	selp.b32 	%r756, %r755, 0, %p107;
	add.s32 	%r2117, %r756, %r2117;
	mov.u64 	%rd834, %rd185;
$L__BB8_314:
	mul.lo.s32 	%r757, %r252, 9;
	cvt.u64.u32 	%rd323, %r757;
	setp.eq.s64 	%p108, %rd7, %rd323;
	setp.ne.s32 	%p109, %r2103, %r285;
	or.pred  	%p110, %p108, %p109;
	selp.u64 	%rd324, 1, 0, %p110;
	add.s64 	%rd187, %rd834, %rd324;
	selp.b32 	%r758, 0, %r2117, %p110;
	add.s32 	%r402, %r758, %r315;
	selp.u64 	%rd325, 1, 0, %p6;
	add.s64 	%rd326, %rd325, %rd324;
	add.s64 	%rd188, %rd326, %rd834;
	selp.b32 	%r759, 0, %r402, %p6;
	add.s32 	%r403, %r316, %r759;
	selp.u64 	%rd327, 1, 0, %p7;
	add.s64 	%rd189, %rd188, %rd327;
	selp.b32 	%r760, 0, %r403, %p7;
	add.s32 	%r404, %r317, %r760;
	add.s32 	%r761, %r757, 3;
	cvt.u64.u32 	%rd328, %r761;
	setp.eq.s64 	%p111, %rd7, %rd328;
	setp.ne.s32 	%p112, %r287, %r288;
	or.pred  	%p11, %p111, %p112;
	selp.u64 	%rd329, 1, 0, %p11;
	add.s64 	%rd190, %rd189, %rd329;
	selp.b32 	%r762, 0, %r404, %p11;
	add.s32 	%r405, %r318, %r762;
	selp.u64 	%rd330, 1, 0, %p8;
	add.s64 	%rd191, %rd190, %rd330;
	selp.b32 	%r763, 0, %r405, %p8;
	add.s32 	%r406, %r319, %r763;
	selp.u64 	%rd331, 1, 0, %p9;
	add.s64 	%rd192, %rd191, %rd331;
	selp.b32 	%r764, 0, %r406, %p9;
	add.s32 	%r407, %r320, %r764;
	selp.u64 	%rd332, 1, 0, %p10;
	add.s64 	%rd193, %rd192, %rd332;
	selp.b32 	%r765, 0, %r407, %p10;
	add.s32 	%r408, %r321, %r765;
	add.s32 	%r766, %r757, 7;
	cvt.u64.u32 	%rd333, %r766;
	setp.eq.s64 	%p113, %rd7, %rd333;
	setp.ne.s32 	%p114, %r291, %r292;
	or.pred  	%p115, %p113, %p114;
	selp.u64 	%rd334, 1, 0, %p115;
	add.s64 	%rd194, %rd193, %rd334;
	selp.b32 	%r767, 0, %r408, %p115;
	add.s32 	%r409, %r322, %r767;
	ld.shared.u64 	%rd195, [_ZN6thrust24THRUST_300001_SM_1000_NS8cuda_cub4core6detail5shmemE+200];
	ld.shared.u64 	%rd841, [_ZN6thrust24THRUST_300001_SM_1000_NS8cuda_cub4core6detail5shmemE+184];
	ld.shared.u32 	%r410, [_ZN6thrust24THRUST_300001_SM_1000_NS8cuda_cub4core6detail5shmemE+192];
	ld.shared.u64 	%rd197, [_ZN6thrust24THRUST_300001_SM_1000_NS8cuda_cub4core6detail5shmemE+168];
	setp.lt.s64 	%p116, %rd195, 257;
	@%p116 bra 	$L__BB8_340;
	bar.sync 	0;
	mul.lo.s32 	%r771, %r252, 9;
	cvt.u64.u32 	%rd365, %r771;
	setp.ne.s64 	%p132, %rd7, %rd365;
	setp.eq.s32 	%p133, %r2103, %r285;
	and.pred  	%p134, %p132, %p133;
	@%p134 bra 	$L__BB8_317;
	cvt.u32.u64 	%r772, %rd197;
	cvt.u32.u64 	%r773, %rd834;
	sub.s32 	%r774, %r773, %r772;
	shl.b32 	%r775, %r774, 3;
	mov.u32 	%r776, _ZN6thrust24THRUST_300001_SM_1000_NS8cuda_cub4core6detail5shmemE;
	add.s32 	%r777, %r776, %r775;
	st.shared.v2.u32 	[%r777], {%r2103, %r2117};
$L__BB8_317:
	not.pred 	%p135, %p6;
	@%p135 bra 	$L__BB8_319;
	cvt.u32.u64 	%r778, %rd197;
	cvt.u32.u64 	%r779, %rd187;
	sub.s32 	%r780, %r779, %r778;
	shl.b32 	%r781, %r780, 3;
	mov.u32 	%r782, _ZN6thrust24THRUST_300001_SM_1000_NS8cuda_cub4core6detail5shmemE;
	add.s32 	%r783, %r782, %r781;
	st.shared.v2.u32 	[%r783], {%r285, %r402};
$L__BB8_319:
	not.pred 	%p136, %p7;
	@%p136 bra 	$L__BB8_321;
	cvt.u32.u64 	%r784, %rd197;
	cvt.u32.u64 	%r785, %rd188;
	sub.s32 	%r786, %r785, %r784;
	shl.b32 	%r787, %r786, 3;
	mov.u32 	%r788, _ZN6thrust24THRUST_300001_SM_1000_NS8cuda_cub4core6detail5shmemE;
	add.s32 	%r789, %r788, %r787;
	st.shared.v2.u32 	[%r789], {%r286, %r403};
$L__BB8_321:
	not.pred 	%p137, %p11;
	@%p137 bra 	$L__BB8_323;
	cvt.u32.u64 	%r790, %rd197;
	cvt.u32.u64 	%r791, %rd189;
	sub.s32 	%r792, %r791, %r790;
	shl.b32 	%r793, %r792, 3;
	mov.u32 	%r794, _ZN6thrust24THRUST_300001_SM_1000_NS8cuda_cub4core6detail5shmemE;
	add.s32 	%r795, %r794, %r793;
	st.shared.v2.u32 	[%r795], {%r287, %r404};
$L__BB8_323:
	not.pred 	%p138, %p8;
	@%p138 bra 	$L__BB8_325;
	cvt.u32.u64 	%r796, %rd197;
	cvt.u32.u64 	%r797, %rd190;
	sub.s32 	%r798, %r797, %r796;
	shl.b32 	%r799, %r798, 3;
	mov.u32 	%r800, _ZN6thrust24THRUST_300001_SM_1000_NS8cuda_cub4core6detail5shmemE;
	add.s32 	%r801, %r800, %r799;
	st.shared.v2.u32 	[%r801], {%r288, %r405};
$L__BB8_325:
	not.pred 	%p139, %p9;
	@%p139 bra 	$L__BB8_327;
	cvt.u32.u64 	%r802, %rd197;
	cvt.u32.u64 	%r803, %rd191;
	sub.s32 	%r804, %r803, %r802;
	shl.b32 	%r805, %r804, 3;
	mov.u32 	%r806, _ZN6thrust24THRUST_300001_SM_1000_NS8cuda_cub4core6detail5shmemE;
	add.s32 	%r807, %r806, %r805;
	st.shared.v2.u32 	[%r807], {%r289, %r406};
$L__BB8_327:
	not.pred 	%p140, %p10;
	@%p140 bra 	$L__BB8_329;
	cvt.u32.u64 	%r808, %rd197;
	cvt.u32.u64 	%r809, %rd192;
	sub.s32 	%r810, %r809, %r808;
	shl.b32 	%r811, %r810, 3;
	mov.u32 	%r812, _ZN6thrust24THRUST_300001_SM_1000_NS8cuda_cub4core6detail5shmemE;
	add.s32 	%r813, %r812, %r811;
	st.shared.v2.u32 	[%r813], {%r290, %r407};
$L__BB8_329:
	mad.lo.s32 	%r814, %r252, 9, 7;
	cvt.u64.u32 	%rd366, %r814;
	setp.ne.s64 	%p141, %rd7, %rd366;
	setp.eq.s32 	%p142, %r291, %r292;
	and.pred  	%p143, %p141, %p142;
	@%p143 bra 	$L__BB8_331;
	cvt.u32.u64 	%r815, %rd197;
	cvt.u32.u64 	%r816, %rd193;
	sub.s32 	%r817, %r816, %r815;
	shl.b32 	%r818, %r817, 3;
	mov.u32 	%r819, _ZN6thrust24THRUST_300001_SM_1000_NS8cuda_cub4core6detail5shmemE;
	add.s32 	%r820, %r819, %r818;
	st.shared.v2.u32 	[%r820], {%r291, %r408};
$L__BB8_331:
	mad.lo.s32 	%r821, %r252, 9, 8;
	cvt.u64.u32 	%rd367, %r821;
	setp.ne.s64 	%p144, %rd7, %rd367;
	setp.eq.s32 	%p145, %r292, %r293;
	and.pred  	%p146, %p144, %p145;
	@%p146 bra 	$L__BB8_333;
	cvt.u32.u64 	%r822, %rd197;
	cvt.u32.u64 	%r823, %rd194;
	sub.s32 	%r824, %r823, %r822;
	shl.b32 	%r825, %r824, 3;
	mov.u32 	%r826, _ZN6thrust24THRUST_300001_SM_1000_NS8cuda_cub4core6detail5shmemE;
	add.s32 	%r827, %r826, %r825;
	st.shared.v2.u32 	[%r827], {%r292, %r409};
$L__BB8_333:
	bar.sync 	0;
	cvt.u64.u32 	%rd840, %r252;
	setp.le.u64 	%p147, %rd195, %rd840;
	@%p147 bra 	$L__BB8_358;
	not.b64 	%rd368, %rd840;
	add.s64 	%rd199, %rd195, %rd368;
	shr.u64 	%rd369, %rd199, 8;
	add.s64 	%rd370, %rd369, 1;
	and.b64  	%rd836, %rd370, 3;
	and.b64  	%rd371, %rd199, 768;
	setp.eq.s64 	%p148, %rd371, 768;
	@%p148 bra 	$L__BB8_337;
	add.s64 	%rd372, %rd197, %rd840;
	shl.b64 	%rd373, %rd372, 2;
	add.s64 	%rd838, %rd5, %rd373;
	add.s64 	%rd837, %rd4, %rd373;
	shl.b32 	%r828, %r252, 3;
	mov.u32 	%r829, _ZN6thrust24THRUST_300001_SM_1000_NS8cuda_cub4core6detail5shmemE;
	add.s32 	%r2119, %r829, %r828;
	shl.b64 	%rd374, %rd836, 8;
	add.s64 	%rd840, %rd374, %rd840;
$L__BB8_336:
	.pragma "nounroll";
	ld.shared.v2.u32 	{%r830, %r831}, [%r2119];
	st.global.u32 	[%rd837], %r830;
	st.global.u32 	[%rd838], %r831;
	add.s64 	%rd838, %rd838, 1024;
	add.s64 	%rd837, %rd837, 1024;
	add.s32 	%r2119, %r2119, 2048;
	add.s64 	%rd836, %rd836, -1;
	setp.ne.s64 	%p149, %rd836, 0;
	@%p149 bra 	$L__BB8_336;
$L__BB8_337:
	setp.lt.u64 	%p150, %rd199, 768;
	@%p150 bra 	$L__BB8_358;
	mov.u32 	%r834, _ZN6thrust24THRUST_300001_SM_1000_NS8cuda_cub4core6detail5shmemE;
$L__BB8_339:
	cvt.u32.u64 	%r832, %rd840;
	add.s64 	%rd375, %rd840, %rd197;
	shl.b32 	%r833, %r832, 3;
	add.s32 	%r835, %r834, %r833;
	ld.shared.v2.u32 	{%r836, %r837}, [%r835];
	shl.b64 	%rd376, %rd375, 2;
	add.s64 	%rd377, %rd4, %rd376;
	st.global.u32 	[%rd377], %r836;
	add.s64 	%rd378, %rd5, %rd376;
	st.global.u32 	[%rd378], %r837;
	and.b64  	%rd379, %rd840, 4294967295;
	add.s64 	%rd380, %rd197, %rd379;
	ld.shared.v2.u32 	{%r838, %r839}, [%r835+2048];
	shl.b64 	%rd381, %rd380, 2;
	add.s64 	%rd382, %rd4, %rd381;
	st.global.u32 	[%rd382+1024], %r838;
	add.s64 	%rd383, %rd5, %rd381;
	st.global.u32 	[%rd383+1024], %r839;
	ld.shared.v2.u32 	{%r840, %r841}, [%r835+4096];
	st.global.u32 	[%rd382+2048], %r840;
	st.global.u32 	[%rd383+2048], %r841;
	ld.shared.v2.u32 	{%r842, %r843}, [%r835+6144];
	st.global.u32 	[%rd382+3072], %r842;
	st.global.u32 	[%rd383+3072], %r843;
	add.s64 	%rd384, %rd840, 1024;
	and.b64  	%rd840, %rd384, 4294967295;
	setp.gt.u64 	%p151, %rd195, %rd840;
	@%p151 bra 	$L__BB8_339;
	bra.uni 	$L__BB8_358;
$L__BB8_340:
	mul.lo.s32 	%r768, %r252, 9;
	cvt.u64.u32 	%rd335, %r768;
	setp.ne.s64 	%p117, %rd7, %rd335;
	setp.eq.s32 	%p118, %r2103, %r285;
	and.pred  	%p119, %p117, %p118;
	@%p119 bra 	$L__BB8_342;
	shl.b64 	%rd336, %rd834, 2;
	add.s64 	%rd337, %rd4, %rd336;
	st.global.u32 	[%rd337], %r2103;
	add.s64 	%rd338, %rd5, %rd336;
	st.global.u32 	[%rd338], %r2117;
$L__BB8_342:
	not.pred 	%p120, %p6;
	@%p120 bra 	$L__BB8_344;
	shl.b64 	%rd339, %rd187, 2;
	add.s64 	%rd340, %rd4, %rd339;
	st.global.u32 	[%rd340], %r285;
	add.s64 	%rd341, %rd5, %rd339;
	st.global.u32 	[%rd341], %r402;
$L__BB8_344:
	not.pred 	%p121, %p7;
	@%p121 bra 	$L__BB8_346;
	shl.b64 	%rd342, %rd188, 2;
	add.s64 	%rd343, %rd4, %rd342;
	st.global.u32 	[%rd343], %r286;
	add.s64 	%rd344, %rd5, %rd342;
	st.global.u32 	[%rd344], %r403;
$L__BB8_346:
	not.pred 	%p122, %p11;
	@%p122 bra 	$L__BB8_348;
	shl.b64 	%rd345, %rd189, 2;
	add.s64 	%rd346, %rd4, %rd345;
	st.global.u32 	[%rd346], %r287;
	add.s64 	%rd347, %rd5, %rd345;
	st.global.u32 	[%rd347], %r404;
$L__BB8_348:
	not.pred 	%p123, %p8;
	@%p123 bra 	$L__BB8_350;
	shl.b64 	%rd348, %rd190, 2;
	add.s64 	%rd349, %rd4, %rd348;
	st.global.u32 	[%rd349], %r288;
	add.s64 	%rd350, %rd5, %rd348;
	st.global.u32 	[%rd350], %r405;
$L__BB8_350:
	not.pred 	%p124, %p9;
	@%p124 bra 	$L__BB8_352;
	shl.b64 	%rd351, %rd191, 2;
	add.s64 	%rd352, %rd4, %rd351;
	st.global.u32 	[%rd352], %r289;
	add.s64 	%rd353, %rd5, %rd351;
	st.global.u32 	[%rd353], %r406;
$L__BB8_352:
	not.pred 	%p125, %p10;
	@%p125 bra 	$L__BB8_354;
	shl.b64 	%rd354, %rd192, 2;
	add.s64 	%rd355, %rd4, %rd354;
	st.global.u32 	[%rd355], %r290;
	add.s64 	%rd356, %rd5, %rd354;
	st.global.u32 	[%rd356], %r407;
$L__BB8_354:
	mad.lo.s32 	%r769, %r252, 9, 7;
	cvt.u64.u32 	%rd357, %r769;
	setp.ne.s64 	%p126, %rd7, %rd357;
	setp.eq.s32 	%p127, %r291, %r292;
	and.pred  	%p128, %p126, %p127;
	@%p128 bra 	$L__BB8_356;
	shl.b64 	%rd358, %rd193, 2;
	add.s64 	%rd359, %rd4, %rd358;
	st.global.u32 	[%rd359], %r291;
	add.s64 	%rd360, %rd5, %rd358;
	st.global.u32 	[%rd360], %r408;
$L__BB8_356:
	mad.lo.s32 	%r770, %r252, 9, 8;
	cvt.u64.u32 	%rd361, %r770;
	setp.ne.s64 	%p129, %rd7, %rd361;
	setp.eq.s32 	%p130, %r292, %r293;
	and.pred  	%p131, %p129, %p130;
	@%p131 bra 	$L__BB8_358;
	shl.b64 	%rd362, %rd194, 2;
	add.s64 	%rd363, %rd4, %rd362;
	st.global.u32 	[%rd363], %r292;
	add.s64 	%rd364, %rd5, %rd362;
	st.global.u32 	[%rd364], %r409;
$L__BB8_358:
	setp.ne.s32 	%p152, %r252, 255;
	@%p152 bra 	$L__BB8_362;
	setp.ne.s64 	%p153, %rd7, 2304;
	@%p153 bra 	$L__BB8_361;
	shl.b64 	%rd385, %rd841, 2;
	add.s64 	%rd386, %rd4, %rd385;
	st.global.u32 	[%rd386], %r293;
	add.s64 	%rd387, %rd5, %rd385;
	st.global.u32 	[%rd387], %r410;
	add.s64 	%rd841, %rd841, 1;
$L__BB8_361:
	ld.param.u64 	%rd790, [_ZN6thrust24THRUST_300001_SM_1000_NS8cuda_cub4core6detail13_kernel_agentINS1_15__reduce_by_key16ReduceByKeyAgentINS0_6detail15normal_iteratorINS0_10device_ptrIiEEEESB_SB_SB_N4cuda3std3__48equal_toIiEENSE_4plusIiEEPllEEJSB_SB_SB_SB_SJ_N3cub18CUB_300001_SM_100024ReduceByKeyScanTileStateIilLb1EEESG_SI_llEEEvDpT0__param_4];
	cvta.to.global.u64 	%rd388, %rd790;
	st.global.u64 	[%rd388], %rd841;
$L__BB8_362:
	ret;

}
	// .globl	_ZN3cub18CUB_300001_SM_10006detail11EmptyKernelIvEEvv
.visible .entry _ZN3cub18CUB_300001_SM_10006detail11EmptyKernelIvEEvv()
{


	ret;

}
	// .globl	_ZN3cub18CUB_300001_SM_10006detail8for_each13static_kernelINS2_12policy_hub_t12policy_500_tEmN6thrust24THRUST_300001_SM_1000_NS8cuda_cub20__uninitialized_fill7functorINS7_10device_ptrIiEEiEEEEvT0_T1_
.visible .entry _ZN3cub18CUB_300001_SM_10006detail8for_each13static_kernelINS2_12policy_hub_t12policy_500_tEmN6thrust24THRUST_300001_SM_1000_NS8cuda_cub20__uninitialized_fill7functorINS7_10device_ptrIiEEiEEEEvT0_T1_(
	.param .u64 _ZN3cub18CUB_300001_SM_10006detail8for_each13static_kernelINS2_12policy_hub_t12policy_500_tEmN6thrust24THRUST_300001_SM_1000_NS8cuda_cub20__uninitialized_fill7functorINS7_10device_ptrIiEEiEEEEvT0_T1__param_0,
	.param .align 8 .b8 _ZN3cub18CUB_300001_SM_10006detail8for_each13static_kernelINS2_12policy_hub_t12policy_500_tEmN6thrust24THRUST_300001_SM_1000_NS8cuda_cub20__uninitialized_fill7functorINS7_10device_ptrIiEEiEEEEvT0_T1__param_1[16]
)
.maxntid 256
{
	.reg .pred 	%p<4>;
	.reg .b16 	%rs<5>;
	.reg .b32 	%r<12>;
	.reg .b64 	%rd<16>;

	ld.param.u32 	%r3, [_ZN3cub18CUB_300001_SM_10006detail8for_each13static_kernelINS2_12policy_hub_t12policy_500_tEmN6thrust24THRUST_300001_SM_1000_NS8cuda_cub20__uninitialized_fill7functorINS7_10device_ptrIiEEiEEEEvT0_T1__param_1+8];
	ld.param.u64 	%rd4, [_ZN3cub18CUB_300001_SM_10006detail8for_each13static_kernelINS2_12policy_hub_t12policy_500_tEmN6thrust24THRUST_300001_SM_1000_NS8cuda_cub20__uninitialized_fill7functorINS7_10device_ptrIiEEiEEEEvT0_T1__param_1];
	ld.param.u64 	%rd5, [_ZN3cub18CUB_300001_SM_10006detail8for_each13static_kernelINS2_12policy_hub_t12policy_500_tEmN6thrust24THRUST_300001_SM_1000_NS8cuda_cub20__uninitialized_fill7functorINS7_10device_ptrIiEEiEEEEvT0_T1__param_0];
	mov.u32 	%r9, %ctaid.x;
	mul.wide.u32 	%rd1, %r9, 512;
	sub.s64 	%rd2, %rd5, %rd1;
	setp.lt.u64 	%p1, %rd2, 512;
	@%p1 bra 	$L__BB10_2;
	mov.u32 	%r11, %tid.x;
	cvta.to.global.u64 	%rd11, %rd4;
	cvt.u64.u32 	%rd12, %r11;
	add.s64 	%rd13, %rd1, %rd12;
	shl.b64 	%rd14, %rd13, 2;
	add.s64 	%rd15, %rd11, %rd14;
	st.global.u32 	[%rd15], %r3;
	st.global.u32 	[%rd15+1024], %r3;
	bra.uni 	$L__BB10_6;
$L__BB10_2:
	cvta.to.global.u64 	%rd6, %rd4;
	mov.u32 	%r2, %tid.x;
	cvt.u64.u32 	%rd7, %r2;
	setp.le.u64 	%p2, %rd2, %rd7;
	add.s64 	%rd8, %rd1, %rd7;
	shl.b64 	%rd9, %rd8, 2;
	add.s64 	%rd3, %rd6, %rd9;
	@%p2 bra 	$L__BB10_4;
	st.global.u32 	[%rd3], %r3;
$L__BB10_4:
	add.s32 	%r10, %r2, 256;
	cvt.u64.u32 	%rd10, %r10;
	setp.le.u64 	%p3, %rd2, %rd10;
	@%p3 bra 	$L__BB10_6;
	st.global.u32 	[%rd3+1024], %r3;
$L__BB10_6:
	ret;

}
	// .globl	_ZN3cub18CUB_300001_SM_10006detail8for_each13static_kernelINS2_12policy_hub_t12policy_500_tEmN6thrust24THRUST_300001_SM_1000_NS8cuda_cub20__uninitialized_fill7functorINS7_10device_ptrImEEmEEEEvT0_T1_
.visible .entry _ZN3cub18CUB_300001_SM_10006detail8for_each13static_kernelINS2_12policy_hub_t12policy_500_tEmN6thrust24THRUST_300001_SM_1000_NS8cuda_cub20__uninitialized_fill7functorINS7_10device_ptrImEEmEEEEvT0_T1_(
	.param .u64 _ZN3cub18CUB_300001_SM_10006detail8for_each13static_kernelINS2_12policy_hub_t12policy_500_tEmN6thrust24THRUST_300001_SM_1000_NS8cuda_cub20__uninitialized_fill7functorINS7_10device_ptrImEEmEEEEvT0_T1__param_0,
	.param .align 8 .b8 _ZN3cub18CUB_300001_SM_10006detail8for_each13static_kernelINS2_12policy_hub_t12policy_500_tEmN6thrust24THRUST_300001_SM_1000_NS8cuda_cub20__uninitialized_fill7functorINS7_10device_ptrImEEmEEEEvT0_T1__param_1[16]
)
.maxntid 256
{
	.reg .pred 	%p<4>;
	.reg .b32 	%r<5>;
	.reg .b64 	%rd<18>;

	ld.param.u64 	%rd6, [_ZN3cub18CUB_300001_SM_10006detail8for_each13static_kernelINS2_12policy_hub_t12policy_500_tEmN6thrust24THRUST_300001_SM_1000_NS8cuda_cub20__uninitialized_fill7functorINS7_10device_ptrImEEmEEEEvT0_T1__param_1+8];
	ld.param.u64 	%rd5, [_ZN3cub18CUB_300001_SM_10006detail8for_each13static_kernelINS2_12policy_hub_t12policy_500_tEmN6thrust24THRUST_300001_SM_1000_NS8cuda_cub20__uninitialized_fill7functorINS7_10device_ptrImEEmEEEEvT0_T1__param_1];
	ld.param.u64 	%rd7, [_ZN3cub18CUB_300001_SM_10006detail8for_each13static_kernelINS2_12policy_hub_t12policy_500_tEmN6thrust24THRUST_300001_SM_1000_NS8cuda_cub20__uninitialized_fill7functorINS7_10device_ptrImEEmEEEEvT0_T1__param_0];
	mov.u32 	%r2, %ctaid.x;
	mul.wide.u32 	%rd1, %r2, 512;
	sub.s64 	%rd2, %rd7, %rd1;
	setp.lt.u64 	%p1, %rd2, 512;
	@%p1 bra 	$L__BB11_2;
	mov.u32 	%r4, %tid.x;
	cvta.to.global.u64 	%rd13, %rd5;
	cvt.u64.u32 	%rd14, %r4;
	add.s64 	%rd15, %rd1, %rd14;
	shl.b64 	%rd16, %rd15, 3;
	add.s64 	%rd17, %rd13, %rd16;
	st.global.u64 	[%rd17], %rd6;
	st.global.u64 	[%rd17+2048], %rd6;
	bra.uni 	$L__BB11_6;
$L__BB11_2:
	cvta.to.global.u64 	%rd8, %rd5;
	mov.u32 	%r1, %tid.x;
	cvt.u64.u32 	%rd9, %r1;
	setp.le.u64 	%p2, %rd2, %rd9;
	add.s64 	%rd10, %rd1, %rd9;
	shl.b64 	%rd11, %rd10, 3;
	add.s64 	%rd4, %rd8, %rd11;
	@%p2 bra 	$L__BB11_4;
	st.global.u64 	[%rd4], %rd6;
$L__BB11_4:
	add.s32 	%r3, %r1, 256;
	cvt.u64.u32 	%rd12, %r3;
	setp.le.u64 	%p3, %rd2, %rd12;
	@%p3 bra 	$L__BB11_6;
	st.global.u64 	[%rd4+2048], %rd6;
$L__BB11_6:
	ret;

}
	// .globl	_ZN3cub18CUB_300001_SM_10006detail8for_each13static_kernelINS2_12policy_hub_t12policy_500_tEmN6thrust24THRUST_300001_SM_1000_NS8cuda_cub20__uninitialized_fill7functorINS7_10device_ptrIdEEdEEEEvT0_T1_
.visible .entry _ZN3cub18CUB_300001_SM_10006detail8for_each13static_kernelINS2_12policy_hub_t12policy_500_tEmN6thrust24THRUST_300001_SM_1000_NS8cuda_cub20__uninitialized_fill7functorINS7_10device_ptrIdEEdEEEEvT0_T1_(
	.param .u64 _ZN3cub18CUB_300001_SM_10006detail8for_each13static_kernelINS2_12policy_hub_t12policy_500_tEmN6thrust24THRUST_300001_SM_1000_NS8cuda_cub20__uninitialized_fill7functorINS7_10device_ptrIdEEdEEEEvT0_T1__param_0,
	.param .align 8 .b8 _ZN3cub18CUB_300001_SM_10006detail8for_each13static_kernelINS2_12policy_hub_t12policy_500_tEmN6thrust24THRUST_300001_SM_1000_NS8cuda_cub20__uninitialized_fill7functorINS7_10device_ptrIdEEdEEEEvT0_T1__param_1[16]
)
.maxntid 256
{
	.reg .pred 	%p<4>;
	.reg .b32 	%r<5>;
	.reg .b64 	%rd<16>;
	.reg .b64 	%fd<3>;

	ld.param.f64 	%fd2, [_ZN3cub18CUB_300001_SM_10006detail8for_each13static_kernelINS2_12policy_hub_t12policy_500_tEmN6thrust24THRUST_300001_SM_1000_NS8cuda_cub20__uninitialized_fill7functorINS7_10device_ptrIdEEdEEEEvT0_T1__param_1+8];
	ld.param.u64 	%rd4, [_ZN3cub18CUB_300001_SM_10006detail8for_each13static_kernelINS2_12policy_hub_t12policy_500_tEmN6thrust24THRUST_300001_SM_1000_NS8cuda_cub20__uninitialized_fill7functorINS7_10device_ptrIdEEdEEEEvT0_T1__param_1];
	ld.param.u64 	%rd5, [_ZN3cub18CUB_300001_SM_10006detail8for_each13static_kernelINS2_12policy_hub_t12policy_500_tEmN6thrust24THRUST_300001_SM_1000_NS8cuda_cub20__uninitialized_fill7functorINS7_10device_ptrIdEEdEEEEvT0_T1__param_0];
	mov.u32 	%r2, %ctaid.x;
	mul.wide.u32 	%rd1, %r2, 512;
	sub.s64 	%rd2, %rd5, %rd1;
	setp.lt.u64 	%p1, %rd2, 512;
	@%p1 bra 	$L__BB12_2;
	mov.u32 	%r4, %tid.x;
	cvta.to.global.u64 	%rd11, %rd4;
	cvt.u64.u32 	%rd12, %r4;
	add.s64 	%rd13, %rd1, %rd12;
	shl.b64 	%rd14, %rd13, 3;
	add.s64 	%rd15, %rd11, %rd14;
	st.global.f64 	[%rd15], %fd2;
	st.global.f64 	[%rd15+2048], %fd2;
	bra.uni 	$L__BB12_6;
$L__BB12_2:
	cvta.to.global.u64 	%rd6, %rd4;
	mov.u32 	%r1, %tid.x;
	cvt.u64.u32 	%rd7, %r1;
	setp.le.u64 	%p2, %rd2, %rd7;
	add.s64 	%rd8, %rd1, %rd7;
	shl.b64 	%rd9, %rd8, 3;
	add.s64 	%rd3, %rd6, %rd9;
	@%p2 bra 	$L__BB12_4;
	st.global.f64 	[%rd3], %fd2;
$L__BB12_4:
	add.s32 	%r3, %r1, 256;
	cvt.u64.u32 	%rd10, %r3;
	setp.le.u64 	%p3, %rd2, %rd10;
	@%p3 bra 	$L__BB12_6;
	st.global.f64 	[%rd3+2048], %fd2;
$L__BB12_6:
	ret;

}
	// .globl	_ZN3cub18CUB_300001_SM_10006detail9transform16transform_kernelINS2_10policy_hubILb1EN4cuda3std3__45tupleIJN6thrust24THRUST_300001_SM_1000_NS12zip_iteratorINS8_IJNSA_6detail15normal_iteratorINSA_10device_ptrIiEEEESG_EEEEEEEEE10policy1000Ei14MakeKeyFunctorNSD_INSE_ImEEEEJSI_EEEvT0_iT1_T2_DpNS2_10kernel_argIT3_EE
.visible .entry _ZN3cub18CUB_300001_SM_10006detail9transform16transform_kernelINS2_10policy_hubILb1EN4cuda3std3__45tupleIJN6thrust24THRUST_300001_SM_1000_NS12zip_iteratorINS8_IJNSA_6detail15normal_iteratorINSA_10device_ptrIiEEEESG_EEEEEEEEE10policy1000Ei14MakeKeyFunctorNSD_INSE_ImEEEEJSI_EEEvT0_iT1_T2_DpNS2_10kernel_argIT3_EE(
	.param .u32 _ZN3cub18CUB_300001_SM_10006detail9transform16transform_kernelINS2_10policy_hubILb1EN4cuda3std3__45tupleIJN6thrust24THRUST_300001_SM_1000_NS12zip_iteratorINS8_IJNSA_6detail15normal_iteratorINSA_10device_ptrIiEEEESG_EEEEEEEEE10policy1000Ei14MakeKeyFunctorNSD_INSE_ImEEEEJSI_EEEvT0_iT1_T2_DpNS2_10kernel_argIT3_EE_param_0,
	.param .u32 _ZN3cub18CUB_300001_SM_10006detail9transform16transform_kernelINS2_10policy_hubILb1EN4cuda3std3__45tupleIJN6thrust24THRUST_300001_SM_1000_NS12zip_iteratorINS8_IJNSA_6detail15normal_iteratorINSA_10device_ptrIiEEEESG_EEEEEEEEE10policy1000Ei14MakeKeyFunctorNSD_INSE_ImEEEEJSI_EEEvT0_iT1_T2_DpNS2_10kernel_argIT3_EE_param_1,
	.param .align 4 .b8 _ZN3cub18CUB_300001_SM_10006detail9transform16transform_kernelINS2_10policy_hubILb1EN4cuda3std3__45tupleIJN6thrust24THRUST_300001_SM_1000_NS12zip_iteratorINS8_IJNSA_6detail15normal_iteratorINSA_10device_ptrIiEEEESG_EEEEEEEEE10policy1000Ei14MakeKeyFunctorNSD_INSE_ImEEEEJSI_EEEvT0_iT1_T2_DpNS2_10kernel_argIT3_EE_param_2[4],
	.param .align 8 .b8 _ZN3cub18CUB_300001_SM_10006detail9transform16transform_kernelINS2_10policy_hubILb1EN4cuda3std3__45tupleIJN6thrust24THRUST_300001_SM_1000_NS12zip_iteratorINS8_IJNSA_6detail15normal_iteratorINSA_10device_ptrIiEEEESG_EEEEEEEEE10policy1000Ei14MakeKeyFunctorNSD_INSE_ImEEEEJSI_EEEvT0_iT1_T2_DpNS2_10kernel_argIT3_EE_param_3[8],
	.param .align 8 .b8 _ZN3cub18CUB_300001_SM_10006detail9transform16transform_kernelINS2_10policy_hubILb1EN4cuda3std3__45tupleIJN6thrust24THRUST_300001_SM_1000_NS12zip_iteratorINS8_IJNSA_6detail15normal_iteratorINSA_10device_ptrIiEEEESG_EEEEEEEEE10policy1000Ei14MakeKeyFunctorNSD_INSE_ImEEEEJSI_EEEvT0_iT1_T2_DpNS2_10kernel_argIT3_EE_param_4[16]
)
.maxntid 128
{
	.reg .pred 	%p<35>;
	.reg .b32 	%r<105>;
	.reg .b64 	%rd<182>;

	ld.param.u32 	%r1, [_ZN3cub18CUB_300001_SM_10006detail9transform16transform_kernelINS2_10policy_hubILb1EN4cuda3std3__45tupleIJN6thrust24THRUST_300001_SM_1000_NS12zip_iteratorINS8_IJNSA_6detail15normal_iteratorINSA_10device_ptrIiEEEESG_EEEEEEEEE10policy1000Ei14MakeKeyFunctorNSD_INSE_ImEEEEJSI_EEEvT0_iT1_T2_DpNS2_10kernel_argIT3_EE_param_2];
	ld.param.u32 	%r39, [_ZN3cub18CUB_300001_SM_10006detail9transform16transform_kernelINS2_10policy_hubILb1EN4cuda3std3__45tupleIJN6thrust24THRUST_300001_SM_1000_NS12zip_iteratorINS8_IJNSA_6detail15normal_iteratorINSA_10device_ptrIiEEEESG_EEEEEEEEE10policy1000Ei14MakeKeyFunctorNSD_INSE_ImEEEEJSI_EEEvT0_iT1_T2_DpNS2_10kernel_argIT3_EE_param_0];
	ld.param.u64 	%rd15, [_ZN3cub18CUB_300001_SM_10006detail9transform16transform_kernelINS2_10policy_hubILb1EN4cuda3std3__45tupleIJN6thrust24THRUST_300001_SM_1000_NS12zip_iteratorINS8_IJNSA_6detail15normal_iteratorINSA_10device_ptrIiEEEESG_EEEEEEEEE10policy1000Ei14MakeKeyFunctorNSD_INSE_ImEEEEJSI_EEEvT0_iT1_T2_DpNS2_10kernel_argIT3_EE_param_4+8];
	ld.param.u64 	%rd16, [_ZN3cub18CUB_300001_SM_10006detail9transform16transform_kernelINS2_10policy_hubILb1EN4cuda3std3__45tupleIJN6thrust24THRUST_300001_SM_1000_NS12zip_iteratorINS8_IJNSA_6detail15normal_iteratorINSA_10device_ptrIiEEEESG_EEEEEEEEE10policy1000Ei14MakeKeyFunctorNSD_INSE_ImEEEEJSI_EEEvT0_iT1_T2_DpNS2_10kernel_argIT3_EE_param_4];
	ld.param.u64 	%rd17, [_ZN3cub18CUB_300001_SM_10006detail9transform16transform_kernelINS2_10policy_hubILb1EN4cuda3std3__45tupleIJN6thrust24THRUST_300001_SM_1000_NS12zip_iteratorINS8_IJNSA_6detail15normal_iteratorINSA_10device_ptrIiEEEESG_EEEEEEEEE10policy1000Ei14MakeKeyFunctorNSD_INSE_ImEEEEJSI_EEEvT0_iT1_T2_DpNS2_10kernel_argIT3_EE_param_3];
	ld.param.u32 	%r38, [_ZN3cub18CUB_300001_SM_10006detail9transform16transform_kernelINS2_10policy_hubILb1EN4cuda3std3__45tupleIJN6thrust24THRUST_300001_SM_1000_NS12zip_iteratorINS8_IJNSA_6detail15normal_iteratorINSA_10device_ptrIiEEEESG_EEEEEEEEE10policy1000Ei14MakeKeyFunctorNSD_INSE_ImEEEEJSI_EEEvT0_iT1_T2_DpNS2_10kernel_argIT3_EE_param_1];
	cvta.to.global.u64 	%rd1, %rd17;
	cvta.to.global.u64 	%rd18, %rd16;
	cvta.to.global.u64 	%rd19, %rd15;
	shl.b32 	%r40, %r38, 7;
	mov.u32 	%r41, %ctaid.x;
	mul.lo.s32 	%r2, %r40, %r41;
	sub.s32 	%r42, %r39, %r2;
	min.s32 	%r3, %r40, %r42;
	mul.wide.s32 	%rd20, %r2, 4;
	add.s64 	%rd2, %rd18, %rd20;
	add.s64 	%rd3, %rd19, %rd20;
	mul.wide.s32 	%rd21, %r2, 8;
	add.s64 	%rd4, %rd1, %rd21;
	setp.gt.s32 	%p1, %r40, %r42;
	@%p1 bra 	$L__BB13_13;
	setp.lt.s32 	%p2, %r38, 1;
	@%p2 bra 	$L__BB13_54;
	mov.u32 	%r4, %tid.x;
	and.b32  	%r5, %r38, 7;
	setp.lt.u32 	%p3, %r38, 8;
	mov.b32 	%r102, 0;
	@%p3 bra 	$L__BB13_5;
	and.b32  	%r102, %r38, 2147483640;
	neg.s32 	%r97, %r102;
	mul.wide.u32 	%rd23, %r4, 8;
	add.s64 	%rd24, %rd21, %rd1;
	add.s64 	%rd181, %rd24, %rd23;
	mul.wide.u32 	%rd180, %r4, 4;
	add.s32 	%r96, %r4, 128;
	add.s64 	%rd7, %rd24, 3072;
$L__BB13_4:
	.pragma "nounroll";
	mul.wide.s32 	%rd25, %r96, 4;
	add.s64 	%rd26, %rd25, 1536;
	mul.wide.s32 	%rd27, %r96, 8;
	add.s64 	%rd28, %rd7, %rd27;
	add.s64 	%rd29, %rd2, %rd180;
	add.s64 	%rd30, %rd3, %rd180;
	ld.global.u32 	%r45, [%rd29];
	ld.global.s32 	%rd31, [%rd30];
	mul.wide.s32 	%rd32, %r45, %r1;
	add.s64 	%rd33, %rd32, %rd31;
	st.global.u64 	[%rd181], %rd33;
	add.s64 	%rd34, %rd2, %rd26;
	add.s64 	%rd35, %rd3, %rd26;
	ld.global.u32 	%r46, [%rd34+-1536];
	ld.global.s32 	%rd36, [%rd35+-1536];
	mul.wide.s32 	%rd37, %r46, %r1;
	add.s64 	%rd38, %rd37, %rd36;
	st.global.u64 	[%rd28+-3072], %rd38;
	ld.global.u32 	%r47, [%rd34+-1024];
	ld.global.s32 	%rd39, [%rd35+-1024];
	mul.wide.s32 	%rd40, %r47, %r1;
	add.s64 	%rd41, %rd40, %rd39;
	st.global.u64 	[%rd28+-2048], %rd41;
	ld.global.u32 	%r48, [%rd34+-512];
	ld.global.s32 	%rd42, [%rd35+-512];
	mul.wide.s32 	%rd43, %r48, %r1;
	add.s64 	%rd44, %rd43, %rd42;
	st.global.u64 	[%rd28+-1024], %rd44;
	ld.global.u32 	%r49, [%rd34];
	ld.global.s32 	%rd45, [%rd35];
	mul.wide.s32 	%rd46, %r49, %r1;
	add.s64 	%rd47, %rd46, %rd45;
	st.global.u64 	[%rd28], %rd47;
	ld.global.u32 	%r50, [%rd34+512];
	ld.global.s32 	%rd48, [%rd35+512];
	mul.wide.s32 	%rd49, %r50, %r1;
	add.s64 	%rd50, %rd49, %rd48;
	st.global.u64 	[%rd28+1024], %rd50;
	ld.global.u32 	%r51, [%rd34+1024];
	ld.global.s32 	%rd51, [%rd35+1024];
	mul.wide.s32 	%rd52, %r51, %r1;
	add.s64 	%rd53, %rd52, %rd51;
	st.global.u64 	[%rd28+2048], %rd53;
	ld.global.u32 	%r52, [%rd34+1536];
	ld.global.s32 	%rd54, [%rd35+1536];
	mul.wide.s32 	%rd55, %r52, %r1;
	add.s64 	%rd56, %rd55, %rd54;
	st.global.u64 	[%rd28+3072], %rd56;
	add.s32 	%r97, %r97, 8;
	add.s64 	%rd181, %rd181, 8192;
	add.s64 	%rd180, %rd180, 4096;
	add.s32 	%r96, %r96, 1024;
	setp.eq.s32 	%p4, %r97, 0;
	@%p4 bra 	$L__BB13_5;
	bra.uni 	$L__BB13_4;
$L__BB13_5:
	setp.eq.s32 	%p5, %r5, 0;
	@%p5 bra 	$L__BB13_54;
	and.b32  	%r33, %r38, 3;
	setp.lt.u32 	%p6, %r5, 4;
	@%p6 bra 	$L__BB13_8;
	shl.b32 	%r53, %r102, 7;
	add.s32 	%r54, %r53, %r4;
	mul.wide.s32 	%rd57, %r54, 4;
	add.s64 	%rd58, %rd2, %rd57;
	add.s64 	%rd59, %rd3, %rd57;
	ld.global.u32 	%r55, [%rd58];
	ld.global.s32 	%rd60, [%rd59];
	mul.wide.s32 	%rd61, %r55, %r1;
	add.s64 	%rd62, %rd61, %rd60;
	mul.wide.s32 	%rd63, %r54, 8;
	add.s64 	%rd64, %rd4, %rd63;
	st.global.u64 	[%rd64], %rd62;
	ld.global.u32 	%r56, [%rd58+512];
	ld.global.s32 	%rd65, [%rd59+512];
	mul.wide.s32 	%rd66, %r56, %r1;
	add.s64 	%rd67, %rd66, %rd65;
	st.global.u64 	[%rd64+1024], %rd67;
	ld.global.u32 	%r57, [%rd58+1024];
	ld.global.s32 	%rd68, [%rd59+1024];
	mul.wide.s32 	%rd69, %r57, %r1;
	add.s64 	%rd70, %rd69, %rd68;
	st.global.u64 	[%rd64+2048], %rd70;
	ld.global.u32 	%r58, [%rd58+1536];
	ld.global.s32 	%rd71, [%rd59+1536];
	mul.wide.s32 	%rd72, %r58, %r1;
	add.s64 	%rd73, %rd72, %rd71;
	st.global.u64 	[%rd64+3072], %rd73;
	add.s32 	%r102, %r102, 4;
$L__BB13_8:
	setp.eq.s32 	%p7, %r33, 0;
	@%p7 bra 	$L__BB13_54;
	setp.eq.s32 	%p8, %r33, 1;
	@%p8 bra 	$L__BB13_11;
	shl.b32 	%r59, %r102, 7;
	add.s32 	%r60, %r59, %r4;
	mul.wide.s32 	%rd74, %r60, 4;
	add.s64 	%rd75, %rd2, %rd74;
	add.s64 	%rd76, %rd3, %rd74;
	ld.global.u32 	%r61, [%rd75];
	ld.global.s32 	%rd77, [%rd76];
	mul.wide.s32 	%rd78, %r61, %r1;
	add.s64 	%rd79, %rd78, %rd77;
	mul.wide.s32 	%rd80, %r60, 8;
	add.s64 	%rd81, %rd4, %rd80;
	st.global.u64 	[%rd81], %rd79;
	ld.global.u32 	%r62, [%rd75+512];
	ld.global.s32 	%rd82, [%rd76+512];
	mul.wide.s32 	%rd83, %r62, %r1;
	add.s64 	%rd84, %rd83, %rd82;
	st.global.u64 	[%rd81+1024], %rd84;
	add.s32 	%r102, %r102, 2;
$L__BB13_11:
	and.b32  	%r63, %r38, 1;
	setp.eq.b32 	%p9, %r63, 1;
	not.pred 	%p10, %p9;
	@%p10 bra 	$L__BB13_54;
	shl.b32 	%r64, %r102, 7;
	add.s32 	%r65, %r64, %r4;
	mul.wide.s32 	%rd85, %r65, 4;
	add.s64 	%rd86, %rd2, %rd85;
	add.s64 	%rd87, %rd3, %rd85;
	ld.global.u32 	%r66, [%rd86];
	ld.global.s32 	%rd88, [%rd87];
	mul.wide.s32 	%rd89, %r66, %r1;
	add.s64 	%rd90, %rd89, %rd88;
	mul.wide.s32 	%rd91, %r65, 8;
	add.s64 	%rd92, %rd4, %rd91;
	st.global.u64 	[%rd92], %rd90;
	bra.uni 	$L__BB13_54;
$L__BB13_13:
	setp.lt.s32 	%p11, %r38, 1;
	@%p11 bra 	$L__BB13_54;
	mov.u32 	%r8, %tid.x;
	and.b32  	%r9, %r38, 7;
	setp.lt.u32 	%p12, %r38, 8;
	mov.b32 	%r99, 0;
	@%p12 bra 	$L__BB13_33;
	and.b32  	%r99, %r38, 2147483640;
	mov.b32 	%r98, 0;
$L__BB13_16:
	.pragma "nounroll";
	shl.b32 	%r69, %r98, 7;
	add.s32 	%r17, %r69, %r8;
	setp.ge.s32 	%p13, %r17, %r3;
	@%p13 bra 	$L__BB13_18;
	mul.wide.u32 	%rd93, %r17, 4;
	add.s64 	%rd94, %rd2, %rd93;
	add.s64 	%rd95, %rd3, %rd93;
	ld.global.u32 	%r70, [%rd94];
	ld.global.s32 	%rd96, [%rd95];
	mul.wide.s32 	%rd97, %r70, %r1;
	add.s64 	%rd98, %rd97, %rd96;
	mul.wide.u32 	%rd99, %r17, 8;
	add.s64 	%rd100, %rd4, %rd99;
	st.global.u64 	[%rd100], %rd98;
$L__BB13_18:
	add.s32 	%r71, %r17, 128;
	setp.ge.s32 	%p14, %r71, %r3;
	mul.wide.s32 	%rd101, %r71, 4;
	add.s64 	%rd12, %rd2, %rd101;
	add.s64 	%rd13, %rd3, %rd101;
	mul.wide.s32 	%rd102, %r71, 8;
	add.s64 	%rd14, %rd4, %rd102;
	@%p14 bra 	$L__BB13_20;
	ld.global.u32 	%r72, [%rd12];
	ld.global.s32 	%rd103, [%rd13];
	mul.wide.s32 	%rd104, %r72, %r1;
	add.s64 	%rd105, %rd104, %rd103;
	st.global.u64 	[%rd14], %rd105;
$L__BB13_20:
	add.s32 	%r73, %r17, 256;
	setp.ge.s32 	%p15, %r73, %r3;
	@%p15 bra 	$L__BB13_22;
	ld.global.u32 	%r74, [%rd12+512];
	ld.global.s32 	%rd106, [%rd13+512];
	mul.wide.s32 	%rd107, %r74, %r1;
	add.s64 	%rd108, %rd107, %rd106;
	st.global.u64 	[%rd14+1024], %rd108;
$L__BB13_22:
	add.s32 	%r75, %r17, 384;
	setp.ge.s32 	%p16, %r75, %r3;
	@%p16 bra 	$L__BB13_24;
	ld.global.u32 	%r76, [%rd12+1024];
	ld.global.s32 	%rd109, [%rd13+1024];
	mul.wide.s32 	%rd110, %r76, %r1;
	add.s64 	%rd111, %rd110, %rd109;
	st.global.u64 	[%rd14+2048], %rd111;
$L__BB13_24:
	add.s32 	%r77, %r17, 512;
	setp.ge.s32 	%p17, %r77, %r3;
	@%p17 bra 	$L__BB13_26;
	ld.global.u32 	%r78, [%rd12+1536];
	ld.global.s32 	%rd112, [%rd13+1536];
	mul.wide.s32 	%rd113, %r78, %r1;
	add.s64 	%rd114, %rd113, %rd112;
	st.global.u64 	[%rd14+3072], %rd114;
$L__BB13_26:
	add.s32 	%r79, %r17, 640;
	setp.ge.s32 	%p18, %r79, %r3;
	@%p18 bra 	$L__BB13_28;
	ld.global.u32 	%r80, [%rd12+2048];
	ld.global.s32 	%rd115, [%rd13+2048];
	mul.wide.s32 	%rd116, %r80, %r1;
	add.s64 	%rd117, %rd116, %rd115;
	st.global.u64 	[%rd14+4096], %rd117;
$L__BB13_28:
	add.s32 	%r81, %r17, 768;
	setp.ge.s32 	%p19, %r81, %r3;
	@%p19 bra 	$L__BB13_30;
	ld.global.u32 	%r82, [%rd12+2560];
	ld.global.s32 	%rd118, [%rd13+2560];
	mul.wide.s32 	%rd119, %r82, %r1;
	add.s64 	%rd120, %rd119, %rd118;
	st.global.u64 	[%rd14+5120], %rd120;
$L__BB13_30:
	add.s32 	%r83, %r17, 896;
	setp.ge.s32 	%p20, %r83, %r3;
	@%p20 bra 	$L__BB13_32;
	ld.global.u32 	%r84, [%rd12+3072];
	ld.global.s32 	%rd121, [%rd13+3072];
	mul.wide.s32 	%rd122, %r84, %r1;
	add.s64 	%rd123, %rd122, %rd121;
	st.global.u64 	[%rd14+6144], %rd123;
$L__BB13_32:
	add.s32 	%r98, %r98, 8;
	setp.ne.s32 	%p21, %r98, %r99;
	@%p21 bra 	$L__BB13_16;
$L__BB13_33:
	setp.eq.s32 	%p22, %r9, 0;
	@%p22 bra 	$L__BB13_54;
	and.b32  	%r20, %r38, 3;
	setp.lt.u32 	%p23, %r9, 4;
	@%p23 bra 	$L__BB13_44;
	shl.b32 	%r85, %r99, 7;
	add.s32 	%r21, %r85, %r8;
	setp.ge.s32 	%p24, %r21, %r3;
	@%p24 bra 	$L__BB13_37;
	mul.wide.s32 	%rd124, %r21, 4;
	add.s64 	%rd125, %rd2, %rd124;
	add.s64 	%rd126, %rd3, %rd124;
	ld.global.u32 	%r86, [%rd125];
	ld.global.s32 	%rd127, [%rd126];
	mul.wide.s32 	%rd128, %r86, %r1;
	add.s64 	%rd129, %rd128, %rd127;
	mul.wide.s32 	%rd130, %r21, 8;
	add.s64 	%rd131, %rd4, %rd130;
	st.global.u64 	[%rd131], %rd129;
$L__BB13_37:
	add.s32 	%r22, %r21, 128;
	setp.ge.s32 	%p25, %r22, %r3;
	@%p25 bra 	$L__BB13_39;
	mul.wide.s32 	%rd132, %r22, 4;
	add.s64 	%rd133, %rd2, %rd132;
	add.s64 	%rd134, %rd3, %rd132;
	ld.global.u32 	%r87, [%rd133];
	ld.global.s32 	%rd135, [%rd134];
	mul.wide.s32 	%rd136, %r87, %r1;
	add.s64 	%rd137, %rd136, %rd135;
	mul.wide.s32 	%rd138, %r22, 8;
	add.s64 	%rd139, %rd4, %rd138;
	st.global.u64 	[%rd139], %rd137;
$L__BB13_39:
	add.s32 	%r23, %r21, 256;
	setp.ge.s32 	%p26, %r23, %r3;
	@%p26 bra 	$L__BB13_41;
	mul.wide.s32 	%rd140, %r23, 4;
	add.s64 	%rd141, %rd2, %rd140;
	add.s64 	%rd142, %rd3, %rd140;
	ld.global.u32 	%r88, [%rd141];
	ld.global.s32 	%rd143, [%rd142];
	mul.wide.s32 	%rd144, %r88, %r1;
	add.s64 	%rd145, %rd144, %rd143;
	mul.wide.s32 	%rd146, %r23, 8;
	add.s64 	%rd147, %rd4, %rd146;
	st.global.u64 	[%rd147], %rd145;
$L__BB13_41:
	add.s32 	%r24, %r21, 384;
	setp.ge.s32 	%p27, %r24, %r3;
	@%p27 bra 	$L__BB13_43;
	mul.wide.s32 	%rd148, %r24, 4;
	add.s64 	%rd149, %rd2, %rd148;
	add.s64 	%rd150, %rd3, %rd148;
	ld.global.u32 	%r89, [%rd149];
	ld.global.s32 	%rd151, [%rd150];
	mul.wide.s32 	%rd152, %r89, %r1;
	add.s64 	%rd153, %rd152, %rd151;
	mul.wide.s32 	%rd154, %r24, 8;
	add.s64 	%rd155, %rd4, %rd154;
	st.global.u64 	[%rd155], %rd153;
$L__BB13_43:
	add.s32 	%r99, %r99, 4;
$L__BB13_44:
	setp.eq.s32 	%p28, %r20, 0;
	@%p28 bra 	$L__BB13_54;
	setp.eq.s32 	%p29, %r20, 1;
	@%p29 bra 	$L__BB13_51;
	shl.b32 	%r90, %r99, 7;
	add.s32 	%r27, %r90, %r8;
	setp.ge.s32 	%p30, %r27, %r3;
	@%p30 bra 	$L__BB13_48;
	mul.wide.s32 	%rd156, %r27, 4;
	add.s64 	%rd157, %rd2, %rd156;
	add.s64 	%rd158, %rd3, %rd156;
	ld.global.u32 	%r91, [%rd157];
	ld.global.s32 	%rd159, [%rd158];
	mul.wide.s32 	%rd160, %r91, %r1;
	add.s64 	%rd161, %rd160, %rd159;
	mul.wide.s32 	%rd162, %r27, 8;
	add.s64 	%rd163, %rd4, %rd162;
	st.global.u64 	[%rd163], %rd161;
$L__BB13_48:
	add.s32 	%r28, %r27, 128;
	setp.ge.s32 	%p31, %r28, %r3;
	@%p31 bra 	$L__BB13_50;
	mul.wide.s32 	%rd164, %r28, 4;
	add.s64 	%rd165, %rd2, %rd164;
	add.s64 	%rd166, %rd3, %rd164;
	ld.global.u32 	%r92, [%rd165];
	ld.global.s32 	%rd167, [%rd166];
	mul.wide.s32 	%rd168, %r92, %r1;
	add.s64 	%rd169, %rd168, %rd167;
	mul.wide.s32 	%rd170, %r28, 8;
	add.s64 	%rd171, %rd4, %rd170;
	st.global.u64 	[%rd171], %rd169;
$L__BB13_50:
	add.s32 	%r99, %r99, 2;
$L__BB13_51:
	and.b32  	%r93, %r38, 1;
	setp.eq.b32 	%p32, %r93, 1;
	not.pred 	%p33, %p32;
	@%p33 bra 	$L__BB13_54;
	shl.b32 	%r94, %r99, 7;
	add.s32 	%r31, %r94, %r8;
	setp.ge.s32 	%p34, %r31, %r3;
	@%p34 bra 	$L__BB13_54;
	mul.wide.s32 	%rd172, %r31, 4;
	add.s64 	%rd173, %rd2, %rd172;
	add.s64 	%rd174, %rd3, %rd172;
	ld.global.u32 	%r95, [%rd173];
	ld.global.s32 	%rd175, [%rd174];
	mul.wide.s32 	%rd176, %r95, %r1;
	add.s64 	%rd177, %rd176, %rd175;
	mul.wide.s32 	%rd178, %r31, 8;
	add.s64 	%rd179, %rd4, %rd178;
	st.global.u64 	[%rd179], %rd177;
$L__BB13_54:
	ret;

}
	// .globl	_ZN3cub18CUB_300001_SM_10006detail9transform16transform_kernelINS2_10policy_hubILb1EN4cuda3std3__45tupleIJN6thrust24THRUST_300001_SM_1000_NS12zip_iteratorINS8_IJNSA_6detail15normal_iteratorINSA_10device_ptrIiEEEESG_EEEEEEEEE10policy1000El14MakeKeyFunctorNSD_INSE_ImEEEEJSI_EEEvT0_iT1_T2_DpNS2_10kernel_argIT3_EE
.visible .entry _ZN3cub18CUB_300001_SM_10006detail9transform16transform_kernelINS2_10policy_hubILb1EN4cuda3std3__45tupleIJN6thrust24THRUST_300001_SM_1000_NS12zip_iteratorINS8_IJNSA_6detail15normal_iteratorINSA_10device_ptrIiEEEESG_EEEEEEEEE10policy1000El14MakeKeyFunctorNSD_INSE_ImEEEEJSI_EEEvT0_iT1_T2_DpNS2_10kernel_argIT3_EE(
	.param .u64 _ZN3cub18CUB_300001_SM_10006detail9transform16transform_kernelINS2_10policy_hubILb1EN4cuda3std3__45tupleIJN6thrust24THRUST_300001_SM_1000_NS12zip_iteratorINS8_IJNSA_6detail15normal_iteratorINSA_10device_ptrIiEEEESG_EEEEEEEEE10policy1000El14MakeKeyFunctorNSD_INSE_ImEEEEJSI_EEEvT0_iT1_T2_DpNS2_10kernel_argIT3_EE_param_0,
	.param .u32 _ZN3cub18CUB_300001_SM_10006detail9transform16transform_kernelINS2_10policy_hubILb1EN4cuda3std3__45tupleIJN6thrust24THRUST_300001_SM_1000_NS12zip_iteratorINS8_IJNSA_6detail15normal_iteratorINSA_10device_ptrIiEEEESG_EEEEEEEEE10policy1000El14MakeKeyFunctorNSD_INSE_ImEEEEJSI_EEEvT0_iT1_T2_DpNS2_10kernel_argIT3_EE_param_1,
	.param .align 4 .b8 _ZN3cub18CUB_300001_SM_10006detail9transform16transform_kernelINS2_10policy_hubILb1EN4cuda3std3__45tupleIJN6thrust24THRUST_300001_SM_1000_NS12zip_iteratorINS8_IJNSA_6detail15normal_iteratorINSA_10device_ptrIiEEEESG_EEEEEEEEE10policy1000El14MakeKeyFunctorNSD_INSE_ImEEEEJSI_EEEvT0_iT1_T2_DpNS2_10kernel_argIT3_EE_param_2[4],
	.param .align 8 .b8 _ZN3cub18CUB_300001_SM_10006detail9transform16transform_kernelINS2_10policy_hubILb1EN4cuda3std3__45tupleIJN6thrust24THRUST_300001_SM_1000_NS12zip_iteratorINS8_IJNSA_6detail15normal_iteratorINSA_10device_ptrIiEEEESG_EEEEEEEEE10policy1000El14MakeKeyFunctorNSD_INSE_ImEEEEJSI_EEEvT0_iT1_T2_DpNS2_10kernel_argIT3_EE_param_3[8],
	.param .align 8 .b8 _ZN3cub18CUB_300001_SM_10006detail9transform16transform_kernelINS2_10policy_hubILb1EN4cuda3std3__45tupleIJN6thrust24THRUST_300001_SM_1000_NS12zip_iteratorINS8_IJNSA_6detail15normal_iteratorINSA_10device_ptrIiEEEESG_EEEEEEEEE10policy1000El14MakeKeyFunctorNSD_INSE_ImEEEEJSI_EEEvT0_iT1_T2_DpNS2_10kernel_argIT3_EE_param_4[16]
)
.maxntid 128
{
	.reg .pred 	%p<35>;
	.reg .b32 	%r<102>;
	.reg .b64 	%rd<188>;

	ld.param.u32 	%r1, [_ZN3cub18CUB_300001_SM_10006detail9transform16transform_kernelINS2_10policy_hubILb1EN4cuda3std3__45tupleIJN6thrust24THRUST_300001_SM_1000_NS12zip_iteratorINS8_IJNSA_6detail15normal_iteratorINSA_10device_ptrIiEEEESG_EEEEEEEEE10policy1000El14MakeKeyFunctorNSD_INSE_ImEEEEJSI_EEEvT0_iT1_T2_DpNS2_10kernel_argIT3_EE_param_2];
	ld.param.u64 	%rd16, [_ZN3cub18CUB_300001_SM_10006detail9transform16transform_kernelINS2_10policy_hubILb1EN4cuda3std3__45tupleIJN6thrust24THRUST_300001_SM_1000_NS12zip_iteratorINS8_IJNSA_6detail15normal_iteratorINSA_10device_ptrIiEEEESG_EEEEEEEEE10policy1000El14MakeKeyFunctorNSD_INSE_ImEEEEJSI_EEEvT0_iT1_T2_DpNS2_10kernel_argIT3_EE_param_0];
	ld.param.u64 	%rd17, [_ZN3cub18CUB_300001_SM_10006detail9transform16transform_kernelINS2_10policy_hubILb1EN4cuda3std3__45tupleIJN6thrust24THRUST_300001_SM_1000_NS12zip_iteratorINS8_IJNSA_6detail15normal_iteratorINSA_10device_ptrIiEEEESG_EEEEEEEEE10policy1000El14MakeKeyFunctorNSD_INSE_ImEEEEJSI_EEEvT0_iT1_T2_DpNS2_10kernel_argIT3_EE_param_4+8];
	ld.param.u64 	%rd18, [_ZN3cub18CUB_300001_SM_10006detail9transform16transform_kernelINS2_10policy_hubILb1EN4cuda3std3__45tupleIJN6thrust24THRUST_300001_SM_1000_NS12zip_iteratorINS8_IJNSA_6detail15normal_iteratorINSA_10device_ptrIiEEEESG_EEEEEEEEE10policy1000El14MakeKeyFunctorNSD_INSE_ImEEEEJSI_EEEvT0_iT1_T2_DpNS2_10kernel_argIT3_EE_param_4];
	ld.param.u64 	%rd19, [_ZN3cub18CUB_300001_SM_10006detail9transform16transform_kernelINS2_10policy_hubILb1EN4cuda3std3__45tupleIJN6thrust24THRUST_300001_SM_1000_NS12zip_iteratorINS8_IJNSA_6detail15normal_iteratorINSA_10device_ptrIiEEEESG_EEEEEEEEE10policy1000El14MakeKeyFunctorNSD_INSE_ImEEEEJSI_EEEvT0_iT1_T2_DpNS2_10kernel_argIT3_EE_param_3];
	ld.param.u32 	%r37, [_ZN3cub18CUB_300001_SM_10006detail9transform16transform_kernelINS2_10policy_hubILb1EN4cuda3std3__45tupleIJN6thrust24THRUST_300001_SM_1000_NS12zip_iteratorINS8_IJNSA_6detail15normal_iteratorINSA_10device_ptrIiEEEESG_EEEEEEEEE10policy1000El14MakeKeyFunctorNSD_INSE_ImEEEEJSI_EEEvT0_iT1_T2_DpNS2_10kernel_argIT3_EE_param_1];
	cvta.to.global.u64 	%rd1, %rd19;
	cvta.to.global.u64 	%rd20, %rd18;
	cvta.to.global.u64 	%rd21, %rd17;
	shl.b32 	%r38, %r37, 7;
	mov.u32 	%r39, %ctaid.x;
	cvt.u64.u32 	%rd22, %r39;
	cvt.s64.s32 	%rd23, %r38;
	mul.lo.s64 	%rd2, %rd23, %rd22;
	sub.s64 	%rd24, %rd16, %rd2;
	min.s64 	%rd25, %rd24, %rd23;
	cvt.u32.u64 	%r2, %rd25;
	shl.b64 	%rd26, %rd2, 2;
	add.s64 	%rd3, %rd20, %rd26;
	add.s64 	%rd4, %rd21, %rd26;
	shl.b64 	%rd27, %rd2, 3;
	add.s64 	%rd5, %rd1, %rd27;
	setp.eq.s32 	%p1, %r38, %r2;
	@%p1 bra 	$L__BB14_42;
	setp.lt.s32 	%p2, %r37, 1;
	@%p2 bra 	$L__BB14_54;
	mov.u32 	%r3, %tid.x;
	and.b32  	%r4, %r37, 7;
	setp.lt.u32 	%p3, %r37, 8;
	mov.b32 	%r99, 0;
	@%p3 bra 	$L__BB14_21;
	and.b32  	%r99, %r37, 2147483640;
	mov.b32 	%r95, 0;
$L__BB14_4:
	.pragma "nounroll";
	shl.b32 	%r42, %r95, 7;
	add.s32 	%r16, %r42, %r3;
	setp.ge.s32 	%p4, %r16, %r2;
	@%p4 bra 	$L__BB14_6;
	mul.wide.u32 	%rd28, %r16, 4;
	add.s64 	%rd29, %rd3, %rd28;
	add.s64 	%rd30, %rd4, %rd28;
	ld.global.u32 	%r43, [%rd29];
	ld.global.s32 	%rd31, [%rd30];
	mul.wide.s32 	%rd32, %r43, %r1;
	add.s64 	%rd33, %rd32, %rd31;
	mul.wide.u32 	%rd34, %r16, 8;
	add.s64 	%rd35, %rd5, %rd34;
	st.global.u64 	[%rd35], %rd33;
$L__BB14_6:
	add.s32 	%r44, %r16, 128;
	setp.ge.s32 	%p5, %r44, %r2;
	mul.wide.s32 	%rd36, %r44, 4;
	add.s64 	%rd13, %rd3, %rd36;
	add.s64 	%rd14, %rd4, %rd36;
	mul.wide.s32 	%rd37, %r44, 8;
	add.s64 	%rd15, %rd5, %rd37;
	@%p5 bra 	$L__BB14_8;
	ld.global.u32 	%r45, [%rd13];
	ld.global.s32 	%rd38, [%rd14];
	mul.wide.s32 	%rd39, %r45, %r1;
	add.s64 	%rd40, %rd39, %rd38;
	st.global.u64 	[%rd15], %rd40;
$L__BB14_8:
	add.s32 	%r46, %r16, 256;
	setp.ge.s32 	%p6, %r46, %r2;
	@%p6 bra 	$L__BB14_10;
	ld.global.u32 	%r47, [%rd13+512];
	ld.global.s32 	%rd41, [%rd14+512];
	mul.wide.s32 	%rd42, %r47, %r1;
	add.s64 	%rd43, %rd42, %rd41;
	st.global.u64 	[%rd15+1024], %rd43;
$L__BB14_10:
	add.s32 	%r48, %r16, 384;
	setp.ge.s32 	%p7, %r48, %r2;
	@%p7 bra 	$L__BB14_12;
	ld.global.u32 	%r49, [%rd13+1024];
	ld.global.s32 	%rd44, [%rd14+1024];
	mul.wide.s32 	%rd45, %r49, %r1;
	add.s64 	%rd46, %rd45, %rd44;
	st.global.u64 	[%rd15+2048], %rd46;
$L__BB14_12:
	add.s32 	%r50, %r16, 512;
	setp.ge.s32 	%p8, %r50, %r2;
	@%p8 bra 	$L__BB14_14;
	ld.global.u32 	%r51, [%rd13+1536];
	ld.global.s32 	%rd47, [%rd14+1536];
	mul.wide.s32 	%rd48, %r51, %r1;
	add.s64 	%rd49, %rd48, %rd47;
	st.global.u64 	[%rd15+3072], %rd49;
$L__BB14_14:
	add.s32 	%r52, %r16, 640;
	setp.ge.s32 	%p9, %r52, %r2;
	@%p9 bra 	$L__BB14_16;
	ld.global.u32 	%r53, [%rd13+2048];
	ld.global.s32 	%rd50, [%rd14+2048];
	mul.wide.s32 	%rd51, %r53, %r1;
	add.s64 	%rd52, %rd51, %rd50;
	st.global.u64 	[%rd15+4096], %rd52;
$L__BB14_16:
	add.s32 	%r54, %r16, 768;
	setp.ge.s32 	%p10, %r54, %r2;
	@%p10 bra 	$L__BB14_18;
	ld.global.u32 	%r55, [%rd13+2560];
	ld.global.s32 	%rd53, [%rd14+2560];
	mul.wide.s32 	%rd54, %r55, %r1;
	add.s64 	%rd55, %rd54, %rd53;
	st.global.u64 	[%rd15+5120], %rd55;
$L__BB14_18:
	add.s32 	%r56, %r16, 896;
	setp.ge.s32 	%p11, %r56, %r2;
	@%p11 bra 	$L__BB14_20;
	ld.global.u32 	%r57, [%rd13+3072];
	ld.global.s32 	%rd56, [%rd14+3072];
	mul.wide.s32 	%rd57, %r57, %r1;
	add.s64 	%rd58, %rd57, %rd56;
	st.global.u64 	[%rd15+6144], %rd58;
$L__BB14_20:
	add.s32 	%r95, %r95, 8;
	setp.eq.s32 	%p12, %r95, %r99;
	@%p12 bra 	$L__BB14_21;
	bra.uni 	$L__BB14_4;
$L__BB14_21:
	setp.eq.s32 	%p13, %r4, 0;
	@%p13 bra 	$L__BB14_54;
	and.b32  	%r25, %r37, 3;
	setp.lt.u32 	%p14, %r4, 4;
	@%p14 bra 	$L__BB14_32;
	shl.b32 	%r58, %r99, 7;
	add.s32 	%r26, %r58, %r3;
	setp.ge.s32 	%p15, %r26, %r2;
	@%p15 bra 	$L__BB14_25;
	mul.wide.s32 	%rd59, %r26, 4;
	add.s64 	%rd60, %rd3, %rd59;
	add.s64 	%rd61, %rd4, %rd59;
	ld.global.u32 	%r59, [%rd60];
	ld.global.s32 	%rd62, [%rd61];
	mul.wide.s32 	%rd63, %r59, %r1;
	add.s64 	%rd64, %rd63, %rd62;
	mul.wide.s32 	%rd65, %r26, 8;
	add.s64 	%rd66, %rd5, %rd65;
	st.global.u64 	[%rd66], %rd64;
$L__BB14_25:
	add.s32 	%r27, %r26, 128;
	setp.ge.s32 	%p16, %r27, %r2;
	@%p16 bra 	$L__BB14_27;
	mul.wide.s32 	%rd67, %r27, 4;
	add.s64 	%rd68, %rd3, %rd67;
	add.s64 	%rd69, %rd4, %rd67;
	ld.global.u32 	%r60, [%rd68];
	ld.global.s32 	%rd70, [%rd69];
	mul.wide.s32 	%rd71, %r60, %r1;
	add.s64 	%rd72, %rd71, %rd70;
	mul.wide.s32 	%rd73, %r27, 8;
	add.s64 	%rd74, %rd5, %rd73;
	st.global.u64 	[%rd74], %rd72;
$L__BB14_27:
	add.s32 	%r28, %r26, 256;
	setp.ge.s32 	%p17, %r28, %r2;
	@%p17 bra 	$L__BB14_29;
	mul.wide.s32 	%rd75, %r28, 4;
	add.s64 	%rd76, %rd3, %rd75;
	add.s64 	%rd77, %rd4, %rd75;
	ld.global.u32 	%r61, [%rd76];
	ld.global.s32 	%rd78, [%rd77];
	mul.wide.s32 	%rd79, %r61, %r1;
	add.s64 	%rd80, %rd79, %rd78;
	mul.wide.s32 	%rd81, %r28, 8;
	add.s64 	%rd82, %rd5, %rd81;
	st.global.u64 	[%rd82], %rd80;
$L__BB14_29:
	add.s32 	%r29, %r26, 384;
	setp.ge.s32 	%p18, %r29, %r2;
	@%p18 bra 	$L__BB14_31;
	mul.wide.s32 	%rd83, %r29, 4;
	add.s64 	%rd84, %rd3, %rd83;
	add.s64 	%rd85, %rd4, %rd83;
	ld.global.u32 	%r62, [%rd84];
	ld.global.s32 	%rd86, [%rd85];
	mul.wide.s32 	%rd87, %r62, %r1;
	add.s64 	%rd88, %rd87, %rd86;
	mul.wide.s32 	%rd89, %r29, 8;
	add.s64 	%rd90, %rd5, %rd89;
	st.global.u64 	[%rd90], %rd88;
$L__BB14_31:
	add.s32 	%r99, %r99, 4;
$L__BB14_32:
	setp.eq.s32 	%p19, %r25, 0;
	@%p19 bra 	$L__BB14_54;
	setp.eq.s32 	%p20, %r25, 1;
	@%p20 bra 	$L__BB14_39;
	shl.b32 	%r63, %r99, 7;
	add.s32 	%r32, %r63, %r3;
	setp.ge.s32 	%p21, %r32, %r2;
	@%p21 bra 	$L__BB14_36;
	mul.wide.s32 	%rd91, %r32, 4;
	add.s64 	%rd92, %rd3, %rd91;
	add.s64 	%rd93, %rd4, %rd91;
	ld.global.u32 	%r64, [%rd92];
	ld.global.s32 	%rd94, [%rd93];
	mul.wide.s32 	%rd95, %r64, %r1;
	add.s64 	%rd96, %rd95, %rd94;
	mul.wide.s32 	%rd97, %r32, 8;
	add.s64 	%rd98, %rd5, %rd97;
	st.global.u64 	[%rd98], %rd96;
$L__BB14_36:
	add.s32 	%r33, %r32, 128;
	setp.ge.s32 	%p22, %r33, %r2;
	@%p22 bra 	$L__BB14_38;
	mul.wide.s32 	%rd99, %r33, 4;
	add.s64 	%rd100, %rd3, %rd99;
	add.s64 	%rd101, %rd4, %rd99;
	ld.global.u32 	%r65, [%rd100];
	ld.global.s32 	%rd102, [%rd101];
	mul.wide.s32 	%rd103, %r65, %r1;
	add.s64 	%rd104, %rd103, %rd102;
	mul.wide.s32 	%rd105, %r33, 8;
	add.s64 	%rd106, %rd5, %rd105;
	st.global.u64 	[%rd106], %rd104;
$L__BB14_38:
	add.s32 	%r99, %r99, 2;
$L__BB14_39:
	and.b32  	%r66, %r37, 1;
	setp.eq.b32 	%p23, %r66, 1;
	not.pred 	%p24, %p23;
	@%p24 bra 	$L__BB14_54;
	shl.b32 	%r67, %r99, 7;
	add.s32 	%r36, %r67, %r3;
	setp.ge.s32 	%p25, %r36, %r2;
	@%p25 bra 	$L__BB14_54;
	mul.wide.s32 	%rd107, %r36, 4;
	add.s64 	%rd108, %rd3, %rd107;
	add.s64 	%rd109, %rd4, %rd107;
	ld.global.u32 	%r68, [%rd108];
	ld.global.s32 	%rd110, [%rd109];
	mul.wide.s32 	%rd111, %r68, %r1;
	add.s64 	%rd112, %rd111, %rd110;
	mul.wide.s32 	%rd113, %r36, 8;
	add.s64 	%rd114, %rd5, %rd113;
	st.global.u64 	[%rd114], %rd112;
	bra.uni 	$L__BB14_54;
$L__BB14_42:
	setp.lt.s32 	%p26, %r37, 1;
	@%p26 bra 	$L__BB14_54;
	mov.u32 	%r6, %tid.x;
	and.b32  	%r7, %r37, 7;
	setp.lt.u32 	%p27, %r37, 8;
	mov.b32 	%r97, 0;
	@%p27 bra 	$L__BB14_46;
	and.b32  	%r97, %r37, 2147483640;
	neg.s32 	%r94, %r97;
	mul.wide.u32 	%rd116, %r6, 8;
	add.s64 	%rd117, %rd27, %rd1;
	add.s64 	%rd187, %rd117, %rd116;
	mul.wide.u32 	%rd186, %r6, 4;
	add.s32 	%r93, %r6, 128;
	add.s64 	%rd8, %rd117, 3072;
$L__BB14_45:
	.pragma "nounroll";
	mul.wide.s32 	%rd118, %r93, 4;
	add.s64 	%rd119, %rd118, 1536;
	mul.wide.s32 	%rd120, %r93, 8;
	add.s64 	%rd121, %rd8, %rd120;
	add.s64 	%rd122, %rd3, %rd186;
	add.s64 	%rd123, %rd4, %rd186;
	ld.global.u32 	%r71, [%rd122];
	ld.global.s32 	%rd124, [%rd123];
	mul.wide.s32 	%rd125, %r71, %r1;
	add.s64 	%rd126, %rd125, %rd124;
	st.global.u64 	[%rd187], %rd126;
	add.s64 	%rd127, %rd3, %rd119;
	add.s64 	%rd128, %rd4, %rd119;
	ld.global.u32 	%r72, [%rd127+-1536];
	ld.global.s32 	%rd129, [%rd128+-1536];
	mul.wide.s32 	%rd130, %r72, %r1;
	add.s64 	%rd131, %rd130, %rd129;
	st.global.u64 	[%rd121+-3072], %rd131;
	ld.global.u32 	%r73, [%rd127+-1024];
	ld.global.s32 	%rd132, [%rd128+-1024];
	mul.wide.s32 	%rd133, %r73, %r1;
	add.s64 	%rd134, %rd133, %rd132;
	st.global.u64 	[%rd121+-2048], %rd134;
	ld.global.u32 	%r74, [%rd127+-512];
	ld.global.s32 	%rd135, [%rd128+-512];
	mul.wide.s32 	%rd136, %r74, %r1;
	add.s64 	%rd137, %rd136, %rd135;
	st.global.u64 	[%rd121+-1024], %rd137;
	ld.global.u32 	%r75, [%rd127];
	ld.global.s32 	%rd138, [%rd128];
	mul.wide.s32 	%rd139, %r75, %r1;
	add.s64 	%rd140, %rd139, %rd138;
	st.global.u64 	[%rd121], %rd140;
	ld.global.u32 	%r76, [%rd127+512];
	ld.global.s32 	%rd141, [%rd128+512];
	mul.wide.s32 	%rd142, %r76, %r1;
	add.s64 	%rd143, %rd142, %rd141;
	st.global.u64 	[%rd121+1024], %rd143;
	ld.global.u32 	%r77, [%rd127+1024];
	ld.global.s32 	%rd144, [%rd128+1024];
	mul.wide.s32 	%rd145, %r77, %r1;
	add.s64 	%rd146, %rd145, %rd144;
	st.global.u64 	[%rd121+2048], %rd146;
	ld.global.u32 	%r78, [%rd127+1536];
	ld.global.s32 	%rd147, [%rd128+1536];
	mul.wide.s32 	%rd148, %r78, %r1;
	add.s64 	%rd149, %rd148, %rd147;
	st.global.u64 	[%rd121+3072], %rd149;
	add.s32 	%r94, %r94, 8;
	add.s64 	%rd187, %rd187, 8192;
	add.s64 	%rd186, %rd186, 4096;
	add.s32 	%r93, %r93, 1024;
	setp.eq.s32 	%p28, %r94, 0;
	@%p28 bra 	$L__BB14_46;
	bra.uni 	$L__BB14_45;
$L__BB14_46:
	setp.eq.s32 	%p29, %r7, 0;
	@%p29 bra 	$L__BB14_54;
	and.b32  	%r19, %r37, 3;
	setp.lt.u32 	%p30, %r7, 4;
	@%p30 bra 	$L__BB14_49;
	shl.b32 	%r79, %r97, 7;
	add.s32 	%r80, %r79, %r6;
	mul.wide.s32 	%rd150, %r80, 4;
	add.s64 	%rd151, %rd3, %rd150;
	add.s64 	%rd152, %rd4, %rd150;
	ld.global.u32 	%r81, [%rd151];
	ld.global.s32 	%rd153, [%rd152];
	mul.wide.s32 	%rd154, %r81, %r1;
	add.s64 	%rd155, %rd154, %rd153;
	mul.wide.s32 	%rd156, %r80, 8;
	add.s64 	%rd157, %rd5, %rd156;
	st.global.u64 	[%rd157], %rd155;
	ld.global.u32 	%r82, [%rd151+512];
	ld.global.s32 	%rd158, [%rd152+512];
	mul.wide.s32 	%rd159, %r82, %r1;
	add.s64 	%rd160, %rd159, %rd158;
	st.global.u64 	[%rd157+1024], %rd160;
	ld.global.u32 	%r83, [%rd151+1024];
	ld.global.s32 	%rd161, [%rd152+1024];
	mul.wide.s32 	%rd162, %r83, %r1;
	add.s64 	%rd163, %rd162, %rd161;
	st.global.u64 	[%rd157+2048], %rd163;
	ld.global.u32 	%r84, [%rd151+1536];
	ld.global.s32 	%rd164, [%rd152+1536];
	mul.wide.s32 	%rd165, %r84, %r1;
	add.s64 	%rd166, %rd165, %rd164;
	st.global.u64 	[%rd157+3072], %rd166;
	add.s32 	%r97, %r97, 4;
$L__BB14_49:
	setp.eq.s32 	%p31, %r19, 0;
	@%p31 bra 	$L__BB14_54;
	setp.eq.s32 	%p32, %r19, 1;
	@%p32 bra 	$L__BB14_52;
	shl.b32 	%r85, %r97, 7;
	add.s32 	%r86, %r85, %r6;
	mul.wide.s32 	%rd167, %r86, 4;
	add.s64 	%rd168, %rd3, %rd167;
	add.s64 	%rd169, %rd4, %rd167;
	ld.global.u32 	%r87, [%rd168];
	ld.global.s32 	%rd170, [%rd169];
	mul.wide.s32 	%rd171, %r87, %r1;
	add.s64 	%rd172, %rd171, %rd170;
	mul.wide.s32 	%rd173, %r86, 8;
	add.s64 	%rd174, %rd5, %rd173;
	st.global.u64 	[%rd174], %rd172;
	ld.global.u32 	%r88, [%rd168+512];
	ld.global.s32 	%rd175, [%rd169+512];
	mul.wide.s32 	%rd176, %r88, %r1;
	add.s64 	%rd177, %rd176, %rd175;
	st.global.u64 	[%rd174+1024], %rd177;
	add.s32 	%r97, %r97, 2;
$L__BB14_52:
	and.b32  	%r89, %r37, 1;
	setp.eq.b32 	%p33, %r89, 1;
	not.pred 	%p34, %p33;
	@%p34 bra 	$L__BB14_54;
	shl.b32 	%r90, %r97, 7;
	add.s32 	%r91, %r90, %r6;
	mul.wide.s32 	%rd178, %r91, 4;
	add.s64 	%rd179, %rd3, %rd178;
	add.s64 	%rd180, %rd4, %rd178;
	ld.global.u32 	%r92, [%rd179];
	ld.global.s32 	%rd181, [%rd180];
	mul.wide.s32 	%rd182, %r92, %r1;
	add.s64 	%rd183, %rd182, %rd181;
	mul.wide.s32 	%rd184, %r91, 8;
	add.s64 	%rd185, %rd5, %rd184;
	st.global.u64 	[%rd185], %rd183;
$L__BB14_54:
	ret;

}
	// .globl	_ZN3cub18CUB_300001_SM_10006detail9transform16transform_kernelINS2_10policy_hubILb1EN4cuda3std3__45tupleIJN6thrust24THRUST_300001_SM_1000_NS6detail15normal_iteratorINSA_10device_ptrImEEEEEEEE10policy1000Ei15KeyToDocFunctorNSC_INSD_IiEEEEJPmEEEvT0_iT1_T2_DpNS2_10kernel_argIT3_EE
.visible .entry _ZN3cub18CUB_300001_SM_10006detail9transform16transform_kernelINS2_10policy_hubILb1EN4cuda3std3__45tupleIJN6thrust24THRUST_300001_SM_1000_NS6detail15normal_iteratorINSA_10device_ptrImEEEEEEEE10policy1000Ei15KeyToDocFunctorNSC_INSD_IiEEEEJPmEEEvT0_iT1_T2_DpNS2_10kernel_argIT3_EE(
	.param .u32 _ZN3cub18CUB_300001_SM_10006detail9transform16transform_kernelINS2_10policy_hubILb1EN4cuda3std3__45tupleIJN6thrust24THRUST_300001_SM_1000_NS6detail15normal_iteratorINSA_10device_ptrImEEEEEEEE10policy1000Ei15KeyToDocFunctorNSC_INSD_IiEEEEJPmEEEvT0_iT1_T2_DpNS2_10kernel_argIT3_EE_param_0,
	.param .u32 _ZN3cub18CUB_300001_SM_10006detail9transform16transform_kernelINS2_10policy_hubILb1EN4cuda3std3__45tupleIJN6thrust24THRUST_300001_SM_1000_NS6detail15normal_iteratorINSA_10device_ptrImEEEEEEEE10policy1000Ei15KeyToDocFunctorNSC_INSD_IiEEEEJPmEEEvT0_iT1_T2_DpNS2_10kernel_argIT3_EE_param_1,
	.param .align 4 .b8 _ZN3cub18CUB_300001_SM_10006detail9transform16transform_kernelINS2_10policy_hubILb1EN4cuda3std3__45tupleIJN6thrust24THRUST_300001_SM_1000_NS6detail15normal_iteratorINSA_10device_ptrImEEEEEEEE10policy1000Ei15KeyToDocFunctorNSC_INSD_IiEEEEJPmEEEvT0_iT1_T2_DpNS2_10kernel_argIT3_EE_param_2[4],
	.param .align 8 .b8 _ZN3cub18CUB_300001_SM_10006detail9transform16transform_kernelINS2_10policy_hubILb1EN4cuda3std3__45tupleIJN6thrust24THRUST_300001_SM_1000_NS6detail15normal_iteratorINSA_10device_ptrImEEEEEEEE10policy1000Ei15KeyToDocFunctorNSC_INSD_IiEEEEJPmEEEvT0_iT1_T2_DpNS2_10kernel_argIT3_EE_param_3[8],
	.param .align 8 .b8 _ZN3cub18CUB_300001_SM_10006detail9transform16transform_kernelINS2_10policy_hubILb1EN4cuda3std3__45tupleIJN6thrust24THRUST_300001_SM_1000_NS6detail15normal_iteratorINSA_10device_ptrImEEEEEEEE10policy1000Ei15KeyToDocFunctorNSC_INSD_IiEEEEJPmEEEvT0_iT1_T2_DpNS2_10kernel_argIT3_EE_param_4[16]
)
.maxntid 128
{
	.reg .pred 	%p<67>;
	.reg .b32 	%r<169>;
	.reg .b64 	%rd<298>;

	ld.param.u32 	%r47, [_ZN3cub18CUB_300001_SM_10006detail9transform16transform_kernelINS2_10policy_hubILb1EN4cuda3std3__45tupleIJN6thrust24THRUST_300001_SM_1000_NS6detail15normal_iteratorINSA_10device_ptrImEEEEEEEE10policy1000Ei15KeyToDocFunctorNSC_INSD_IiEEEEJPmEEEvT0_iT1_T2_DpNS2_10kernel_argIT3_EE_param_2];
	ld.param.u32 	%r48, [_ZN3cub18CUB_300001_SM_10006detail9transform16transform_kernelINS2_10policy_hubILb1EN4cuda3std3__45tupleIJN6thrust24THRUST_300001_SM_1000_NS6detail15normal_iteratorINSA_10device_ptrImEEEEEEEE10policy1000Ei15KeyToDocFunctorNSC_INSD_IiEEEEJPmEEEvT0_iT1_T2_DpNS2_10kernel_argIT3_EE_param_0];
	ld.param.u64 	%rd147, [_ZN3cub18CUB_300001_SM_10006detail9transform16transform_kernelINS2_10policy_hubILb1EN4cuda3std3__45tupleIJN6thrust24THRUST_300001_SM_1000_NS6detail15normal_iteratorINSA_10device_ptrImEEEEEEEE10policy1000Ei15KeyToDocFunctorNSC_INSD_IiEEEEJPmEEEvT0_iT1_T2_DpNS2_10kernel_argIT3_EE_param_4];
	ld.param.u64 	%rd148, [_ZN3cub18CUB_300001_SM_10006detail9transform16transform_kernelINS2_10policy_hubILb1EN4cuda3std3__45tupleIJN6thrust24THRUST_300001_SM_1000_NS6detail15normal_iteratorINSA_10device_ptrImEEEEEEEE10policy1000Ei15KeyToDocFunctorNSC_INSD_IiEEEEJPmEEEvT0_iT1_T2_DpNS2_10kernel_argIT3_EE_param_3];
	ld.param.u32 	%r46, [_ZN3cub18CUB_300001_SM_10006detail9transform16transform_kernelINS2_10policy_hubILb1EN4cuda3std3__45tupleIJN6thrust24THRUST_300001_SM_1000_NS6detail15normal_iteratorINSA_10device_ptrImEEEEEEEE10policy1000Ei15KeyToDocFunctorNSC_INSD_IiEEEEJPmEEEvT0_iT1_T2_DpNS2_10kernel_argIT3_EE_param_1];
	cvta.to.global.u64 	%rd1, %rd148;
	cvta.to.global.u64 	%rd2, %rd147;
	shl.b32 	%r1, %r46, 7;
	mov.u32 	%r49, %ctaid.x;
	mul.lo.s32 	%r2, %r1, %r49;
	sub.s32 	%r3, %r48, %r2;
	min.s32 	%r4, %r1, %r3;
	shl.b32 	%r5, %r4, 3;
	mov.u32 	%r6, %tid.x;
	shl.b32 	%r159, %r6, 7;
	setp.ge.s32 	%p1, %r159, %r5;
	@%p1 bra 	$L__BB15_3;
	mul.wide.u32 	%rd149, %r6, 128;
	add.s64 	%rd150, %rd2, %rd149;
	mul.wide.s32 	%rd151, %r2, 8;
	add.s64 	%rd265, %rd150, %rd151;
$L__BB15_2:
	.pragma "nounroll";
	// begin inline asm
	prefetch.global.L2 [%rd265];
	// end inline asm
	add.s32 	%r159, %r159, 16384;
	add.s64 	%rd265, %rd265, 16384;
	setp.lt.s32 	%p2, %r159, %r5;
	@%p2 bra 	$L__BB15_2;
$L__BB15_3:
	mul.wide.s32 	%rd153, %r2, 8;
	add.s64 	%rd6, %rd2, %rd153;
	mul.wide.s32 	%rd154, %r2, 4;
	add.s64 	%rd7, %rd1, %rd154;
	setp.gt.s32 	%p3, %r1, %r3;
	@%p3 bra 	$L__BB15_9;
	setp.lt.s32 	%p4, %r46, 1;
	@%p4 bra 	$L__BB15_147;
	cvt.s64.s32 	%rd8, %r47;
	and.b32  	%r11, %r46, 7;
	setp.lt.u32 	%p5, %r46, 8;
	mov.b32 	%r166, 0;
	@%p5 bra 	$L__BB15_38;
	and.b32  	%r166, %r46, 2147483640;
	neg.s32 	%r161, %r166;
	mul.wide.u32 	%rd156, %r6, 4;
	add.s64 	%rd157, %rd154, %rd1;
	add.s64 	%rd267, %rd157, %rd156;
	mul.wide.u32 	%rd159, %r6, 8;
	add.s64 	%rd160, %rd153, %rd2;
	add.s64 	%rd266, %rd160, %rd159;
	add.s64 	%rd11, %rd160, 3072;
	add.s32 	%r160, %r6, 128;
	add.s64 	%rd12, %rd157, 1536;
$L__BB15_7:
	.pragma "nounroll";
	cvt.s64.s32 	%rd16, %r160;
	ld.global.u64 	%rd17, [%rd266];
	or.b64  	%rd161, %rd17, %rd8;
	and.b64  	%rd162, %rd161, -4294967296;
	setp.ne.s64 	%p6, %rd162, 0;
	@%p6 bra 	$L__BB15_15;
	cvt.u32.u64 	%r51, %rd8;
	cvt.u32.u64 	%r52, %rd17;
	div.u32 	%r53, %r52, %r51;
	cvt.u64.u32 	%rd268, %r53;
	bra.uni 	$L__BB15_16;
$L__BB15_9:
	setp.lt.s32 	%p28, %r46, 1;
	@%p28 bra 	$L__BB15_147;
	cvt.s64.s32 	%rd13, %r47;
	and.b32  	%r15, %r46, 7;
	setp.lt.u32 	%p29, %r46, 8;
	mov.b32 	%r163, 0;
	@%p29 bra 	$L__BB15_80;
	and.b32  	%r163, %r46, 2147483640;
	mov.b32 	%r162, 0;
$L__BB15_12:
	.pragma "nounroll";
	shl.b32 	%r102, %r162, 7;
	add.s32 	%r22, %r102, %r6;
	setp.ge.s32 	%p30, %r22, %r4;
	@%p30 bra 	$L__BB15_44;
	mul.wide.u32 	%rd201, %r22, 8;
	add.s64 	%rd202, %rd6, %rd201;
	ld.global.u64 	%rd53, [%rd202];
	or.b64  	%rd203, %rd53, %rd13;
	and.b64  	%rd204, %rd203, -4294967296;
	setp.ne.s64 	%p31, %rd204, 0;
	@%p31 bra 	$L__BB15_42;
	cvt.u32.u64 	%r103, %rd13;
	cvt.u32.u64 	%r104, %rd53;
	div.u32 	%r105, %r104, %r103;
	cvt.u64.u32 	%rd276, %r105;
	bra.uni 	$L__BB15_43;
$L__BB15_15:
	div.u64 	%rd268, %rd17, %rd8;
$L__BB15_16:
	shl.b64 	%rd163, %rd16, 3;
	add.s64 	%rd21, %rd11, %rd163;
	st.global.u32 	[%rd267], %rd268;
	ld.global.u64 	%rd22, [%rd21+-3072];
	or.b64  	%rd164, %rd22, %rd8;
	and.b64  	%rd165, %rd164, -4294967296;
	setp.ne.s64 	%p7, %rd165, 0;
	@%p7 bra 	$L__BB15_18;
	cvt.u32.u64 	%r54, %rd8;
	cvt.u32.u64 	%r55, %rd22;
	div.u32 	%r56, %r55, %r54;
	cvt.u64.u32 	%rd269, %r56;
	bra.uni 	$L__BB15_19;
$L__BB15_18:
	div.u64 	%rd269, %rd22, %rd8;
$L__BB15_19:
	shl.b64 	%rd166, %rd16, 2;
	add.s64 	%rd26, %rd12, %rd166;
	st.global.u32 	[%rd26+-1536], %rd269;
	ld.global.u64 	%rd27, [%rd21+-2048];
	or.b64  	%rd167, %rd27, %rd8;
	and.b64  	%rd168, %rd167, -4294967296;
	setp.ne.s64 	%p8, %rd168, 0;
	@%p8 bra 	$L__BB15_21;
	cvt.u32.u64 	%r57, %rd8;
	cvt.u32.u64 	%r58, %rd27;
	div.u32 	%r59, %r58, %r57;
	cvt.u64.u32 	%rd270, %r59;
	bra.uni 	$L__BB15_22;
$L__BB15_21:
	div.u64 	%rd270, %rd27, %rd8;
$L__BB15_22:
	st.global.u32 	[%rd26+-1024], %rd270;
	ld.global.u64 	%rd31, [%rd21+-1024];
	or.b64  	%rd169, %rd31, %rd8;
	and.b64  	%rd170, %rd169, -4294967296;
	setp.ne.s64 	%p9, %rd170, 0;
	@%p9 bra 	$L__BB15_24;
	cvt.u32.u64 	%r60, %rd8;
	cvt.u32.u64 	%r61, %rd31;
	div.u32 	%r62, %r61, %r60;
	cvt.u64.u32 	%rd271, %r62;
	bra.uni 	$L__BB15_25;
$L__BB15_24:
	div.u64 	%rd271, %rd31, %rd8;
$L__BB15_25:
	st.global.u32 	[%rd26+-512], %rd271;
	ld.global.u64 	%rd35, [%rd21];
	or.b64  	%rd171, %rd35, %rd8;
	and.b64  	%rd172, %rd171, -4294967296;
	setp.ne.s64 	%p10, %rd172, 0;
	@%p10 bra 	$L__BB15_27;
	cvt.u32.u64 	%r63, %rd8;
	cvt.u32.u64 	%r64, %rd35;
	div.u32 	%r65, %r64, %r63;
	cvt.u64.u32 	%rd272, %r65;
	bra.uni 	$L__BB15_28;
$L__BB15_27:
	div.u64 	%rd272, %rd35, %rd8;
$L__BB15_28:
	st.global.u32 	[%rd26], %rd272;
	ld.global.u64 	%rd39, [%rd21+1024];
	or.b64  	%rd173, %rd39, %rd8;
	and.b64  	%rd174, %rd173, -4294967296;
	setp.ne.s64 	%p11, %rd174, 0;
	@%p11 bra 	$L__BB15_30;
	cvt.u32.u64 	%r66, %rd8;
	cvt.u32.u64 	%r67, %rd39;
	div.u32 	%r68, %r67, %r66;
	cvt.u64.u32 	%rd273, %r68;
	bra.uni 	$L__BB15_31;
$L__BB15_30:
	div.u64 	%rd273, %rd39, %rd8;
$L__BB15_31:
	st.global.u32 	[%rd26+512], %rd273;
	ld.global.u64 	%rd43, [%rd21+2048];
	or.b64  	%rd175, %rd43, %rd8;
	and.b64  	%rd176, %rd175, -4294967296;
	setp.ne.s64 	%p12, %rd176, 0;
	@%p12 bra 	$L__BB15_33;
	cvt.u32.u64 	%r69, %rd8;
	cvt.u32.u64 	%r70, %rd43;
	div.u32 	%r71, %r70, %r69;
	cvt.u64.u32 	%rd274, %r71;
	bra.uni 	$L__BB15_34;
$L__BB15_33:
	div.u64 	%rd274, %rd43, %rd8;
$L__BB15_34:
	st.global.u32 	[%rd26+1024], %rd274;
	ld.global.u64 	%rd47, [%rd21+3072];
	or.b64  	%rd177, %rd47, %rd8;
	and.b64  	%rd178, %rd177, -4294967296;
	setp.ne.s64 	%p13, %rd178, 0;
	@%p13 bra 	$L__BB15_36;
	cvt.u32.u64 	%r72, %rd8;
	cvt.u32.u64 	%r73, %rd47;
	div.u32 	%r74, %r73, %r72;
	cvt.u64.u32 	%rd275, %r74;
	bra.uni 	$L__BB15_37;
$L__BB15_36:
	div.u64 	%rd275, %rd47, %rd8;
$L__BB15_37:
	st.global.u32 	[%rd26+1536], %rd275;
	add.s32 	%r161, %r161, 8;
	add.s64 	%rd267, %rd267, 4096;
	add.s64 	%rd266, %rd266, 8192;
	add.s32 	%r160, %r160, 1024;
	setp.eq.s32 	%p14, %r161, 0;
	@%p14 bra 	$L__BB15_38;
	bra.uni 	$L__BB15_7;
$L__BB15_38:
	setp.eq.s32 	%p15, %r11, 0;
	@%p15 bra 	$L__BB15_147;
	and.b32  	%r38, %r46, 3;
	setp.lt.u32 	%p16, %r11, 4;
	@%p16 bra 	$L__BB15_133;
	shl.b32 	%r75, %r166, 7;
	add.s32 	%r39, %r75, %r6;
	mul.wide.s32 	%rd179, %r39, 8;
	add.s64 	%rd115, %rd6, %rd179;
	ld.global.u64 	%rd116, [%rd115];
	or.b64  	%rd180, %rd116, %rd8;
	and.b64  	%rd181, %rd180, -4294967296;
	setp.ne.s64 	%p17, %rd181, 0;
	@%p17 bra 	$L__BB15_122;
	cvt.u32.u64 	%r76, %rd8;
	cvt.u32.u64 	%r77, %rd116;
	div.u32 	%r78, %r77, %r76;
	cvt.u64.u32 	%rd291, %r78;
	bra.uni 	$L__BB15_123;
$L__BB15_42:
	div.u64 	%rd276, %rd53, %rd13;
$L__BB15_43:
	mul.wide.u32 	%rd205, %r22, 4;
	add.s64 	%rd206, %rd7, %rd205;
	st.global.u32 	[%rd206], %rd276;
$L__BB15_44:
	add.s32 	%r106, %r22, 128;
	setp.ge.s32 	%p32, %r106, %r4;
	mul.wide.s32 	%rd207, %r106, 8;
	add.s64 	%rd57, %rd6, %rd207;
	mul.wide.s32 	%rd208, %r106, 4;
	add.s64 	%rd58, %rd7, %rd208;
	@%p32 bra 	$L__BB15_49;
	ld.global.u64 	%rd59, [%rd57];
	or.b64  	%rd209, %rd59, %rd13;
	and.b64  	%rd210, %rd209, -4294967296;
	setp.ne.s64 	%p33, %rd210, 0;
	@%p33 bra 	$L__BB15_47;
	cvt.u32.u64 	%r107, %rd13;
	cvt.u32.u64 	%r108, %rd59;
	div.u32 	%r109, %r108, %r107;
	cvt.u64.u32 	%rd277, %r109;
	bra.uni 	$L__BB15_48;
$L__BB15_47:
	div.u64 	%rd277, %rd59, %rd13;
$L__BB15_48:
	st.global.u32 	[%rd58], %rd277;
$L__BB15_49:
	add.s32 	%r110, %r22, 256;
	setp.ge.s32 	%p34, %r110, %r4;
	@%p34 bra 	$L__BB15_54;
	ld.global.u64 	%rd63, [%rd57+1024];
	or.b64  	%rd211, %rd63, %rd13;
	and.b64  	%rd212, %rd211, -4294967296;
	setp.ne.s64 	%p35, %rd212, 0;
	@%p35 bra 	$L__BB15_52;
	cvt.u32.u64 	%r111, %rd13;
	cvt.u32.u64 	%r112, %rd63;
	div.u32 	%r113, %r112, %r111;
	cvt.u64.u32 	%rd278, %r113;
	bra.uni 	$L__BB15_53;
$L__BB15_52:
	div.u64 	%rd278, %rd63, %rd13;
$L__BB15_53:
	st.global.u32 	[%rd58+512], %rd278;
$L__BB15_54:
	add.s32 	%r114, %r22, 384;
	setp.ge.s32 	%p36, %r114, %r4;
	@%p36 bra 	$L__BB15_59;
	ld.global.u64 	%rd67, [%rd57+2048];
	or.b64  	%rd213, %rd67, %rd13;
	and.b64  	%rd214, %rd213, -4294967296;
	setp.ne.s64 	%p37, %rd214, 0;
	@%p37 bra 	$L__BB15_57;
	cvt.u32.u64 	%r115, %rd13;
	cvt.u32.u64 	%r116, %rd67;
	div.u32 	%r117, %r116, %r115;
	cvt.u64.u32 	%rd279, %r117;
	bra.uni 	$L__BB15_58;
$L__BB15_57:
	div.u64 	%rd279, %rd67, %rd13;
$L__BB15_58:
	st.global.u32 	[%rd58+1024], %rd279;
$L__BB15_59:
	add.s32 	%r118, %r22, 512;
	setp.ge.s32 	%p38, %r118, %r4;
	@%p38 bra 	$L__BB15_64;
	ld.global.u64 	%rd71, [%rd57+3072];
	or.b64  	%rd215, %rd71, %rd13;
	and.b64  	%rd216, %rd215, -4294967296;
	setp.ne.s64 	%p39, %rd216, 0;
	@%p39 bra 	$L__BB15_62;
	cvt.u32.u64 	%r119, %rd13;
	cvt.u32.u64 	%r120, %rd71;
	div.u32 	%r121, %r120, %r119;
	cvt.u64.u32 	%rd280, %r121;
	bra.uni 	$L__BB15_63;
$L__BB15_62:
	div.u64 	%rd280, %rd71, %rd13;
$L__BB15_63:
	st.global.u32 	[%rd58+1536], %rd280;
$L__BB15_64:
	add.s32 	%r122, %r22, 640;
	setp.ge.s32 	%p40, %r122, %r4;
	@%p40 bra 	$L__BB15_69;
	ld.global.u64 	%rd75, [%rd57+4096];
	or.b64  	%rd217, %rd75, %rd13;
	and.b64  	%rd218, %rd217, -4294967296;
	setp.ne.s64 	%p41, %rd218, 0;
	@%p41 bra 	$L__BB15_67;
	cvt.u32.u64 	%r123, %rd13;
	cvt.u32.u64 	%r124, %rd75;
	div.u32 	%r125, %r124, %r123;
	cvt.u64.u32 	%rd281, %r125;
	bra.uni 	$L__BB15_68;
$L__BB15_67:
	div.u64 	%rd281, %rd75, %rd13;
$L__BB15_68:
	st.global.u32 	[%rd58+2048], %rd281;
$L__BB15_69:
	add.s32 	%r126, %r22, 768;
	setp.ge.s32 	%p42, %r126, %r4;
	@%p42 bra 	$L__BB15_74;
	ld.global.u64 	%rd79, [%rd57+5120];
	or.b64  	%rd219, %rd79, %rd13;
	and.b64  	%rd220, %rd219, -4294967296;
	setp.ne.s64 	%p43, %rd220, 0;
	@%p43 bra 	$L__BB15_72;
	cvt.u32.u64 	%r127, %rd13;
	cvt.u32.u64 	%r128, %rd79;
	div.u32 	%r129, %r128, %r127;
	cvt.u64.u32 	%rd282, %r129;
	bra.uni 	$L__BB15_73;
$L__BB15_72:
	div.u64 	%rd282, %rd79, %rd13;
$L__BB15_73:
	st.global.u32 	[%rd58+2560], %rd282;
$L__BB15_74:
	add.s32 	%r130, %r22, 896;
	setp.ge.s32 	%p44, %r130, %r4;
	@%p44 bra 	$L__BB15_79;
	ld.global.u64 	%rd83, [%rd57+6144];
	or.b64  	%rd221, %rd83, %rd13;
	and.b64  	%rd222, %rd221, -4294967296;
	setp.ne.s64 	%p45, %rd222, 0;
	@%p45 bra 	$L__BB15_77;
	cvt.u32.u64 	%r131, %rd13;
	cvt.u32.u64 	%r132, %rd83;
	div.u32 	%r133, %r132, %r131;
	cvt.u64.u32 	%rd283, %r133;
	bra.uni 	$L__BB15_78;
$L__BB15_77:
	div.u64 	%rd283, %rd83, %rd13;
$L__BB15_78:
	st.global.u32 	[%rd58+3072], %rd283;
$L__BB15_79:
	add.s32 	%r162, %r162, 8;
	setp.ne.s32 	%p46, %r162, %r163;
	@%p46 bra 	$L__BB15_12;
$L__BB15_80:
	setp.eq.s32 	%p47, %r15, 0;
	@%p47 bra 	$L__BB15_147;
	and.b32  	%r25, %r46, 3;
	setp.lt.u32 	%p48, %r15, 4;
	@%p48 bra 	$L__BB15_103;
	shl.b32 	%r134, %r163, 7;
	add.s32 	%r26, %r134, %r6;
	setp.ge.s32 	%p49, %r26, %r4;
	@%p49 bra 	$L__BB15_87;
	mul.wide.s32 	%rd223, %r26, 8;
	add.s64 	%rd224, %rd6, %rd223;
	ld.global.u64 	%rd87, [%rd224];
	or.b64  	%rd225, %rd87, %rd13;
	and.b64  	%rd226, %rd225, -4294967296;
	setp.ne.s64 	%p50, %rd226, 0;
	@%p50 bra 	$L__BB15_85;
	cvt.u32.u64 	%r135, %rd13;
	cvt.u32.u64 	%r136, %rd87;
	div.u32 	%r137, %r136, %r135;
	cvt.u64.u32 	%rd284, %r137;
	bra.uni 	$L__BB15_86;
$L__BB15_85:
	div.u64 	%rd284, %rd87, %rd13;
$L__BB15_86:
	mul.wide.s32 	%rd227, %r26, 4;
	add.s64 	%rd228, %rd7, %rd227;
	st.global.u32 	[%rd228], %rd284;
$L__BB15_87:
	add.s32 	%r27, %r26, 128;
	setp.ge.s32 	%p51, %r27, %r4;
	@%p51 bra 	$L__BB15_92;
	mul.wide.s32 	%rd229, %r27, 8;
	add.s64 	%rd230, %rd6, %rd229;
	ld.global.u64 	%rd91, [%rd230];
	or.b64  	%rd231, %rd91, %rd13;
	and.b64  	%rd232, %rd231, -4294967296;
	setp.ne.s64 	%p52, %rd232, 0;
	@%p52 bra 	$L__BB15_90;
	cvt.u32.u64 	%r138, %rd13;
	cvt.u32.u64 	%r139, %rd91;
	div.u32 	%r140, %r139, %r138;
	cvt.u64.u32 	%rd285, %r140;
	bra.uni 	$L__BB15_91;
$L__BB15_90:
	div.u64 	%rd285, %rd91, %rd13;
$L__BB15_91:
	mul.wide.s32 	%rd233, %r27, 4;
	add.s64 	%rd234, %rd7, %rd233;
	st.global.u32 	[%rd234], %rd285;
$L__BB15_92:
	add.s32 	%r28, %r26, 256;
	setp.ge.s32 	%p53, %r28, %r4;
	@%p53 bra 	$L__BB15_97;
	mul.wide.s32 	%rd235, %r28, 8;
	add.s64 	%rd236, %rd6, %rd235;
	ld.global.u64 	%rd95, [%rd236];
	or.b64  	%rd237, %rd95, %rd13;
	and.b64  	%rd238, %rd237, -4294967296;
	setp.ne.s64 	%p54, %rd238, 0;
	@%p54 bra 	$L__BB15_95;
	cvt.u32.u64 	%r141, %rd13;
	cvt.u32.u64 	%r142, %rd95;
	div.u32 	%r143, %r142, %r141;
	cvt.u64.u32 	%rd286, %r143;
	bra.uni 	$L__BB15_96;
$L__BB15_95:
	div.u64 	%rd286, %rd95, %rd13;
$L__BB15_96:
	mul.wide.s32 	%rd239, %r28, 4;
	add.s64 	%rd240, %rd7, %rd239;
	st.global.u32 	[%rd240], %rd286;
$L__BB15_97:
	add.s32 	%r29, %r26, 384;
	setp.ge.s32 	%p55, %r29, %r4;
	@%p55 bra 	$L__BB15_102;
	mul.wide.s32 	%rd241, %r29, 8;
	add.s64 	%rd242, %rd6, %rd241;
	ld.global.u64 	%rd99, [%rd242];
	or.b64  	%rd243, %rd99, %rd13;
	and.b64  	%rd244, %rd243, -4294967296;
	setp.ne.s64 	%p56, %rd244, 0;
	@%p56 bra 	$L__BB15_100;
	cvt.u32.u64 	%r144, %rd13;
	cvt.u32.u64 	%r145, %rd99;
	div.u32 	%r146, %r145, %r144;
	cvt.u64.u32 	%rd287, %r146;
	bra.uni 	$L__BB15_101;
$L__BB15_100:
	div.u64 	%rd287, %rd99, %rd13;
$L__BB15_101:
	mul.wide.s32 	%rd245, %r29, 4;
	add.s64 	%rd246, %rd7, %rd245;
	st.global.u32 	[%rd246], %rd287;
$L__BB15_102:
	add.s32 	%r163, %r163, 4;
$L__BB15_103:
	setp.eq.s32 	%p57, %r25, 0;
	@%p57 bra 	$L__BB15_147;
	setp.eq.s32 	%p58, %r25, 1;
	@%p58 bra 	$L__BB15_116;
	shl.b32 	%r147, %r163, 7;
	add.s32 	%r32, %r147, %r6;
	setp.ge.s32 	%p59, %r32, %r4;
	@%p59 bra 	$L__BB15_110;
	mul.wide.s32 	%rd247, %r32, 8;
	add.s64 	%rd248, %rd6, %rd247;
	ld.global.u64 	%rd103, [%rd248];
	or.b64  	%rd249, %rd103, %rd13;
	and.b64  	%rd250, %rd249, -4294967296;
	setp.ne.s64 	%p60, %rd250, 0;
	@%p60 bra 	$L__BB15_108;
	cvt.u32.u64 	%r148, %rd13;
	cvt.u32.u64 	%r149, %rd103;
	div.u32 	%r150, %r149, %r148;
	cvt.u64.u32 	%rd288, %r150;
	bra.uni 	$L__BB15_109;
$L__BB15_108:
	div.u64 	%rd288, %rd103, %rd13;
$L__BB15_109:
	mul.wide.s32 	%rd251, %r32, 4;
	add.s64 	%rd252, %rd7, %rd251;
	st.global.u32 	[%rd252], %rd288;
$L__BB15_110:
	add.s32 	%r33, %r32, 128;
	setp.ge.s32 	%p61, %r33, %r4;
	@%p61 bra 	$L__BB15_115;
	mul.wide.s32 	%rd253, %r33, 8;
	add.s64 	%rd254, %rd6, %rd253;
	ld.global.u64 	%rd107, [%rd254];
	or.b64  	%rd255, %rd107, %rd13;
	and.b64  	%rd256, %rd255, -4294967296;
	setp.ne.s64 	%p62, %rd256, 0;
	@%p62 bra 	$L__BB15_113;
	cvt.u32.u64 	%r151, %rd13;
	cvt.u32.u64 	%r152, %rd107;
	div.u32 	%r153, %r152, %r151;
	cvt.u64.u32 	%rd289, %r153;
	bra.uni 	$L__BB15_114;
$L__BB15_113:
	div.u64 	%rd289, %rd107, %rd13;
$L__BB15_114:
	mul.wide.s32 	%rd257, %r33, 4;
	add.s64 	%rd258, %rd7, %rd257;
	st.global.u32 	[%rd258], %rd289;
$L__BB15_115:
	add.s32 	%r163, %r163, 2;
$L__BB15_116:
	and.b32  	%r154, %r46, 1;
	setp.eq.b32 	%p63, %r154, 1;
	not.pred 	%p64, %p63;
	@%p64 bra 	$L__BB15_147;
	shl.b32 	%r155, %r163, 7;
	add.s32 	%r36, %r155, %r6;
	setp.ge.s32 	%p65, %r36, %r4;
	@%p65 bra 	$L__BB15_147;
	mul.wide.s32 	%rd259, %r36, 8;
	add.s64 	%rd260, %rd6, %rd259;
	ld.global.u64 	%rd111, [%rd260];
	or.b64  	%rd261, %rd111, %rd13;
	and.b64  	%rd262, %rd261, -4294967296;
	setp.ne.s64 	%p66, %rd262, 0;
	@%p66 bra 	$L__BB15_120;
	cvt.u32.u64 	%r156, %rd13;
	cvt.u32.u64 	%r157, %rd111;
	div.u32 	%r158, %r157, %r156;
	cvt.u64.u32 	%rd290, %r158;
	bra.uni 	$L__BB15_121;
$L__BB15_120:
	div.u64 	%rd290, %rd111, %rd13;
$L__BB15_121:
	mul.wide.s32 	%rd263, %r36, 4;
	add.s64 	%rd264, %rd7, %rd263;
	st.global.u32 	[%rd264], %rd290;
	bra.uni 	$L__BB15_147;
$L__BB15_122:
	div.u64 	%rd291, %rd116, %rd8;
$L__BB15_123:
	mul.wide.s32 	%rd182, %r39, 4;
	add.s64 	%rd120, %rd7, %rd182;
	st.global.u32 	[%rd120], %rd291;
	ld.global.u64 	%rd121, [%rd115+1024];
	or.b64  	%rd183, %rd121, %rd8;
	and.b64  	%rd184, %rd183, -4294967296;
	setp.ne.s64 	%p18, %rd184, 0;
	@%p18 bra 	$L__BB15_125;
	cvt.u32.u64 	%r79, %rd8;
	cvt.u32.u64 	%r80, %rd121;
	div.u32 	%r81, %r80, %r79;
	cvt.u64.u32 	%rd292, %r81;
	bra.uni 	$L__BB15_126;
$L__BB15_125:
	div.u64 	%rd292, %rd121, %rd8;
$L__BB15_126:
	st.global.u32 	[%rd120+512], %rd292;
	ld.global.u64 	%rd125, [%rd115+2048];
	or.b64  	%rd185, %rd125, %rd8;
	and.b64  	%rd186, %rd185, -4294967296;
	setp.ne.s64 	%p19, %rd186, 0;
	@%p19 bra 	$L__BB15_128;
	cvt.u32.u64 	%r82, %rd8;
	cvt.u32.u64 	%r83, %rd125;
	div.u32 	%r84, %r83, %r82;
	cvt.u64.u32 	%rd293, %r84;
	bra.uni 	$L__BB15_129;
$L__BB15_128:
	div.u64 	%rd293, %rd125, %rd8;
$L__BB15_129:
	st.global.u32 	[%rd120+1024], %rd293;
	ld.global.u64 	%rd129, [%rd115+3072];
	or.b64  	%rd187, %rd129, %rd8;
	and.b64  	%rd188, %rd187, -4294967296;
	setp.ne.s64 	%p20, %rd188, 0;
	@%p20 bra 	$L__BB15_131;
	cvt.u32.u64 	%r85, %rd8;
	cvt.u32.u64 	%r86, %rd129;
	div.u32 	%r87, %r86, %r85;
	cvt.u64.u32 	%rd294, %r87;
	bra.uni 	$L__BB15_132;
$L__BB15_131:
	div.u64 	%rd294, %rd129, %rd8;
$L__BB15_132:
	st.global.u32 	[%rd120+1536], %rd294;
	add.s32 	%r166, %r166, 4;
$L__BB15_133:
	setp.eq.s32 	%p21, %r38, 0;
	@%p21 bra 	$L__BB15_147;
	setp.eq.s32 	%p22, %r38, 1;
	@%p22 bra 	$L__BB15_142;
	shl.b32 	%r88, %r166, 7;
	add.s32 	%r42, %r88, %r6;
	mul.wide.s32 	%rd189, %r42, 8;
	add.s64 	%rd133, %rd6, %rd189;
	ld.global.u64 	%rd134, [%rd133];
	or.b64  	%rd190, %rd134, %rd8;
	and.b64  	%rd191, %rd190, -4294967296;
	setp.ne.s64 	%p23, %rd191, 0;
	@%p23 bra 	$L__BB15_137;
	cvt.u32.u64 	%r89, %rd8;
	cvt.u32.u64 	%r90, %rd134;
	div.u32 	%r91, %r90, %r89;
	cvt.u64.u32 	%rd295, %r91;
	bra.uni 	$L__BB15_138;
$L__BB15_137:
	div.u64 	%rd295, %rd134, %rd8;
$L__BB15_138:
	mul.wide.s32 	%rd192, %r42, 4;
	add.s64 	%rd138, %rd7, %rd192;
	st.global.u32 	[%rd138], %rd295;
	ld.global.u64 	%rd139, [%rd133+1024];
	or.b64  	%rd193, %rd139, %rd8;
	and.b64  	%rd194, %rd193, -4294967296;
	setp.ne.s64 	%p24, %rd194, 0;
	@%p24 bra 	$L__BB15_140;
	cvt.u32.u64 	%r92, %rd8;
	cvt.u32.u64 	%r93, %rd139;
	div.u32 	%r94, %r93, %r92;
	cvt.u64.u32 	%rd296, %r94;
	bra.uni 	$L__BB15_141;
$L__BB15_140:
	div.u64 	%rd296, %rd139, %rd8;
$L__BB15_141:
	st.global.u32 	[%rd138+512], %rd296;
	add.s32 	%r166, %r166, 2;
$L__BB15_142:
	and.b32  	%r95, %r46, 1;
	setp.eq.b32 	%p25, %r95, 1;
	not.pred 	%p26, %p25;
	@%p26 bra 	$L__BB15_147;
	shl.b32 	%r96, %r166, 7;
	add.s32 	%r45, %r96, %r6;
	mul.wide.s32 	%rd195, %r45, 8;
	add.s64 	%rd196, %rd6, %rd195;
	ld.global.u64 	%rd143, [%rd196];
	or.b64  	%rd197, %rd143, %rd8;
	and.b64  	%rd198, %rd197, -4294967296;
	setp.ne.s64 	%p27, %rd198, 0;
	@%p27 bra 	$L__BB15_145;
	cvt.u32.u64 	%r97, %rd8;
	cvt.u32.u64 	%r98, %rd143;
	div.u32 	%r99, %r98, %r97;
	cvt.u64.u32 	%rd297, %r99;
	bra.uni 	$L__BB15_146;
$L__BB15_145:
	div.u64 	%rd297, %rd143, %rd8;
$L__BB15_146:
	mul.wide.s32 	%rd199, %r45, 4;
	add.s64 	%rd200, %rd7, %rd199;
	st.global.u32 	[%rd200], %rd297;
$L__BB15_147:
	ret;

}
	// .globl	_ZN3cub18CUB_300001_SM_10006detail9transform16transform_kernelINS2_10policy_hubILb1EN4cuda3std3__45tupleIJN6thrust24THRUST_300001_SM_1000_NS6detail15normal_iteratorINSA_10device_ptrImEEEEEEEE10policy1000El15KeyToDocFunctorNSC_INSD_IiEEEEJPmEEEvT0_iT1_T2_DpNS2_10kernel_argIT3_EE
.visible .entry _ZN3cub18CUB_300001_SM_10006detail9transform16transform_kernelINS2_10policy_hubILb1EN4cuda3std3__45tupleIJN6thrust24THRUST_300001_SM_1000_NS6detail15normal_iteratorINSA_10device_ptrImEEEEEEEE10policy1000El15KeyToDocFunctorNSC_INSD_IiEEEEJPmEEEvT0_iT1_T2_DpNS2_10kernel_argIT3_EE(
	.param .u64 _ZN3cub18CUB_300001_SM_10006detail9transform16transform_kernelINS2_10policy_hubILb1EN4cuda3std3__45tupleIJN6thrust24THRUST_300001_SM_1000_NS6detail15normal_iteratorINSA_10device_ptrImEEEEEEEE10policy1000El15KeyToDocFunctorNSC_INSD_IiEEEEJPmEEEvT0_iT1_T2_DpNS2_10kernel_argIT3_EE_param_0,
	.param .u32 _ZN3cub18CUB_300001_SM_10006detail9transform16transform_kernelINS2_10policy_hubILb1EN4cuda3std3__45tupleIJN6thrust24THRUST_300001_SM_1000_NS6detail15normal_iteratorINSA_10device_ptrImEEEEEEEE10policy1000El15KeyToDocFunctorNSC_INSD_IiEEEEJPmEEEvT0_iT1_T2_DpNS2_10kernel_argIT3_EE_param_1,
	.param .align 4 .b8 _ZN3cub18CUB_300001_SM_10006detail9transform16transform_kernelINS2_10policy_hubILb1EN4cuda3std3__45tupleIJN6thrust24THRUST_300001_SM_1000_NS6detail15normal_iteratorINSA_10device_ptrImEEEEEEEE10policy1000El15KeyToDocFunctorNSC_INSD_IiEEEEJPmEEEvT0_iT1_T2_DpNS2_10kernel_argIT3_EE_param_2[4],
	.param .align 8 .b8 _ZN3cub18CUB_300001_SM_10006detail9transform16transform_kernelINS2_10policy_hubILb1EN4cuda3std3__45tupleIJN6thrust24THRUST_300001_SM_1000_NS6detail15normal_iteratorINSA_10device_ptrImEEEEEEEE10policy1000El15KeyToDocFunctorNSC_INSD_IiEEEEJPmEEEvT0_iT1_T2_DpNS2_10kernel_argIT3_EE_param_3[8],
	.param .align 8 .b8 _ZN3cub18CUB_300001_SM_10006detail9transform16transform_kernelINS2_10policy_hubILb1EN4cuda3std3__45tupleIJN6thrust24THRUST_300001_SM_1000_NS6detail15normal_iteratorINSA_10device_ptrImEEEEEEEE10policy1000El15KeyToDocFunctorNSC_INSD_IiEEEEJPmEEEvT0_iT1_T2_DpNS2_10kernel_argIT3_EE_param_4[16]
)
.maxntid 128
{
	.reg .pred 	%p<67>;
	.reg .b32 	%r<166>;
	.reg .b64 	%rd<304>;

	ld.param.u32 	%r45, [_ZN3cub18CUB_300001_SM_10006detail9transform16transform_kernelINS2_10policy_hubILb1EN4cuda3std3__45tupleIJN6thrust24THRUST_300001_SM_1000_NS6detail15normal_iteratorINSA_10device_ptrImEEEEEEEE10policy1000El15KeyToDocFunctorNSC_INSD_IiEEEEJPmEEEvT0_iT1_T2_DpNS2_10kernel_argIT3_EE_param_2];
	ld.param.u64 	%rd148, [_ZN3cub18CUB_300001_SM_10006detail9transform16transform_kernelINS2_10policy_hubILb1EN4cuda3std3__45tupleIJN6thrust24THRUST_300001_SM_1000_NS6detail15normal_iteratorINSA_10device_ptrImEEEEEEEE10policy1000El15KeyToDocFunctorNSC_INSD_IiEEEEJPmEEEvT0_iT1_T2_DpNS2_10kernel_argIT3_EE_param_0];
	ld.param.u64 	%rd149, [_ZN3cub18CUB_300001_SM_10006detail9transform16transform_kernelINS2_10policy_hubILb1EN4cuda3std3__45tupleIJN6thrust24THRUST_300001_SM_1000_NS6detail15normal_iteratorINSA_10device_ptrImEEEEEEEE10policy1000El15KeyToDocFunctorNSC_INSD_IiEEEEJPmEEEvT0_iT1_T2_DpNS2_10kernel_argIT3_EE_param_4];
	ld.param.u64 	%rd150, [_ZN3cub18CUB_300001_SM_10006detail9transform16transform_kernelINS2_10policy_hubILb1EN4cuda3std3__45tupleIJN6thrust24THRUST_300001_SM_1000_NS6detail15normal_iteratorINSA_10device_ptrImEEEEEEEE10policy1000El15KeyToDocFunctorNSC_INSD_IiEEEEJPmEEEvT0_iT1_T2_DpNS2_10kernel_argIT3_EE_param_3];
	ld.param.u32 	%r44, [_ZN3cub18CUB_300001_SM_10006detail9transform16transform_kernelINS2_10policy_hubILb1EN4cuda3std3__45tupleIJN6thrust24THRUST_300001_SM_1000_NS6detail15normal_iteratorINSA_10device_ptrImEEEEEEEE10policy1000El15KeyToDocFunctorNSC_INSD_IiEEEEJPmEEEvT0_iT1_T2_DpNS2_10kernel_argIT3_EE_param_1];
	cvta.to.global.u64 	%rd1, %rd150;
	cvta.to.global.u64 	%rd2, %rd149;
	shl.b32 	%r1, %r44, 7;
	mov.u32 	%r46, %ctaid.x;
	cvt.u64.u32 	%rd151, %r46;
	cvt.s64.s32 	%rd152, %r1;
	mul.lo.s64 	%rd3, %rd152, %rd151;
	sub.s64 	%rd153, %rd148, %rd3;
	min.s64 	%rd154, %rd153, %rd152;
	cvt.u32.u64 	%r2, %rd154;
	shl.b32 	%r3, %r2, 3;
	mov.u32 	%r4, %tid.x;
	shl.b32 	%r156, %r4, 7;
	setp.ge.s32 	%p1, %r156, %r3;
	@%p1 bra 	$L__BB16_3;
	shl.b64 	%rd155, %rd3, 3;
	add.s64 	%rd156, %rd2, %rd155;
	mul.wide.u32 	%rd157, %r4, 128;
	add.s64 	%rd271, %rd156, %rd157;
$L__BB16_2:
	.pragma "nounroll";
	// begin inline asm
	prefetch.global.L2 [%rd271];
	// end inline asm
	add.s32 	%r156, %r156, 16384;
	add.s64 	%rd271, %rd271, 16384;
	setp.lt.s32 	%p2, %r156, %r3;
	@%p2 bra 	$L__BB16_2;
$L__BB16_3:
	shl.b64 	%rd159, %rd3, 3;
	add.s64 	%rd7, %rd2, %rd159;
	shl.b64 	%rd160, %rd3, 2;
	add.s64 	%rd8, %rd1, %rd160;
	setp.eq.s32 	%p3, %r1, %r2;
	@%p3 bra 	$L__BB16_10;
	setp.lt.s32 	%p4, %r44, 1;
	@%p4 bra 	$L__BB16_147;
	cvt.s64.s32 	%rd9, %r45;
	and.b32  	%r9, %r44, 7;
	setp.lt.u32 	%p5, %r44, 8;
	mov.b32 	%r163, 0;
	@%p5 bra 	$L__BB16_80;
	and.b32  	%r163, %r44, 2147483640;
	mov.b32 	%r159, 0;
$L__BB16_7:
	.pragma "nounroll";
	shl.b32 	%r49, %r159, 7;
	add.s32 	%r20, %r49, %r4;
	setp.ge.s32 	%p6, %r20, %r2;
	@%p6 bra 	$L__BB16_44;
	mul.wide.u32 	%rd161, %r20, 8;
	add.s64 	%rd162, %rd7, %rd161;
	ld.global.u64 	%rd54, [%rd162];
	or.b64  	%rd163, %rd54, %rd9;
	and.b64  	%rd164, %rd163, -4294967296;
	setp.ne.s64 	%p7, %rd164, 0;
	@%p7 bra 	$L__BB16_42;
	cvt.u32.u64 	%r50, %rd9;
	cvt.u32.u64 	%r51, %rd54;
	div.u32 	%r52, %r51, %r50;
	cvt.u64.u32 	%rd282, %r52;
	bra.uni 	$L__BB16_43;
$L__BB16_10:
	setp.lt.s32 	%p43, %r44, 1;
	@%p43 bra 	$L__BB16_147;
	cvt.s64.s32 	%rd10, %r45;
	and.b32  	%r11, %r44, 7;
	setp.lt.u32 	%p44, %r44, 8;
	mov.b32 	%r161, 0;
	@%p44 bra 	$L__BB16_38;
	and.b32  	%r161, %r44, 2147483640;
	neg.s32 	%r158, %r161;
	mul.wide.u32 	%rd226, %r4, 4;
	add.s64 	%rd227, %rd160, %rd1;
	add.s64 	%rd273, %rd227, %rd226;
	mul.wide.u32 	%rd229, %r4, 8;
	add.s64 	%rd230, %rd159, %rd2;
	add.s64 	%rd272, %rd230, %rd229;
	add.s64 	%rd13, %rd230, 3072;
	add.s32 	%r157, %r4, 128;
	add.s64 	%rd14, %rd227, 1536;
$L__BB16_13:
	.pragma "nounroll";
	cvt.s64.s32 	%rd17, %r157;
	ld.global.u64 	%rd18, [%rd272];
	or.b64  	%rd231, %rd18, %rd10;
	and.b64  	%rd232, %rd231, -4294967296;
	setp.ne.s64 	%p45, %rd232, 0;
	@%p45 bra 	$L__BB16_15;
	cvt.u32.u64 	%r107, %rd10;
	cvt.u32.u64 	%r108, %rd18;
	div.u32 	%r109, %r108, %r107;
	cvt.u64.u32 	%rd274, %r109;
	bra.uni 	$L__BB16_16;
$L__BB16_15:
	div.u64 	%rd274, %rd18, %rd10;
$L__BB16_16:
	shl.b64 	%rd233, %rd17, 3;
	add.s64 	%rd22, %rd13, %rd233;
	st.global.u32 	[%rd273], %rd274;
	ld.global.u64 	%rd23, [%rd22+-3072];
	or.b64  	%rd234, %rd23, %rd10;
	and.b64  	%rd235, %rd234, -4294967296;
	setp.ne.s64 	%p46, %rd235, 0;
	@%p46 bra 	$L__BB16_18;
	cvt.u32.u64 	%r110, %rd10;
	cvt.u32.u64 	%r111, %rd23;
	div.u32 	%r112, %r111, %r110;
	cvt.u64.u32 	%rd275, %r112;
	bra.uni 	$L__BB16_19;
$L__BB16_18:
	div.u64 	%rd275, %rd23, %rd10;
$L__BB16_19:
	shl.b64 	%rd236, %rd17, 2;
	add.s64 	%rd27, %rd14, %rd236;
	st.global.u32 	[%rd27+-1536], %rd275;
	ld.global.u64 	%rd28, [%rd22+-2048];
	or.b64  	%rd237, %rd28, %rd10;
	and.b64  	%rd238, %rd237, -4294967296;
	setp.ne.s64 	%p47, %rd238, 0;
	@%p47 bra 	$L__BB16_21;
	cvt.u32.u64 	%r113, %rd10;
	cvt.u32.u64 	%r114, %rd28;
	div.u32 	%r115, %r114, %r113;
	cvt.u64.u32 	%rd276, %r115;
	bra.uni 	$L__BB16_22;
$L__BB16_21:
	div.u64 	%rd276, %rd28, %rd10;
$L__BB16_22:
	st.global.u32 	[%rd27+-1024], %rd276;
	ld.global.u64 	%rd32, [%rd22+-1024];
	or.b64  	%rd239, %rd32, %rd10;
	and.b64  	%rd240, %rd239, -4294967296;
	setp.ne.s64 	%p48, %rd240, 0;
	@%p48 bra 	$L__BB16_24;
	cvt.u32.u64 	%r116, %rd10;
	cvt.u32.u64 	%r117, %rd32;
	div.u32 	%r118, %r117, %r116;
	cvt.u64.u32 	%rd277, %r118;
	bra.uni 	$L__BB16_25;
$L__BB16_24:
	div.u64 	%rd277, %rd32, %rd10;
$L__BB16_25:
	st.global.u32 	[%rd27+-512], %rd277;
	ld.global.u64 	%rd36, [%rd22];
	or.b64  	%rd241, %rd36, %rd10;
	and.b64  	%rd242, %rd241, -4294967296;
	setp.ne.s64 	%p49, %rd242, 0;
	@%p49 bra 	$L__BB16_27;
	cvt.u32.u64 	%r119, %rd10;
	cvt.u32.u64 	%r120, %rd36;
	div.u32 	%r121, %r120, %r119;
	cvt.u64.u32 	%rd278, %r121;
	bra.uni 	$L__BB16_28;
$L__BB16_27:
	div.u64 	%rd278, %rd36, %rd10;
$L__BB16_28:
	st.global.u32 	[%rd27], %rd278;
	ld.global.u64 	%rd40, [%rd22+1024];
	or.b64  	%rd243, %rd40, %rd10;
	and.b64  	%rd244, %rd243, -4294967296;
	setp.ne.s64 	%p50, %rd244, 0;
	@%p50 bra 	$L__BB16_30;
	cvt.u32.u64 	%r122, %rd10;
	cvt.u32.u64 	%r123, %rd40;
	div.u32 	%r124, %r123, %r122;
	cvt.u64.u32 	%rd279, %r124;
	bra.uni 	$L__BB16_31;
$L__BB16_30:
	div.u64 	%rd279, %rd40, %rd10;
$L__BB16_31:
	st.global.u32 	[%rd27+512], %rd279;
	ld.global.u64 	%rd44, [%rd22+2048];
	or.b64  	%rd245, %rd44, %rd10;
	and.b64  	%rd246, %rd245, -4294967296;
	setp.ne.s64 	%p51, %rd246, 0;
	@%p51 bra 	$L__BB16_33;
	cvt.u32.u64 	%r125, %rd10;
	cvt.u32.u64 	%r126, %rd44;
	div.u32 	%r127, %r126, %r125;
	cvt.u64.u32 	%rd280, %r127;
	bra.uni 	$L__BB16_34;
$L__BB16_33:
	div.u64 	%rd280, %rd44, %rd10;
$L__BB16_34:
	st.global.u32 	[%rd27+1024], %rd280;
	ld.global.u64 	%rd48, [%rd22+3072];
	or.b64  	%rd247, %rd48, %rd10;
	and.b64  	%rd248, %rd247, -4294967296;
	setp.ne.s64 	%p52, %rd248, 0;
	@%p52 bra 	$L__BB16_36;
	cvt.u32.u64 	%r128, %rd10;
	cvt.u32.u64 	%r129, %rd48;
	div.u32 	%r130, %r129, %r128;
	cvt.u64.u32 	%rd281, %r130;
	bra.uni 	$L__BB16_37;
$L__BB16_36:
	div.u64 	%rd281, %rd48, %rd10;
$L__BB16_37:
	st.global.u32 	[%rd27+1536], %rd281;
	add.s32 	%r158, %r158, 8;
	add.s64 	%rd273, %rd273, 4096;
	add.s64 	%rd272, %rd272, 8192;
	add.s32 	%r157, %r157, 1024;
	setp.eq.s32 	%p53, %r158, 0;
	@%p53 bra 	$L__BB16_38;
	bra.uni 	$L__BB16_13;
$L__BB16_38:
	setp.eq.s32 	%p54, %r11, 0;
	@%p54 bra 	$L__BB16_147;
	and.b32  	%r23, %r44, 3;
	setp.lt.u32 	%p55, %r11, 4;
	@%p55 bra 	$L__BB16_96;
	shl.b32 	%r131, %r161, 7;
	add.s32 	%r24, %r131, %r4;
	mul.wide.s32 	%rd249, %r24, 8;
	add.s64 	%rd88, %rd7, %rd249;
	ld.global.u64 	%rd89, [%rd88];
	or.b64  	%rd250, %rd89, %rd10;
	and.b64  	%rd251, %rd250, -4294967296;
	setp.ne.s64 	%p56, %rd251, 0;
	@%p56 bra 	$L__BB16_85;
	cvt.u32.u64 	%r132, %rd10;
	cvt.u32.u64 	%r133, %rd89;
	div.u32 	%r134, %r133, %r132;
	cvt.u64.u32 	%rd290, %r134;
	bra.uni 	$L__BB16_86;
$L__BB16_42:
	div.u64 	%rd282, %rd54, %rd9;
$L__BB16_43:
	mul.wide.u32 	%rd165, %r20, 4;
	add.s64 	%rd166, %rd8, %rd165;
	st.global.u32 	[%rd166], %rd282;
$L__BB16_44:
	add.s32 	%r53, %r20, 128;
	setp.ge.s32 	%p8, %r53, %r2;
	mul.wide.s32 	%rd167, %r53, 8;
	add.s64 	%rd58, %rd7, %rd167;
	mul.wide.s32 	%rd168, %r53, 4;
	add.s64 	%rd59, %rd8, %rd168;
	@%p8 bra 	$L__BB16_49;
	ld.global.u64 	%rd60, [%rd58];
	or.b64  	%rd169, %rd60, %rd9;
	and.b64  	%rd170, %rd169, -4294967296;
	setp.ne.s64 	%p9, %rd170, 0;
	@%p9 bra 	$L__BB16_47;
	cvt.u32.u64 	%r54, %rd9;
	cvt.u32.u64 	%r55, %rd60;
	div.u32 	%r56, %r55, %r54;
	cvt.u64.u32 	%rd283, %r56;
	bra.uni 	$L__BB16_48;
$L__BB16_47:
	div.u64 	%rd283, %rd60, %rd9;
$L__BB16_48:
	st.global.u32 	[%rd59], %rd283;
$L__BB16_49:
	add.s32 	%r57, %r20, 256;
	setp.ge.s32 	%p10, %r57, %r2;
	@%p10 bra 	$L__BB16_54;
	ld.global.u64 	%rd64, [%rd58+1024];
	or.b64  	%rd171, %rd64, %rd9;
	and.b64  	%rd172, %rd171, -4294967296;
	setp.ne.s64 	%p11, %rd172, 0;
	@%p11 bra 	$L__BB16_52;
	cvt.u32.u64 	%r58, %rd9;
	cvt.u32.u64 	%r59, %rd64;
	div.u32 	%r60, %r59, %r58;
	cvt.u64.u32 	%rd284, %r60;
	bra.uni 	$L__BB16_53;
$L__BB16_52:
	div.u64 	%rd284, %rd64, %rd9;
$L__BB16_53:
	st.global.u32 	[%rd59+512], %rd284;
$L__BB16_54:
	add.s32 	%r61, %r20, 384;
	setp.ge.s32 	%p12, %r61, %r2;
	@%p12 bra 	$L__BB16_59;
	ld.global.u64 	%rd68, [%rd58+2048];
	or.b64  	%rd173, %rd68, %rd9;
	and.b64  	%rd174, %rd173, -4294967296;
	setp.ne.s64 	%p13, %rd174, 0;
	@%p13 bra 	$L__BB16_57;
	cvt.u32.u64 	%r62, %rd9;
	cvt.u32.u64 	%r63, %rd68;
	div.u32 	%r64, %r63, %r62;
	cvt.u64.u32 	%rd285, %r64;
	bra.uni 	$L__BB16_58;
$L__BB16_57:
	div.u64 	%rd285, %rd68, %rd9;
$L__BB16_58:
	st.global.u32 	[%rd59+1024], %rd285;
$L__BB16_59:
	add.s32 	%r65, %r20, 512;
	setp.ge.s32 	%p14, %r65, %r2;
	@%p14 bra 	$L__BB16_64;
	ld.global.u64 	%rd72, [%rd58+3072];
	or.b64  	%rd175, %rd72, %rd9;
	and.b64  	%rd176, %rd175, -4294967296;
	setp.ne.s64 	%p15, %rd176, 0;
	@%p15 bra 	$L__BB16_62;
	cvt.u32.u64 	%r66, %rd9;
	cvt.u32.u64 	%r67, %rd72;
	div.u32 	%r68, %r67, %r66;
	cvt.u64.u32 	%rd286, %r68;
	bra.uni 	$L__BB16_63;
$L__BB16_62:
	div.u64 	%rd286, %rd72, %rd9;
$L__BB16_63:
	st.global.u32 	[%rd59+1536], %rd286;
$L__BB16_64:
	add.s32 	%r69, %r20, 640;
	setp.ge.s32 	%p16, %r69, %r2;
	@%p16 bra 	$L__BB16_69;
	ld.global.u64 	%rd76, [%rd58+4096];
	or.b64  	%rd177, %rd76, %rd9;
	and.b64  	%rd178, %rd177, -4294967296;
	setp.ne.s64 	%p17, %rd178, 0;
	@%p17 bra 	$L__BB16_67;
	cvt.u32.u64 	%r70, %rd9;
	cvt.u32.u64 	%r71, %rd76;
	div.u32 	%r72, %r71, %r70;
	cvt.u64.u32 	%rd287, %r72;
	bra.uni 	$L__BB16_68;
$L__BB16_67:
	div.u64 	%rd287, %rd76, %rd9;
$L__BB16_68:
	st.global.u32 	[%rd59+2048], %rd287;
$L__BB16_69:
	add.s32 	%r73, %r20, 768;
	setp.ge.s32 	%p18, %r73, %r2;
	@%p18 bra 	$L__BB16_74;
	ld.global.u64 	%rd80, [%rd58+5120];
	or.b64  	%rd179, %rd80, %rd9;
	and.b64  	%rd180, %rd179, -4294967296;
	setp.ne.s64 	%p19, %rd180, 0;
	@%p19 bra 	$L__BB16_72;
	cvt.u32.u64 	%r74, %rd9;
	cvt.u32.u64 	%r75, %rd80;
	div.u32 	%r76, %r75, %r74;
	cvt.u64.u32 	%rd288, %r76;
	bra.uni 	$L__BB16_73;
$L__BB16_72:
	div.u64 	%rd288, %rd80, %rd9;
$L__BB16_73:
	st.global.u32 	[%rd59+2560], %rd288;
$L__BB16_74:
	add.s32 	%r77, %r20, 896;
	setp.ge.s32 	%p20, %r77, %r2;
	@%p20 bra 	$L__BB16_79;
	ld.global.u64 	%rd84, [%rd58+6144];
	or.b64  	%rd181, %rd84, %rd9;
	and.b64  	%rd182, %rd181, -4294967296;
	setp.ne.s64 	%p21, %rd182, 0;
	@%p21 bra 	$L__BB16_77;
	cvt.u32.u64 	%r78, %rd9;
	cvt.u32.u64 	%r79, %rd84;
	div.u32 	%r80, %r79, %r78;
	cvt.u64.u32 	%rd289, %r80;
	bra.uni 	$L__BB16_78;
$L__BB16_77:
	div.u64 	%rd289, %rd84, %rd9;
$L__BB16_78:
	st.global.u32 	[%rd59+3072], %rd289;
$L__BB16_79:
	add.s32 	%r159, %r159, 8;
	setp.eq.s32 	%p22, %r159, %r163;
	@%p22 bra 	$L__BB16_80;
	bra.uni 	$L__BB16_7;
$L__BB16_80:
	setp.eq.s32 	%p23, %r9, 0;
	@%p23 bra 	$L__BB16_147;
	and.b32  	%r32, %r44, 3;
	setp.lt.u32 	%p24, %r9, 4;
	@%p24 bra 	$L__BB16_128;
	shl.b32 	%r81, %r163, 7;
	add.s32 	%r33, %r81, %r4;
	setp.ge.s32 	%p25, %r33, %r2;
	@%p25 bra 	$L__BB16_112;
	mul.wide.s32 	%rd183, %r33, 8;
	add.s64 	%rd184, %rd7, %rd183;
	ld.global.u64 	%rd120, [%rd184];
	or.b64  	%rd185, %rd120, %rd9;
	and.b64  	%rd186, %rd185, -4294967296;
	setp.ne.s64 	%p26, %rd186, 0;
	@%p26 bra 	$L__BB16_110;
	cvt.u32.u64 	%r82, %rd9;
	cvt.u32.u64 	%r83, %rd120;
	div.u32 	%r84, %r83, %r82;
	cvt.u64.u32 	%rd297, %r84;
	bra.uni 	$L__BB16_111;
$L__BB16_85:
	div.u64 	%rd290, %rd89, %rd10;
$L__BB16_86:
	mul.wide.s32 	%rd252, %r24, 4;
	add.s64 	%rd93, %rd8, %rd252;
	st.global.u32 	[%rd93], %rd290;
	ld.global.u64 	%rd94, [%rd88+1024];
	or.b64  	%rd253, %rd94, %rd10;
	and.b64  	%rd254, %rd253, -4294967296;
	setp.ne.s64 	%p57, %rd254, 0;
	@%p57 bra 	$L__BB16_88;
	cvt.u32.u64 	%r135, %rd10;
	cvt.u32.u64 	%r136, %rd94;
	div.u32 	%r137, %r136, %r135;
	cvt.u64.u32 	%rd291, %r137;
	bra.uni 	$L__BB16_89;
$L__BB16_88:
	div.u64 	%rd291, %rd94, %rd10;
$L__BB16_89:
	st.global.u32 	[%rd93+512], %rd291;
	ld.global.u64 	%rd98, [%rd88+2048];
	or.b64  	%rd255, %rd98, %rd10;
	and.b64  	%rd256, %rd255, -4294967296;
	setp.ne.s64 	%p58, %rd256, 0;
	@%p58 bra 	$L__BB16_91;
	cvt.u32.u64 	%r138, %rd10;
	cvt.u32.u64 	%r139, %rd98;
	div.u32 	%r140, %r139, %r138;
	cvt.u64.u32 	%rd292, %r140;
	bra.uni 	$L__BB16_92;
$L__BB16_91:
	div.u64 	%rd292, %rd98, %rd10;
$L__BB16_92:
	st.global.u32 	[%rd93+1024], %rd292;
	ld.global.u64 	%rd102, [%rd88+3072];
	or.b64  	%rd257, %rd102, %rd10;
	and.b64  	%rd258, %rd257, -4294967296;
	setp.ne.s64 	%p59, %rd258, 0;
	@%p59 bra 	$L__BB16_94;
	cvt.u32.u64 	%r141, %rd10;
	cvt.u32.u64 	%r142, %rd102;
	div.u32 	%r143, %r142, %r141;
	cvt.u64.u32 	%rd293, %r143;
	bra.uni 	$L__BB16_95;
$L__BB16_94:
	div.u64 	%rd293, %rd102, %rd10;
$L__BB16_95:
	st.global.u32 	[%rd93+1536], %rd293;
	add.s32 	%r161, %r161, 4;
$L__BB16_96:
	setp.eq.s32 	%p60, %r23, 0;
	@%p60 bra 	$L__BB16_147;
	setp.eq.s32 	%p61, %r23, 1;
	@%p61 bra 	$L__BB16_105;
	shl.b32 	%r144, %r161, 7;
	add.s32 	%r27, %r144, %r4;
	mul.wide.s32 	%rd259, %r27, 8;
	add.s64 	%rd106, %rd7, %rd259;
	ld.global.u64 	%rd107, [%rd106];
	or.b64  	%rd260, %rd107, %rd10;
	and.b64  	%rd261, %rd260, -4294967296;
	setp.ne.s64 	%p62, %rd261, 0;
	@%p62 bra 	$L__BB16_100;
	cvt.u32.u64 	%r145, %rd10;
	cvt.u32.u64 	%r146, %rd107;
	div.u32 	%r147, %r146, %r145;
	cvt.u64.u32 	%rd294, %r147;
	bra.uni 	$L__BB16_101;
$L__BB16_100:
	div.u64 	%rd294, %rd107, %rd10;
$L__BB16_101:
	mul.wide.s32 	%rd262, %r27, 4;
	add.s64 	%rd111, %rd8, %rd262;
	st.global.u32 	[%rd111], %rd294;
	ld.global.u64 	%rd112, [%rd106+1024];
	or.b64  	%rd263, %rd112, %rd10;
	and.b64  	%rd264, %rd263, -4294967296;
	setp.ne.s64 	%p63, %rd264, 0;
	@%p63 bra 	$L__BB16_103;
	cvt.u32.u64 	%r148, %rd10;
	cvt.u32.u64 	%r149, %rd112;
	div.u32 	%r150, %r149, %r148;
	cvt.u64.u32 	%rd295, %r150;
	bra.uni 	$L__BB16_104;
$L__BB16_103:
	div.u64 	%rd295, %rd112, %rd10;
$L__BB16_104:
	st.global.u32 	[%rd111+512], %rd295;
	add.s32 	%r161, %r161, 2;
$L__BB16_105:
	and.b32  	%r151, %r44, 1;
	setp.eq.b32 	%p64, %r151, 1;
	not.pred 	%p65, %p64;
	@%p65 bra 	$L__BB16_147;
	shl.b32 	%r152, %r161, 7;
	add.s32 	%r30, %r152, %r4;
	mul.wide.s32 	%rd265, %r30, 8;
	add.s64 	%rd266, %rd7, %rd265;
	ld.global.u64 	%rd116, [%rd266];
	or.b64  	%rd267, %rd116, %rd10;
	and.b64  	%rd268, %rd267, -4294967296;
	setp.ne.s64 	%p66, %rd268, 0;
	@%p66 bra 	$L__BB16_108;
	cvt.u32.u64 	%r153, %rd10;
	cvt.u32.u64 	%r154, %rd116;
	div.u32 	%r155, %r154, %r153;
	cvt.u64.u32 	%rd296, %r155;
	bra.uni 	$L__BB16_109;
$L__BB16_108:
	div.u64 	%rd296, %rd116, %rd10;
$L__BB16_109:
	mul.wide.s32 	%rd269, %r30, 4;
	add.s64 	%rd270, %rd8, %rd269;
	st.global.u32 	[%rd270], %rd296;
	bra.uni 	$L__BB16_147;
$L__BB16_110:
	div.u64 	%rd297, %rd120, %rd9;
$L__BB16_111:
	mul.wide.s32 	%rd187, %r33, 4;
	add.s64 	%rd188, %rd8, %rd187;
	st.global.u32 	[%rd188], %rd297;
$L__BB16_112:
	add.s32 	%r34, %r33, 128;
	setp.ge.s32 	%p27, %r34, %r2;
	@%p27 bra 	$L__BB16_117;
	mul.wide.s32 	%rd189, %r34, 8;
	add.s64 	%rd190, %rd7, %rd189;
	ld.global.u64 	%rd124, [%rd190];
	or.b64  	%rd191, %rd124, %rd9;
	and.b64  	%rd192, %rd191, -4294967296;
	setp.ne.s64 	%p28, %rd192, 0;
	@%p28 bra 	$L__BB16_115;
	cvt.u32.u64 	%r85, %rd9;
	cvt.u32.u64 	%r86, %rd124;
	div.u32 	%r87, %r86, %r85;
	cvt.u64.u32 	%rd298, %r87;
	bra.uni 	$L__BB16_116;
$L__BB16_115:
	div.u64 	%rd298, %rd124, %rd9;
$L__BB16_116:
	mul.wide.s32 	%rd193, %r34, 4;
	add.s64 	%rd194, %rd8, %rd193;
	st.global.u32 	[%rd194], %rd298;
$L__BB16_117:
	add.s32 	%r35, %r33, 256;
	setp.ge.s32 	%p29, %r35, %r2;
	@%p29 bra 	$L__BB16_122;
	mul.wide.s32 	%rd195, %r35, 8;
	add.s64 	%rd196, %rd7, %rd195;
	ld.global.u64 	%rd128, [%rd196];
	or.b64  	%rd197, %rd128, %rd9;
	and.b64  	%rd198, %rd197, -4294967296;
	setp.ne.s64 	%p30, %rd198, 0;
	@%p30 bra 	$L__BB16_120;
	cvt.u32.u64 	%r88, %rd9;
	cvt.u32.u64 	%r89, %rd128;
	div.u32 	%r90, %r89, %r88;
	cvt.u64.u32 	%rd299, %r90;
	bra.uni 	$L__BB16_121;
$L__BB16_120:
	div.u64 	%rd299, %rd128, %rd9;
$L__BB16_121:
	mul.wide.s32 	%rd199, %r35, 4;
	add.s64 	%rd200, %rd8, %rd199;
	st.global.u32 	[%rd200], %rd299;
$L__BB16_122:
	add.s32 	%r36, %r33, 384;
	setp.ge.s32 	%p31, %r36, %r2;
	@%p31 bra 	$L__BB16_127;
	mul.wide.s32 	%rd201, %r36, 8;
	add.s64 	%rd202, %rd7, %rd201;
	ld.global.u64 	%rd132, [%rd202];
	or.b64  	%rd203, %rd132, %rd9;
	and.b64  	%rd204, %rd203, -4294967296;
	setp.ne.s64 	%p32, %rd204, 0;
	@%p32 bra 	$L__BB16_125;
	cvt.u32.u64 	%r91, %rd9;
	cvt.u32.u64 	%r92, %rd132;
	div.u32 	%r93, %r92, %r91;
	cvt.u64.u32 	%rd300, %r93;
	bra.uni 	$L__BB16_126;
$L__BB16_125:
	div.u64 	%rd300, %rd132, %rd9;
$L__BB16_126:
	mul.wide.s32 	%rd205, %r36, 4;
	add.s64 	%rd206, %rd8, %rd205;
	st.global.u32 	[%rd206], %rd300;
$L__BB16_127:
	add.s32 	%r163, %r163, 4;
$L__BB16_128:
	setp.eq.s32 	%p33, %r32, 0;
	@%p33 bra 	$L__BB16_147;
	setp.eq.s32 	%p34, %r32, 1;
	@%p34 bra 	$L__BB16_141;
	shl.b32 	%r94, %r163, 7;
	add.s32 	%r39, %r94, %r4;
	setp.ge.s32 	%p35, %r39, %r2;
	@%p35 bra 	$L__BB16_135;
	mul.wide.s32 	%rd207, %r39, 8;
	add.s64 	%rd208, %rd7, %rd207;
	ld.global.u64 	%rd136, [%rd208];
	or.b64  	%rd209, %rd136, %rd9;
	and.b64  	%rd210, %rd209, -4294967296;
	setp.ne.s64 	%p36, %rd210, 0;
	@%p36 bra 	$L__BB16_133;
	cvt.u32.u64 	%r95, %rd9;
	cvt.u32.u64 	%r96, %rd136;
	div.u32 	%r97, %r96, %r95;
	cvt.u64.u32 	%rd301, %r97;
	bra.uni 	$L__BB16_134;
$L__BB16_133:
	div.u64 	%rd301, %rd136, %rd9;
$L__BB16_134:
	mul.wide.s32 	%rd211, %r39, 4;
	add.s64 	%rd212, %rd8, %rd211;
	st.global.u32 	[%rd212], %rd301;
$L__BB16_135:
	add.s32 	%r40, %r39, 128;
	setp.ge.s32 	%p37, %r40, %r2;
	@%p37 bra 	$L__BB16_140;
	mul.wide.s32 	%rd213, %r40, 8;
	add.s64 	%rd214, %rd7, %rd213;
	ld.global.u64 	%rd140, [%rd214];
	or.b64  	%rd215, %rd140, %rd9;
	and.b64  	%rd216, %rd215, -4294967296;
	setp.ne.s64 	%p38, %rd216, 0;
	@%p38 bra 	$L__BB16_138;
	cvt.u32.u64 	%r98, %rd9;
	cvt.u32.u64 	%r99, %rd140;
	div.u32 	%r100, %r99, %r98;
	cvt.u64.u32 	%rd302, %r100;
	bra.uni 	$L__BB16_139;
$L__BB16_138:
	div.u64 	%rd302, %rd140, %rd9;
$L__BB16_139:
	mul.wide.s32 	%rd217, %r40, 4;
	add.s64 	%rd218, %rd8, %rd217;
	st.global.u32 	[%rd218], %rd302;
$L__BB16_140:
	add.s32 	%r163, %r163, 2;
$L__BB16_141:
	and.b32  	%r101, %r44, 1;
	setp.eq.b32 	%p39, %r101, 1;
	not.pred 	%p40, %p39;
	@%p40 bra 	$L__BB16_147;
	shl.b32 	%r102, %r163, 7;
	add.s32 	%r43, %r102, %r4;
	setp.ge.s32 	%p41, %r43, %r2;
	@%p41 bra 	$L__BB16_147;
	mul.wide.s32 	%rd219, %r43, 8;
	add.s64 	%rd220, %rd7, %rd219;
	ld.global.u64 	%rd144, [%rd220];
	or.b64  	%rd221, %rd144, %rd9;
	and.b64  	%rd222, %rd221, -4294967296;
	setp.ne.s64 	%p42, %rd222, 0;
	@%p42 bra 	$L__BB16_145;
	cvt.u32.u64 	%r103, %rd9;
	cvt.u32.u64 	%r104, %rd144;
	div.u32 	%r105, %r104, %r103;
	cvt.u64.u32 	%rd303, %r105;
	bra.uni 	$L__BB16_146;
$L__BB16_145:
	div.u64 	%rd303, %rd144, %rd9;
$L__BB16_146:
	mul.wide.s32 	%rd223, %r43, 4;
	add.s64 	%rd224, %rd8, %rd223;
	st.global.u32 	[%rd224], %rd303;
$L__BB16_147:
	ret;

}
	// .globl	_ZN3cub18CUB_300001_SM_10006detail9transform16transform_kernelINS2_10policy_hubILb1EN4cuda3std3__45tupleIJN6thrust24THRUST_300001_SM_1000_NS6detail15normal_iteratorINSA_10device_ptrImEEEEEEEE10policy1000Ei16KeyToTermFunctorNSC_INSD_IiEEEEJPmEEEvT0_iT1_T2_DpNS2_10kernel_argIT3_EE
.visible .entry _ZN3cub18CUB_300001_SM_10006detail9transform16transform_kernelINS2_10policy_hubILb1EN4cuda3std3__45tupleIJN6thrust24THRUST_300001_SM_1000_NS6detail15normal_iteratorINSA_10device_ptrImEEEEEEEE10policy1000Ei16KeyToTermFunctorNSC_INSD_IiEEEEJPmEEEvT0_iT1_T2_DpNS2_10kernel_argIT3_EE(
	.param .u32 _ZN3cub18CUB_300001_SM_10006detail9transform16transform_kernelINS2_10policy_hubILb1EN4cuda3std3__45tupleIJN6thrust24THRUST_300001_SM_1000_NS6detail15normal_iteratorINSA_10device_ptrImEEEEEEEE10policy1000Ei16KeyToTermFunctorNSC_INSD_IiEEEEJPmEEEvT0_iT1_T2_DpNS2_10kernel_argIT3_EE_param_0,
	.param .u32 _ZN3cub18CUB_300001_SM_10006detail9transform16transform_kernelINS2_10policy_hubILb1EN4cuda3std3__45tupleIJN6thrust24THRUST_300001_SM_1000_NS6detail15normal_iteratorINSA_10device_ptrImEEEEEEEE10policy1000Ei16KeyToTermFunctorNSC_INSD_IiEEEEJPmEEEvT0_iT1_T2_DpNS2_10kernel_argIT3_EE_param_1,
	.param .align 4 .b8 _ZN3cub18CUB_300001_SM_10006detail9transform16transform_kernelINS2_10policy_hubILb1EN4cuda3std3__45tupleIJN6thrust24THRUST_300001_SM_1000_NS6detail15normal_iteratorINSA_10device_ptrImEEEEEEEE10policy1000Ei16KeyToTermFunctorNSC_INSD_IiEEEEJPmEEEvT0_iT1_T2_DpNS2_10kernel_argIT3_EE_param_2[4],
	.param .align 8 .b8 _ZN3cub18CUB_300001_SM_10006detail9transform16transform_kernelINS2_10policy_hubILb1EN4cuda3std3__45tupleIJN6thrust24THRUST_300001_SM_1000_NS6detail15normal_iteratorINSA_10device_ptrImEEEEEEEE10policy1000Ei16KeyToTermFunctorNSC_INSD_IiEEEEJPmEEEvT0_iT1_T2_DpNS2_10kernel_argIT3_EE_param_3[8],
	.param .align 8 .b8 _ZN3cub18CUB_300001_SM_10006detail9transform16transform_kernelINS2_10policy_hubILb1EN4cuda3std3__45tupleIJN6thrust24THRUST_300001_SM_1000_NS6detail15normal_iteratorINSA_10device_ptrImEEEEEEEE10policy1000Ei16KeyToTermFunctorNSC_INSD_IiEEEEJPmEEEvT0_iT1_T2_DpNS2_10kernel_argIT3_EE_param_4[16]
)
.maxntid 128
{
	.reg .pred 	%p<67>;
	.reg .b32 	%r<169>;
	.reg .b64 	%rd<298>;

	ld.param.u32 	%r47, [_ZN3cub18CUB_300001_SM_10006detail9transform16transform_kernelINS2_10policy_hubILb1EN4cuda3std3__45tupleIJN6thrust24THRUST_300001_SM_1000_NS6detail15normal_iteratorINSA_10device_ptrImEEEEEEEE10policy1000Ei16KeyToTermFunctorNSC_INSD_IiEEEEJPmEEEvT0_iT1_T2_DpNS2_10kernel_argIT3_EE_param_2];
	ld.param.u32 	%r48, [_ZN3cub18CUB_300001_SM_10006detail9transform16transform_kernelINS2_10policy_hubILb1EN4cuda3std3__45tupleIJN6thrust24THRUST_300001_SM_1000_NS6detail15normal_iteratorINSA_10device_ptrImEEEEEEEE10policy1000Ei16KeyToTermFunctorNSC_INSD_IiEEEEJPmEEEvT0_iT1_T2_DpNS2_10kernel_argIT3_EE_param_0];
	ld.param.u64 	%rd147, [_ZN3cub18CUB_300001_SM_10006detail9transform16transform_kernelINS2_10policy_hubILb1EN4cuda3std3__45tupleIJN6thrust24THRUST_300001_SM_1000_NS6detail15normal_iteratorINSA_10device_ptrImEEEEEEEE10policy1000Ei16KeyToTermFunctorNSC_INSD_IiEEEEJPmEEEvT0_iT1_T2_DpNS2_10kernel_argIT3_EE_param_4];
	ld.param.u64 	%rd148, [_ZN3cub18CUB_300001_SM_10006detail9transform16transform_kernelINS2_10policy_hubILb1EN4cuda3std3__45tupleIJN6thrust24THRUST_300001_SM_1000_NS6detail15normal_iteratorINSA_10device_ptrImEEEEEEEE10policy1000Ei16KeyToTermFunctorNSC_INSD_IiEEEEJPmEEEvT0_iT1_T2_DpNS2_10kernel_argIT3_EE_param_3];
	ld.param.u32 	%r46, [_ZN3cub18CUB_300001_SM_10006detail9transform16transform_kernelINS2_10policy_hubILb1EN4cuda3std3__45tupleIJN6thrust24THRUST_300001_SM_1000_NS6detail15normal_iteratorINSA_10device_ptrImEEEEEEEE10policy1000Ei16KeyToTermFunctorNSC_INSD_IiEEEEJPmEEEvT0_iT1_T2_DpNS2_10kernel_argIT3_EE_param_1];
	cvta.to.global.u64 	%rd1, %rd148;
	cvta.to.global.u64 	%rd2, %rd147;
	shl.b32 	%r1, %r46, 7;
	mov.u32 	%r49, %ctaid.x;
	mul.lo.s32 	%r2, %r1, %r49;
	sub.s32 	%r3, %r48, %r2;
	min.s32 	%r4, %r1, %r3;
	shl.b32 	%r5, %r4, 3;
	mov.u32 	%r6, %tid.x;
	shl.b32 	%r159, %r6, 7;
	setp.ge.s32 	%p1, %r159, %r5;
	@%p1 bra 	$L__BB17_3;
	mul.wide.u32 	%rd149, %r6, 128;
	add.s64 	%rd150, %rd2, %rd149;
	mul.wide.s32 	%rd151, %r2, 8;
	add.s64 	%rd265, %rd150, %rd151;
$L__BB17_2:
	.pragma "nounroll";
	// begin inline asm
	prefetch.global.L2 [%rd265];
	// end inline asm
	add.s32 	%r159, %r159, 16384;
	add.s64 	%rd265, %rd265, 16384;
	setp.lt.s32 	%p2, %r159, %r5;
	@%p2 bra 	$L__BB17_2;
$L__BB17_3:
	mul.wide.s32 	%rd153, %r2, 8;
	add.s64 	%rd6, %rd2, %rd153;
	mul.wide.s32 	%rd154, %r2, 4;
	add.s64 	%rd7, %rd1, %rd154;
	setp.gt.s32 	%p3, %r1, %r3;
	@%p3 bra 	$L__BB17_9;
	setp.lt.s32 	%p4, %r46, 1;
	@%p4 bra 	$L__BB17_147;
	cvt.s64.s32 	%rd8, %r47;
	and.b32  	%r11, %r46, 7;
	setp.lt.u32 	%p5, %r46, 8;
	mov.b32 	%r166, 0;
	@%p5 bra 	$L__BB17_38;
	and.b32  	%r166, %r46, 2147483640;
	neg.s32 	%r161, %r166;
	mul.wide.u32 	%rd156, %r6, 4;
	add.s64 	%rd157, %rd154, %rd1;
	add.s64 	%rd267, %rd157, %rd156;
	mul.wide.u32 	%rd159, %r6, 8;
	add.s64 	%rd160, %rd153, %rd2;
	add.s64 	%rd266, %rd160, %rd159;
	add.s64 	%rd11, %rd160, 3072;
	add.s32 	%r160, %r6, 128;
	add.s64 	%rd12, %rd157, 1536;
$L__BB17_7:
	.pragma "nounroll";
	cvt.s64.s32 	%rd16, %r160;
	ld.global.u64 	%rd17, [%rd266];
	or.b64  	%rd161, %rd17, %rd8;
	and.b64  	%rd162, %rd161, -4294967296;
	setp.ne.s64 	%p6, %rd162, 0;
	@%p6 bra 	$L__BB17_15;
	cvt.u32.u64 	%r51, %rd8;
	cvt.u32.u64 	%r52, %rd17;
	rem.u32 	%r53, %r52, %r51;
	cvt.u64.u32 	%rd268, %r53;
	bra.uni 	$L__BB17_16;
$L__BB17_9:
	setp.lt.s32 	%p28, %r46, 1;
	@%p28 bra 	$L__BB17_147;
	cvt.s64.s32 	%rd13, %r47;
	and.b32  	%r15, %r46, 7;
	setp.lt.u32 	%p29, %r46, 8;
	mov.b32 	%r163, 0;
	@%p29 bra 	$L__BB17_80;
	and.b32  	%r163, %r46, 2147483640;
	mov.b32 	%r162, 0;
$L__BB17_12:
	.pragma "nounroll";
	shl.b32 	%r102, %r162, 7;
	add.s32 	%r22, %r102, %r6;
	setp.ge.s32 	%p30, %r22, %r4;
	@%p30 bra 	$L__BB17_44;
	mul.wide.u32 	%rd201, %r22, 8;
	add.s64 	%rd202, %rd6, %rd201;
	ld.global.u64 	%rd53, [%rd202];
	or.b64  	%rd203, %rd53, %rd13;
	and.b64  	%rd204, %rd203, -4294967296;
	setp.ne.s64 	%p31, %rd204, 0;
	@%p31 bra 	$L__BB17_42;
	cvt.u32.u64 	%r103, %rd13;
	cvt.u32.u64 	%r104, %rd53;
	rem.u32 	%r105, %r104, %r103;
	cvt.u64.u32 	%rd276, %r105;
	bra.uni 	$L__BB17_43;
$L__BB17_15:
	rem.u64 	%rd268, %rd17, %rd8;
$L__BB17_16:
	shl.b64 	%rd163, %rd16, 3;
	add.s64 	%rd21, %rd11, %rd163;
	st.global.u32 	[%rd267], %rd268;
	ld.global.u64 	%rd22, [%rd21+-3072];
	or.b64  	%rd164, %rd22, %rd8;
	and.b64  	%rd165, %rd164, -4294967296;
	setp.ne.s64 	%p7, %rd165, 0;
	@%p7 bra 	$L__BB17_18;
	cvt.u32.u64 	%r54, %rd8;
	cvt.u32.u64 	%r55, %rd22;
	rem.u32 	%r56, %r55, %r54;
	cvt.u64.u32 	%rd269, %r56;
	bra.uni 	$L__BB17_19;
$L__BB17_18:
	rem.u64 	%rd269, %rd22, %rd8;
$L__BB17_19:
	shl.b64 	%rd166, %rd16, 2;
	add.s64 	%rd26, %rd12, %rd166;
	st.global.u32 	[%rd26+-1536], %rd269;
	ld.global.u64 	%rd27, [%rd21+-2048];
	or.b64  	%rd167, %rd27, %rd8;
	and.b64  	%rd168, %rd167, -4294967296;
	setp.ne.s64 	%p8, %rd168, 0;
	@%p8 bra 	$L__BB17_21;
	cvt.u32.u64 	%r57, %rd8;
	cvt.u32.u64 	%r58, %rd27;
	rem.u32 	%r59, %r58, %r57;
	cvt.u64.u32 	%rd270, %r59;
	bra.uni 	$L__BB17_22;
$L__BB17_21:
	rem.u64 	%rd270, %rd27, %rd8;
$L__BB17_22:
	st.global.u32 	[%rd26+-1024], %rd270;
	ld.global.u64 	%rd31, [%rd21+-1024];
	or.b64  	%rd169, %rd31, %rd8;
	and.b64  	%rd170, %rd169, -4294967296;
	setp.ne.s64 	%p9, %rd170, 0;
	@%p9 bra 	$L__BB17_24;
	cvt.u32.u64 	%r60, %rd8;
	cvt.u32.u64 	%r61, %rd31;
	rem.u32 	%r62, %r61, %r60;
	cvt.u64.u32 	%rd271, %r62;
	bra.uni 	$L__BB17_25;
$L__BB17_24:
	rem.u64 	%rd271, %rd31, %rd8;
$L__BB17_25:
	st.global.u32 	[%rd26+-512], %rd271;
	ld.global.u64 	%rd35, [%rd21];
	or.b64  	%rd171, %rd35, %rd8;
	and.b64  	%rd172, %rd171, -4294967296;
	setp.ne.s64 	%p10, %rd172, 0;
	@%p10 bra 	$L__BB17_27;
	cvt.u32.u64 	%r63, %rd8;
	cvt.u32.u64 	%r64, %rd35;
	rem.u32 	%r65, %r64, %r63;
	cvt.u64.u32 	%rd272, %r65;
	bra.uni 	$L__BB17_28;
$L__BB17_27:
	rem.u64 	%rd272, %rd35, %rd8;
$L__BB17_28:
	st.global.u32 	[%rd26], %rd272;
	ld.global.u64 	%rd39, [%rd21+1024];
	or.b64  	%rd173, %rd39, %rd8;
	and.b64  	%rd174, %rd173, -4294967296;
	setp.ne.s64 	%p11, %rd174, 0;
	@%p11 bra 	$L__BB17_30;
	cvt.u32.u64 	%r66, %rd8;
	cvt.u32.u64 	%r67, %rd39;
	rem.u32 	%r68, %r67, %r66;
	cvt.u64.u32 	%rd273, %r68;
	bra.uni 	$L__BB17_31;
$L__BB17_30:
	rem.u64 	%rd273, %rd39, %rd8;
$L__BB17_31:
	st.global.u32 	[%rd26+512], %rd273;
	ld.global.u64 	%rd43, [%rd21+2048];
	or.b64  	%rd175, %rd43, %rd8;
	and.b64  	%rd176, %rd175, -4294967296;
	setp.ne.s64 	%p12, %rd176, 0;
	@%p12 bra 	$L__BB17_33;
	cvt.u32.u64 	%r69, %rd8;
	cvt.u32.u64 	%r70, %rd43;
	rem.u32 	%r71, %r70, %r69;
	cvt.u64.u32 	%rd274, %r71;
	bra.uni 	$L__BB17_34;
$L__BB17_33:
	rem.u64 	%rd274, %rd43, %rd8;
$L__BB17_34:
	st.global.u32 	[%rd26+1024], %rd274;
	ld.global.u64 	%rd47, [%rd21+3072];
	or.b64  	%rd177, %rd47, %rd8;
	and.b64  	%rd178, %rd177, -4294967296;
	setp.ne.s64 	%p13, %rd178, 0;
	@%p13 bra 	$L__BB17_36;
	cvt.u32.u64 	%r72, %rd8;
	cvt.u32.u64 	%r73, %rd47;
	rem.u32 	%r74, %r73, %r72;
	cvt.u64.u32 	%rd275, %r74;
	bra.uni 	$L__BB17_37;
$L__BB17_36:
	rem.u64 	%rd275, %rd47, %rd8;
$L__BB17_37:
	st.global.u32 	[%rd26+1536], %rd275;
	add.s32 	%r161, %r161, 8;
	add.s64 	%rd267, %rd267, 4096;
	add.s64 	%rd266, %rd266, 8192;
	add.s32 	%r160, %r160, 1024;
	setp.eq.s32 	%p14, %r161, 0;
	@%p14 bra 	$L__BB17_38;
	bra.uni 	$L__BB17_7;
$L__BB17_38:
	setp.eq.s32 	%p15, %r11, 0;
	@%p15 bra 	$L__BB17_147;
	and.b32  	%r38, %r46, 3;
	setp.lt.u32 	%p16, %r11, 4;
	@%p16 bra 	$L__BB17_133;
	shl.b32 	%r75, %r166, 7;
	add.s32 	%r39, %r75, %r6;
	mul.wide.s32 	%rd179, %r39, 8;
	add.s64 	%rd115, %rd6, %rd179;
	ld.global.u64 	%rd116, [%rd115];
	or.b64  	%rd180, %rd116, %rd8;
	and.b64  	%rd181, %rd180, -4294967296;
	setp.ne.s64 	%p17, %rd181, 0;
	@%p17 bra 	$L__BB17_122;
	cvt.u32.u64 	%r76, %rd8;
	cvt.u32.u64 	%r77, %rd116;
	rem.u32 	%r78, %r77, %r76;
	cvt.u64.u32 	%rd291, %r78;
	bra.uni 	$L__BB17_123;
$L__BB17_42:
	rem.u64 	%rd276, %rd53, %rd13;
$L__BB17_43:
	mul.wide.u32 	%rd205, %r22, 4;
	add.s64 	%rd206, %rd7, %rd205;
	st.global.u32 	[%rd206], %rd276;
$L__BB17_44:
	add.s32 	%r106, %r22, 128;
	setp.ge.s32 	%p32, %r106, %r4;
	mul.wide.s32 	%rd207, %r106, 8;
	add.s64 	%rd57, %rd6, %rd207;
	mul.wide.s32 	%rd208, %r106, 4;
	add.s64 	%rd58, %rd7, %rd208;
	@%p32 bra 	$L__BB17_49;
	ld.global.u64 	%rd59, [%rd57];
	or.b64  	%rd209, %rd59, %rd13;
	and.b64  	%rd210, %rd209, -4294967296;
	setp.ne.s64 	%p33, %rd210, 0;
	@%p33 bra 	$L__BB17_47;
	cvt.u32.u64 	%r107, %rd13;
	cvt.u32.u64 	%r108, %rd59;
	rem.u32 	%r109, %r108, %r107;
	cvt.u64.u32 	%rd277, %r109;
	bra.uni 	$L__BB17_48;
$L__BB17_47:
	rem.u64 	%rd277, %rd59, %rd13;
$L__BB17_48:
	st.global.u32 	[%rd58], %rd277;
$L__BB17_49:
	add.s32 	%r110, %r22, 256;
	setp.ge.s32 	%p34, %r110, %r4;
	@%p34 bra 	$L__BB17_54;
	ld.global.u64 	%rd63, [%rd57+1024];
	or.b64  	%rd211, %rd63, %rd13;
	and.b64  	%rd212, %rd211, -4294967296;
	setp.ne.s64 	%p35, %rd212, 0;
	@%p35 bra 	$L__BB17_52;
	cvt.u32.u64 	%r111, %rd13;
	cvt.u32.u64 	%r112, %rd63;
	rem.u32 	%r113, %r112, %r111;
	cvt.u64.u32 	%rd278, %r113;
	bra.uni 	$L__BB17_53;
$L__BB17_52:
	rem.u64 	%rd278, %rd63, %rd13;
$L__BB17_53:
	st.global.u32 	[%rd58+512], %rd278;
$L__BB17_54:
	add.s32 	%r114, %r22, 384;
	setp.ge.s32 	%p36, %r114, %r4;
	@%p36 bra 	$L__BB17_59;
	ld.global.u64 	%rd67, [%rd57+2048];
	or.b64  	%rd213, %rd67, %rd13;
	and.b64  	%rd214, %rd213, -4294967296;
	setp.ne.s64 	%p37, %rd214, 0;
	@%p37 bra 	$L__BB17_57;
	cvt.u32.u64 	%r115, %rd13;
	cvt.u32.u64 	%r116, %rd67;
	rem.u32 	%r117, %r116, %r115;
	cvt.u64.u32 	%rd279, %r117;
	bra.uni 	$L__BB17_58;
$L__BB17_57:
	rem.u64 	%rd279, %rd67, %rd13;
$L__BB17_58:
	st.global.u32 	[%rd58+1024], %rd279;
$L__BB17_59:
	add.s32 	%r118, %r22, 512;
	setp.ge.s32 	%p38, %r118, %r4;
	@%p38 bra 	$L__BB17_64;
	ld.global.u64 	%rd71, [%rd57+3072];
	or.b64  	%rd215, %rd71, %rd13;
	and.b64  	%rd216, %rd215, -4294967296;
	setp.ne.s64 	%p39, %rd216, 0;
	@%p39 bra 	$L__BB17_62;
	cvt.u32.u64 	%r119, %rd13;
	cvt.u32.u64 	%r120, %rd71;
	rem.u32 	%r121, %r120, %r119;
	cvt.u64.u32 	%rd280, %r121;
	bra.uni 	$L__BB17_63;
$L__BB17_62:
	rem.u64 	%rd280, %rd71, %rd13;
$L__BB17_63:
	st.global.u32 	[%rd58+1536], %rd280;
$L__BB17_64:
	add.s32 	%r122, %r22, 640;
	setp.ge.s32 	%p40, %r122, %r4;
	@%p40 bra 	$L__BB17_69;
	ld.global.u64 	%rd75, [%rd57+4096];
	or.b64  	%rd217, %rd75, %rd13;
	and.b64  	%rd218, %rd217, -4294967296;
	setp.ne.s64 	%p41, %rd218, 0;
	@%p41 bra 	$L__BB17_67;
	cvt.u32.u64 	%r123, %rd13;
	cvt.u32.u64 	%r124, %rd75;
	rem.u32 	%r125, %r124, %r123;
	cvt.u64.u32 	%rd281, %r125;
	bra.uni 	$L__BB17_68;
$L__BB17_67:
	rem.u64 	%rd281, %rd75, %rd13;
$L__BB17_68:
	st.global.u32 	[%rd58+2048], %rd281;
$L__BB17_69:
	add.s32 	%r126, %r22, 768;
	setp.ge.s32 	%p42, %r126, %r4;
	@%p42 bra 	$L__BB17_74;
	ld.global.u64 	%rd79, [%rd57+5120];
	or.b64  	%rd219, %rd79, %rd13;
	and.b64  	%rd220, %rd219, -4294967296;
	setp.ne.s64 	%p43, %rd220, 0;
	@%p43 bra 	$L__BB17_72;
	cvt.u32.u64 	%r127, %rd13;
	cvt.u32.u64 	%r128, %rd79;
	rem.u32 	%r129, %r128, %r127;
	cvt.u64.u32 	%rd282, %r129;
	bra.uni 	$L__BB17_73;
$L__BB17_72:
	rem.u64 	%rd282, %rd79, %rd13;
$L__BB17_73:
	st.global.u32 	[%rd58+2560], %rd282;
$L__BB17_74:
	add.s32 	%r130, %r22, 896;
	setp.ge.s32 	%p44, %r130, %r4;
	@%p44 bra 	$L__BB17_79;
	ld.global.u64 	%rd83, [%rd57+6144];
	or.b64  	%rd221, %rd83, %rd13;
	and.b64  	%rd222, %rd221, -4294967296;
	setp.ne.s64 	%p45, %rd222, 0;
	@%p45 bra 	$L__BB17_77;
	cvt.u32.u64 	%r131, %rd13;
	cvt.u32.u64 	%r132, %rd83;
	rem.u32 	%r133, %r132, %r131;
	cvt.u64.u32 	%rd283, %r133;
	bra.uni 	$L__BB17_78;
$L__BB17_77:
	rem.u64 	%rd283, %rd83, %rd13;
$L__BB17_78:
	st.global.u32 	[%rd58+3072], %rd283;
$L__BB17_79:
	add.s32 	%r162, %r162, 8;
	setp.ne.s32 	%p46, %r162, %r163;
	@%p46 bra 	$L__BB17_12;
$L__BB17_80:
	setp.eq.s32 	%p47, %r15, 0;
	@%p47 bra 	$L__BB17_147;
	and.b32  	%r25, %r46, 3;
	setp.lt.u32 	%p48, %r15, 4;
	@%p48 bra 	$L__BB17_103;
	shl.b32 	%r134, %r163, 7;
	add.s32 	%r26, %r134, %r6;
	setp.ge.s32 	%p49, %r26, %r4;
	@%p49 bra 	$L__BB17_87;
	mul.wide.s32 	%rd223, %r26, 8;
	add.s64 	%rd224, %rd6, %rd223;
	ld.global.u64 	%rd87, [%rd224];
	or.b64  	%rd225, %rd87, %rd13;
	and.b64  	%rd226, %rd225, -4294967296;
	setp.ne.s64 	%p50, %rd226, 0;
	@%p50 bra 	$L__BB17_85;
	cvt.u32.u64 	%r135, %rd13;
	cvt.u32.u64 	%r136, %rd87;
	rem.u32 	%r137, %r136, %r135;
	cvt.u64.u32 	%rd284, %r137;
	bra.uni 	$L__BB17_86;
$L__BB17_85:
	rem.u64 	%rd284, %rd87, %rd13;
$L__BB17_86:
	mul.wide.s32 	%rd227, %r26, 4;
	add.s64 	%rd228, %rd7, %rd227;
	st.global.u32 	[%rd228], %rd284;
$L__BB17_87:
	add.s32 	%r27, %r26, 128;
	setp.ge.s32 	%p51, %r27, %r4;
	@%p51 bra 	$L__BB17_92;
	mul.wide.s32 	%rd229, %r27, 8;
	add.s64 	%rd230, %rd6, %rd229;
	ld.global.u64 	%rd91, [%rd230];
	or.b64  	%rd231, %rd91, %rd13;
	and.b64  	%rd232, %rd231, -4294967296;
	setp.ne.s64 	%p52, %rd232, 0;
	@%p52 bra 	$L__BB17_90;
	cvt.u32.u64 	%r138, %rd13;
	cvt.u32.u64 	%r139, %rd91;
	rem.u32 	%r140, %r139, %r138;
	cvt.u64.u32 	%rd285, %r140;
	bra.uni 	$L__BB17_91;
$L__BB17_90:
	rem.u64 	%rd285, %rd91, %rd13;
$L__BB17_91:
	mul.wide.s32 	%rd233, %r27, 4;
	add.s64 	%rd234, %rd7, %rd233;
	st.global.u32 	[%rd234], %rd285;
$L__BB17_92:
	add.s32 	%r28, %r26, 256;
	setp.ge.s32 	%p53, %r28, %r4;
	@%p53 bra 	$L__BB17_97;
	mul.wide.s32 	%rd235, %r28, 8;
	add.s64 	%rd236, %rd6, %rd235;
	ld.global.u64 	%rd95, [%rd236];
	or.b64  	%rd237, %rd95, %rd13;
	and.b64  	%rd238, %rd237, -4294967296;
	setp.ne.s64 	%p54, %rd238, 0;
	@%p54 bra 	$L__BB17_95;
	cvt.u32.u64 	%r141, %rd13;
	cvt.u32.u64 	%r142, %rd95;
	rem.u32 	%r143, %r142, %r141;
	cvt.u64.u32 	%rd286, %r143;
	bra.uni 	$L__BB17_96;
$L__BB17_95:
	rem.u64 	%rd286, %rd95, %rd13;
$L__BB17_96:
	mul.wide.s32 	%rd239, %r28, 4;
	add.s64 	%rd240, %rd7, %rd239;
	st.global.u32 	[%rd240], %rd286;
$L__BB17_97:
	add.s32 	%r29, %r26, 384;
	setp.ge.s32 	%p55, %r29, %r4;
	@%p55 bra 	$L__BB17_102;
	mul.wide.s32 	%rd241, %r29, 8;
	add.s64 	%rd242, %rd6, %rd241;
	ld.global.u64 	%rd99, [%rd242];
	or.b64  	%rd243, %rd99, %rd13;
	and.b64  	%rd244, %rd243, -4294967296;
	setp.ne.s64 	%p56, %rd244, 0;
	@%p56 bra 	$L__BB17_100;
	cvt.u32.u64 	%r144, %rd13;
	cvt.u32.u64 	%r145, %rd99;
	rem.u32 	%r146, %r145, %r144;
	cvt.u64.u32 	%rd287, %r146;
	bra.uni 	$L__BB17_101;
$L__BB17_100:
	rem.u64 	%rd287, %rd99, %rd13;
$L__BB17_101:
	mul.wide.s32 	%rd245, %r29, 4;
	add.s64 	%rd246, %rd7, %rd245;
	st.global.u32 	[%rd246], %rd287;
$L__BB17_102:
	add.s32 	%r163, %r163, 4;
$L__BB17_103:
	setp.eq.s32 	%p57, %r25, 0;
	@%p57 bra 	$L__BB17_147;
	setp.eq.s32 	%p58, %r25, 1;
	@%p58 bra 	$L__BB17_116;
	shl.b32 	%r147, %r163, 7;
	add.s32 	%r32, %r147, %r6;
	setp.ge.s32 	%p59, %r32, %r4;
	@%p59 bra 	$L__BB17_110;
	mul.wide.s32 	%rd247, %r32, 8;
	add.s64 	%rd248, %rd6, %rd247;
	ld.global.u64 	%rd103, [%rd248];
	or.b64  	%rd249, %rd103, %rd13;
	and.b64  	%rd250, %rd249, -4294967296;
	setp.ne.s64 	%p60, %rd250, 0;
	@%p60 bra 	$L__BB17_108;
	cvt.u32.u64 	%r148, %rd13;
	cvt.u32.u64 	%r149, %rd103;
	rem.u32 	%r150, %r149, %r148;
	cvt.u64.u32 	%rd288, %r150;
	bra.uni 	$L__BB17_109;
$L__BB17_108:
	rem.u64 	%rd288, %rd103, %rd13;
$L__BB17_109:
	mul.wide.s32 	%rd251, %r32, 4;
	add.s64 	%rd252, %rd7, %rd251;
	st.global.u32 	[%rd252], %rd288;
$L__BB17_110:
	add.s32 	%r33, %r32, 128;
	setp.ge.s32 	%p61, %r33, %r4;
	@%p61 bra 	$L__BB17_115;
	mul.wide.s32 	%rd253, %r33, 8;
	add.s64 	%rd254, %rd6, %rd253;
	ld.global.u64 	%rd107, [%rd254];
	or.b64  	%rd255, %rd107, %rd13;
	and.b64  	%rd256, %rd255, -4294967296;
	setp.ne.s64 	%p62, %rd256, 0;
	@%p62 bra 	$L__BB17_113;
	cvt.u32.u64 	%r151, %rd13;
	cvt.u32.u64 	%r152, %rd107;
	rem.u32 	%r153, %r152, %r151;
	cvt.u64.u32 	%rd289, %r153;
	bra.uni 	$L__BB17_114;
$L__BB17_113:
	rem.u64 	%rd289, %rd107, %rd13;
$L__BB17_114:
	mul.wide.s32 	%rd257, %r33, 4;
	add.s64 	%rd258, %rd7, %rd257;
	st.global.u32 	[%rd258], %rd289;
$L__BB17_115:
	add.s32 	%r163, %r163, 2;
$L__BB17_116:
	and.b32  	%r154, %r46, 1;
	setp.eq.b32 	%p63, %r154, 1;
	not.pred 	%p64, %p63;
	@%p64 bra 	$L__BB17_147;
	shl.b32 	%r155, %r163, 7;
	add.s32 	%r36, %r155, %r6;
	setp.ge.s32 	%p65, %r36, %r4;
	@%p65 bra 	$L__BB17_147;
	mul.wide.s32 	%rd259, %r36, 8;
	add.s64 	%rd260, %rd6, %rd259;
	ld.global.u64 	%rd111, [%rd260];
	or.b64  	%rd261, %rd111, %rd13;
	and.b64  	%rd262, %rd261, -4294967296;
	setp.ne.s64 	%p66, %rd262, 0;
	@%p66 bra 	$L__BB17_120;
	cvt.u32.u64 	%r156, %rd13;
	cvt.u32.u64 	%r157, %rd111;
	rem.u32 	%r158, %r157, %r156;
	cvt.u64.u32 	%rd290, %r158;
	bra.uni 	$L__BB17_121;
$L__BB17_120:
	rem.u64 	%rd290, %rd111, %rd13;
$L__BB17_121:
	mul.wide.s32 	%rd263, %r36, 4;
	add.s64 	%rd264, %rd7, %rd263;
	st.global.u32 	[%rd264], %rd290;
	bra.uni 	$L__BB17_147;
$L__BB17_122:
	rem.u64 	%rd291, %rd116, %rd8;
$L__BB17_123:
	mul.wide.s32 	%rd182, %r39, 4;
	add.s64 	%rd120, %rd7, %rd182;
	st.global.u32 	[%rd120], %rd291;
	ld.global.u64 	%rd121, [%rd115+1024];
	or.b64  	%rd183, %rd121, %rd8;
	and.b64  	%rd184, %rd183, -4294967296;
	setp.ne.s64 	%p18, %rd184, 0;
	@%p18 bra 	$L__BB17_125;
	cvt.u32.u64 	%r79, %rd8;
	cvt.u32.u64 	%r80, %rd121;
	rem.u32 	%r81, %r80, %r79;
	cvt.u64.u32 	%rd292, %r81;
	bra.uni 	$L__BB17_126;
$L__BB17_125:
	rem.u64 	%rd292, %rd121, %rd8;
$L__BB17_126:
	st.global.u32 	[%rd120+512], %rd292;
	ld.global.u64 	%rd125, [%rd115+2048];
	or.b64  	%rd185, %rd125, %rd8;
	and.b64  	%rd186, %rd185, -4294967296;
	setp.ne.s64 	%p19, %rd186, 0;
	@%p19 bra 	$L__BB17_128;
	cvt.u32.u64 	%r82, %rd8;
	cvt.u32.u64 	%r83, %rd125;
	rem.u32 	%r84, %r83, %r82;
	cvt.u64.u32 	%rd293, %r84;
	bra.uni 	$L__BB17_129;
$L__BB17_128:
	rem.u64 	%rd293, %rd125, %rd8;
$L__BB17_129:
	st.global.u32 	[%rd120+1024], %rd293;
	ld.global.u64 	%rd129, [%rd115+3072];
	or.b64  	%rd187, %rd129, %rd8;
	and.b64  	%rd188, %rd187, -4294967296;
	setp.ne.s64 	%p20, %rd188, 0;
	@%p20 bra 	$L__BB17_131;
	cvt.u32.u64 	%r85, %rd8;
	cvt.u32.u64 	%r86, %rd129;
	rem.u32 	%r87, %r86, %r85;
	cvt.u64.u32 	%rd294, %r87;
	bra.uni 	$L__BB17_132;
$L__BB17_131:
	rem.u64 	%rd294, %rd129, %rd8;
$L__BB17_132:
	st.global.u32 	[%rd120+1536], %rd294;
	add.s32 	%r166, %r166, 4;
$L__BB17_133:
	setp.eq.s32 	%p21, %r38, 0;
	@%p21 bra 	$L__BB17_147;
	setp.eq.s32 	%p22, %r38, 1;
	@%p22 bra 	$L__BB17_142;
	shl.b32 	%r88, %r166, 7;
	add.s32 	%r42, %r88, %r6;
	mul.wide.s32 	%rd189, %r42, 8;
	add.s64 	%rd133, %rd6, %rd189;
	ld.global.u64 	%rd134, [%rd133];
	or.b64  	%rd190, %rd134, %rd8;
	and.b64  	%rd191, %rd190, -4294967296;
	setp.ne.s64 	%p23, %rd191, 0;
	@%p23 bra 	$L__BB17_137;
	cvt.u32.u64 	%r89, %rd8;
	cvt.u32.u64 	%r90, %rd134;
	rem.u32 	%r91, %r90, %r89;
	cvt.u64.u32 	%rd295, %r91;
	bra.uni 	$L__BB17_138;
$L__BB17_137:
	rem.u64 	%rd295, %rd134, %rd8;
$L__BB17_138:
	mul.wide.s32 	%rd192, %r42, 4;
	add.s64 	%rd138, %rd7, %rd192;
	st.global.u32 	[%rd138], %rd295;
	ld.global.u64 	%rd139, [%rd133+1024];
	or.b64  	%rd193, %rd139, %rd8;
	and.b64  	%rd194, %rd193, -4294967296;
	setp.ne.s64 	%p24, %rd194, 0;
	@%p24 bra 	$L__BB17_140;
	cvt.u32.u64 	%r92, %rd8;
	cvt.u32.u64 	%r93, %rd139;
	rem.u32 	%r94, %r93, %r92;
	cvt.u64.u32 	%rd296, %r94;
	bra.uni 	$L__BB17_141;
$L__BB17_140:
	rem.u64 	%rd296, %rd139, %rd8;
$L__BB17_141:
	st.global.u32 	[%rd138+512], %rd296;
	add.s32 	%r166, %r166, 2;
$L__BB17_142:
	and.b32  	%r95, %r46, 1;
	setp.eq.b32 	%p25, %r95, 1;
	not.pred 	%p26, %p25;
	@%p26 bra 	$L__BB17_147;
	shl.b32 	%r96, %r166, 7;
	add.s32 	%r45, %r96, %r6;
	mul.wide.s32 	%rd195, %r45, 8;
	add.s64 	%rd196, %rd6, %rd195;
	ld.global.u64 	%rd143, [%rd196];
	or.b64  	%rd197, %rd143, %rd8;
	and.b64  	%rd198, %rd197, -4294967296;
	setp.ne.s64 	%p27, %rd198, 0;
	@%p27 bra 	$L__BB17_145;
	cvt.u32.u64 	%r97, %rd8;
	cvt.u32.u64 	%r98, %rd143;
	rem.u32 	%r99, %r98, %r97;
	cvt.u64.u32 	%rd297, %r99;
	bra.uni 	$L__BB17_146;
$L__BB17_145:
	rem.u64 	%rd297, %rd143, %rd8;
$L__BB17_146:
	mul.wide.s32 	%rd199, %r45, 4;
	add.s64 	%rd200, %rd7, %rd199;
	st.global.u32 	[%rd200], %rd297;
$L__BB17_147:
	ret;

}
	// .globl	_ZN3cub18CUB_300001_SM_10006detail9transform16transform_kernelINS2_10policy_hubILb1EN4cuda3std3__45tupleIJN6thrust24THRUST_300001_SM_1000_NS6detail15normal_iteratorINSA_10device_ptrImEEEEEEEE10policy1000El16KeyToTermFunctorNSC_INSD_IiEEEEJPmEEEvT0_iT1_T2_DpNS2_10kernel_argIT3_EE
.visible .entry _ZN3cub18CUB_300001_SM_10006detail9transform16transform_kernelINS2_10policy_hubILb1EN4cuda3std3__45tupleIJN6thrust24THRUST_300001_SM_1000_NS6detail15normal_iteratorINSA_10device_ptrImEEEEEEEE10policy1000El16KeyToTermFunctorNSC_INSD_IiEEEEJPmEEEvT0_iT1_T2_DpNS2_10kernel_argIT3_EE(
	.param .u64 _ZN3cub18CUB_300001_SM_10006detail9transform16transform_kernelINS2_10policy_hubILb1EN4cuda3std3__45tupleIJN6thrust24THRUST_300001_SM_1000_NS6detail15normal_iteratorINSA_10device_ptrImEEEEEEEE10policy1000El16KeyToTermFunctorNSC_INSD_IiEEEEJPmEEEvT0_iT1_T2_DpNS2_10kernel_argIT3_EE_param_0,
	.param .u32 _ZN3cub18CUB_300001_SM_10006detail9transform16transform_kernelINS2_10policy_hubILb1EN4cuda3std3__45tupleIJN6thrust24THRUST_300001_SM_1000_NS6detail15normal_iteratorINSA_10device_ptrImEEEEEEEE10policy1000El16KeyToTermFunctorNSC_INSD_IiEEEEJPmEEEvT0_iT1_T2_DpNS2_10kernel_argIT3_EE_param_1,
	.param .align 4 .b8 _ZN3cub18CUB_300001_SM_10006detail9transform16transform_kernelINS2_10policy_hubILb1EN4cuda3std3__45tupleIJN6thrust24THRUST_300001_SM_1000_NS6detail15normal_iteratorINSA_10device_ptrImEEEEEEEE10policy1000El16KeyToTermFunctorNSC_INSD_IiEEEEJPmEEEvT0_iT1_T2_DpNS2_10kernel_argIT3_EE_param_2[4],
	.param .align 8 .b8 _ZN3cub18CUB_300001_SM_10006detail9transform16transform_kernelINS2_10policy_hubILb1EN4cuda3std3__45tupleIJN6thrust24THRUST_300001_SM_1000_NS6detail15normal_iteratorINSA_10device_ptrImEEEEEEEE10policy1000El16KeyToTermFunctorNSC_INSD_IiEEEEJPmEEEvT0_iT1_T2_DpNS2_10kernel_argIT3_EE_param_3[8],
	.param .align 8 .b8 _ZN3cub18CUB_300001_SM_10006detail9transform16transform_kernelINS2_10policy_hubILb1EN4cuda3std3__45tupleIJN6thrust24THRUST_300001_SM_1000_NS6detail15normal_iteratorINSA_10device_ptrImEEEEEEEE10policy1000El16KeyToTermFunctorNSC_INSD_IiEEEEJPmEEEvT0_iT1_T2_DpNS2_10kernel_argIT3_EE_param_4[16]
)
.maxntid 128
{
	.reg .pred 	%p<67>;
	.reg .b32 	%r<166>;
	.reg .b64 	%rd<304>;

	ld.param.u32 	%r45, [_ZN3cub18CUB_300001_SM_10006detail9transform16transform_kernelINS2_10policy_hubILb1EN4cuda3std3__45tupleIJN6thrust24THRUST_300001_SM_1000_NS6detail15normal_iteratorINSA_10device_ptrImEEEEEEEE10policy1000El16KeyToTermFunctorNSC_INSD_IiEEEEJPmEEEvT0_iT1_T2_DpNS2_10kernel_argIT3_EE_param_2];
	ld.param.u64 	%rd148, [_ZN3cub18CUB_300001_SM_10006detail9transform16transform_kernelINS2_10policy_hubILb1EN4cuda3std3__45tupleIJN6thrust24THRUST_300001_SM_1000_NS6detail15normal_iteratorINSA_10device_ptrImEEEEEEEE10policy1000El16KeyToTermFunctorNSC_INSD_IiEEEEJPmEEEvT0_iT1_T2_DpNS2_10kernel_argIT3_EE_param_0];
	ld.param.u64 	%rd149, [_ZN3cub18CUB_300001_SM_10006detail9transform16transform_kernelINS2_10policy_hubILb1EN4cuda3std3__45tupleIJN6thrust24THRUST_300001_SM_1000_NS6detail15normal_iteratorINSA_10device_ptrImEEEEEEEE10policy1000El16KeyToTermFunctorNSC_INSD_IiEEEEJPmEEEvT0_iT1_T2_DpNS2_10kernel_argIT3_EE_param_4];
	ld.param.u64 	%rd150, [_ZN3cub18CUB_300001_SM_10006detail9transform16transform_kernelINS2_10policy_hubILb1EN4cuda3std3__45tupleIJN6thrust24THRUST_300001_SM_1000_NS6detail15normal_iteratorINSA_10device_ptrImEEEEEEEE10policy1000El16KeyToTermFunctorNSC_INSD_IiEEEEJPmEEEvT0_iT1_T2_DpNS2_10kernel_argIT3_EE_param_3];
	ld.param.u32 	%r44, [_ZN3cub18CUB_300001_SM_10006detail9transform16transform_kernelINS2_10policy_hubILb1EN4cuda3std3__45tupleIJN6thrust24THRUST_300001_SM_1000_NS6detail15normal_iteratorINSA_10device_ptrImEEEEEEEE10policy1000El16KeyToTermFunctorNSC_INSD_IiEEEEJPmEEEvT0_iT1_T2_DpNS2_10kernel_argIT3_EE_param_1];
	cvta.to.global.u64 	%rd1, %rd150;
	cvta.to.global.u64 	%rd2, %rd149;
	shl.b32 	%r1, %r44, 7;
	mov.u32 	%r46, %ctaid.x;
	cvt.u64.u32 	%rd151, %r46;
	cvt.s64.s32 	%rd152, %r1;
	mul.lo.s64 	%rd3, %rd152, %rd151;
	sub.s64 	%rd153, %rd148, %rd3;
	min.s64 	%rd154, %rd153, %rd152;
	cvt.u32.u64 	%r2, %rd154;
	shl.b32 	%r3, %r2, 3;
	mov.u32 	%r4, %tid.x;
	shl.b32 	%r156, %r4, 7;
	setp.ge.s32 	%p1, %r156, %r3;
	@%p1 bra 	$L__BB18_3;
	shl.b64 	%rd155, %rd3, 3;
	add.s64 	%rd156, %rd2, %rd155;
	mul.wide.u32 	%rd157, %r4, 128;
	add.s64 	%rd271, %rd156, %rd157;
$L__BB18_2:
	.pragma "nounroll";
	// begin inline asm
	prefetch.global.L2 [%rd271];
	// end inline asm
	add.s32 	%r156, %r156, 16384;
	add.s64 	%rd271, %rd271, 16384;
	setp.lt.s32 	%p2, %r156, %r3;
	@%p2 bra 	$L__BB18_2;
$L__BB18_3:
	shl.b64 	%rd159, %rd3, 3;
	add.s64 	%rd7, %rd2, %rd159;
	shl.b64 	%rd160, %rd3, 2;
	add.s64 	%rd8, %rd1, %rd160;
	setp.eq.s32 	%p3, %r1, %r2;
	@%p3 bra 	$L__BB18_10;
	setp.lt.s32 	%p4, %r44, 1;
	@%p4 bra 	$L__BB18_147;
	cvt.s64.s32 	%rd9, %r45;
	and.b32  	%r9, %r44, 7;
	setp.lt.u32 	%p5, %r44, 8;
	mov.b32 	%r163, 0;
	@%p5 bra 	$L__BB18_80;
	and.b32  	%r163, %r44, 2147483640;
	mov.b32 	%r159, 0;
$L__BB18_7:
	.pragma "nounroll";
	shl.b32 	%r49, %r159, 7;
	add.s32 	%r20, %r49, %r4;
	setp.ge.s32 	%p6, %r20, %r2;
	@%p6 bra 	$L__BB18_44;
	mul.wide.u32 	%rd161, %r20, 8;
	add.s64 	%rd162, %rd7, %rd161;
	ld.global.u64 	%rd54, [%rd162];
	or.b64  	%rd163, %rd54, %rd9;
	and.b64  	%rd164, %rd163, -4294967296;
	setp.ne.s64 	%p7, %rd164, 0;
	@%p7 bra 	$L__BB18_42;
	cvt.u32.u64 	%r50, %rd9;
	cvt.u32.u64 	%r51, %rd54;
	rem.u32 	%r52, %r51, %r50;
	cvt.u64.u32 	%rd282, %r52;
	bra.uni 	$L__BB18_43;
$L__BB18_10:
	setp.lt.s32 	%p43, %r44, 1;
	@%p43 bra 	$L__BB18_147;
	cvt.s64.s32 	%rd10, %r45;
	and.b32  	%r11, %r44, 7;
	setp.lt.u32 	%p44, %r44, 8;
	mov.b32 	%r161, 0;
	@%p44 bra 	$L__BB18_38;
	and.b32  	%r161, %r44, 2147483640;
	neg.s32 	%r158, %r161;
	mul.wide.u32 	%rd226, %r4, 4;
	add.s64 	%rd227, %rd160, %rd1;
	add.s64 	%rd273, %rd227, %rd226;
	mul.wide.u32 	%rd229, %r4, 8;
	add.s64 	%rd230, %rd159, %rd2;
	add.s64 	%rd272, %rd230, %rd229;
	add.s64 	%rd13, %rd230, 3072;
	add.s32 	%r157, %r4, 128;
	add.s64 	%rd14, %rd227, 1536;
$L__BB18_13:
	.pragma "nounroll";
	cvt.s64.s32 	%rd17, %r157;
	ld.global.u64 	%rd18, [%rd272];
	or.b64  	%rd231, %rd18, %rd10;
	and.b64  	%rd232, %rd231, -4294967296;
	setp.ne.s64 	%p45, %rd232, 0;
	@%p45 bra 	$L__BB18_15;
	cvt.u32.u64 	%r107, %rd10;
	cvt.u32.u64 	%r108, %rd18;
	rem.u32 	%r109, %r108, %r107;
	cvt.u64.u32 	%rd274, %r109;
	bra.uni 	$L__BB18_16;
$L__BB18_15:
	rem.u64 	%rd274, %rd18, %rd10;
$L__BB18_16:
	shl.b64 	%rd233, %rd17, 3;
	add.s64 	%rd22, %rd13, %rd233;
	st.global.u32 	[%rd273], %rd274;
	ld.global.u64 	%rd23, [%rd22+-3072];
	or.b64  	%rd234, %rd23, %rd10;
	and.b64  	%rd235, %rd234, -4294967296;
	setp.ne.s64 	%p46, %rd235, 0;
	@%p46 bra 	$L__BB18_18;
	cvt.u32.u64 	%r110, %rd10;
	cvt.u32.u64 	%r111, %rd23;
	rem.u32 	%r112, %r111, %r110;
	cvt.u64.u32 	%rd275, %r112;
	bra.uni 	$L__BB18_19;
$L__BB18_18:
	rem.u64 	%rd275, %rd23, %rd10;
$L__BB18_19:
	shl.b64 	%rd236, %rd17, 2;
	add.s64 	%rd27, %rd14, %rd236;
	st.global.u32 	[%rd27+-1536], %rd275;
	ld.global.u64 	%rd28, [%rd22+-2048];
	or.b64  	%rd237, %rd28, %rd10;
	and.b64  	%rd238, %rd237, -4294967296;
	setp.ne.s64 	%p47, %rd238, 0;
	@%p47 bra 	$L__BB18_21;
	cvt.u32.u64 	%r113, %rd10;
	cvt.u32.u64 	%r114, %rd28;
	rem.u32 	%r115, %r114, %r113;
	cvt.u64.u32 	%rd276, %r115;
	bra.uni 	$L__BB18_22;
$L__BB18_21:
	rem.u64 	%rd276, %rd28, %rd10;
$L__BB18_22:
	st.global.u32 	[%rd27+-1024], %rd276;
	ld.global.u64 	%rd32, [%rd22+-1024];
	or.b64  	%rd239, %rd32, %rd10;
	and.b64  	%rd240, %rd239, -4294967296;
	setp.ne.s64 	%p48, %rd240, 0;
	@%p48 bra 	$L__BB18_24;
	cvt.u32.u64 	%r116, %rd10;
	cvt.u32.u64 	%r117, %rd32;
	rem.u32 	%r118, %r117, %r116;
	cvt.u64.u32 	%rd277, %r118;
	bra.uni 	$L__BB18_25;
$L__BB18_24:
	rem.u64 	%rd277, %rd32, %rd10;
$L__BB18_25:
	st.global.u32 	[%rd27+-512], %rd277;
	ld.global.u64 	%rd36, [%rd22];
	or.b64  	%rd241, %rd36, %rd10;
	and.b64  	%rd242, %rd241, -4294967296;
	setp.ne.s64 	%p49, %rd242, 0;
	@%p49 bra 	$L__BB18_27;
	cvt.u32.u64 	%r119, %rd10;
	cvt.u32.u64 	%r120, %rd36;
	rem.u32 	%r121, %r120, %r119;
	cvt.u64.u32 	%rd278, %r121;
	bra.uni 	$L__BB18_28;
$L__BB18_27:
	rem.u64 	%rd278, %rd36, %rd10;
$L__BB18_28:
	st.global.u32 	[%rd27], %rd278;
	ld.global.u64 	%rd40, [%rd22+1024];
	or.b64  	%rd243, %rd40, %rd10;
	and.b64  	%rd244, %rd243, -4294967296;
	setp.ne.s64 	%p50, %rd244, 0;
	@%p50 bra 	$L__BB18_30;
	cvt.u32.u64 	%r122, %rd10;
	cvt.u32.u64 	%r123, %rd40;
	rem.u32 	%r124, %r123, %r122;
	cvt.u64.u32 	%rd279, %r124;
	bra.uni 	$L__BB18_31;
$L__BB18_30:
	rem.u64 	%rd279, %rd40, %rd10;
$L__BB18_31:
	st.global.u32 	[%rd27+512], %rd279;
	ld.global.u64 	%rd44, [%rd22+2048];
	or.b64  	%rd245, %rd44, %rd10;
	and.b64  	%rd246, %rd245, -4294967296;
	setp.ne.s64 	%p51, %rd246, 0;
	@%p51 bra 	$L__BB18_33;
	cvt.u32.u64 	%r125, %rd10;
	cvt.u32.u64 	%r126, %rd44;
	rem.u32 	%r127, %r126, %r125;
	cvt.u64.u32 	%rd280, %r127;
	bra.uni 	$L__BB18_34;
$L__BB18_33:
	rem.u64 	%rd280, %rd44, %rd10;
$L__BB18_34:
	st.global.u32 	[%rd27+1024], %rd280;
	ld.global.u64 	%rd48, [%rd22+3072];
	or.b64  	%rd247, %rd48, %rd10;
	and.b64  	%rd248, %rd247, -4294967296;
	setp.ne.s64 	%p52, %rd248, 0;
	@%p52 bra 	$L__BB18_36;
	cvt.u32.u64 	%r128, %rd10;
	cvt.u32.u64 	%r129, %rd48;
	rem.u32 	%r130, %r129, %r128;
	cvt.u64.u32 	%rd281, %r130;
	bra.uni 	$L__BB18_37;
$L__BB18_36:
	rem.u64 	%rd281, %rd48, %rd10;
$L__BB18_37:
	st.global.u32 	[%rd27+1536], %rd281;
	add.s32 	%r158, %r158, 8;
	add.s64 	%rd273, %rd273, 4096;
	add.s64 	%rd272, %rd272, 8192;
	add.s32 	%r157, %r157, 1024;
	setp.eq.s32 	%p53, %r158, 0;
	@%p53 bra 	$L__BB18_38;
	bra.uni 	$L__BB18_13;
$L__BB18_38:
	setp.eq.s32 	%p54, %r11, 0;
	@%p54 bra 	$L__BB18_147;
	and.b32  	%r23, %r44, 3;
	setp.lt.u32 	%p55, %r11, 4;
	@%p55 bra 	$L__BB18_96;
	shl.b32 	%r131, %r161, 7;
	add.s32 	%r24, %r131, %r4;
	mul.wide.s32 	%rd249, %r24, 8;
	add.s64 	%rd88, %rd7, %rd249;
	ld.global.u64 	%rd89, [%rd88];
	or.b64  	%rd250, %rd89, %rd10;
	and.b64  	%rd251, %rd250, -4294967296;
	setp.ne.s64 	%p56, %rd251, 0;
	@%p56 bra 	$L__BB18_85;
	cvt.u32.u64 	%r132, %rd10;
	cvt.u32.u64 	%r133, %rd89;
	rem.u32 	%r134, %r133, %r132;
	cvt.u64.u32 	%rd290, %r134;
	bra.uni 	$L__BB18_86;
$L__BB18_42:
	rem.u64 	%rd282, %rd54, %rd9;
$L__BB18_43:
	mul.wide.u32 	%rd165, %r20, 4;
	add.s64 	%rd166, %rd8, %rd165;
	st.global.u32 	[%rd166], %rd282;
$L__BB18_44:
	add.s32 	%r53, %r20, 128;
	setp.ge.s32 	%p8, %r53, %r2;
	mul.wide.s32 	%rd167, %r53, 8;
	add.s64 	%rd58, %rd7, %rd167;
	mul.wide.s32 	%rd168, %r53, 4;
	add.s64 	%rd59, %rd8, %rd168;
	@%p8 bra 	$L__BB18_49;
	ld.global.u64 	%rd60, [%rd58];
	or.b64  	%rd169, %rd60, %rd9;
	and.b64  	%rd170, %rd169, -4294967296;
	setp.ne.s64 	%p9, %rd170, 0;
	@%p9 bra 	$L__BB18_47;
	cvt.u32.u64 	%r54, %rd9;
	cvt.u32.u64 	%r55, %rd60;
	rem.u32 	%r56, %r55, %r54;
	cvt.u64.u32 	%rd283, %r56;
	bra.uni 	$L__BB18_48;
$L__BB18_47:
	rem.u64 	%rd283, %rd60, %rd9;
$L__BB18_48:
	st.global.u32 	[%rd59], %rd283;
$L__BB18_49:
	add.s32 	%r57, %r20, 256;
	setp.ge.s32 	%p10, %r57, %r2;
	@%p10 bra 	$L__BB18_54;
	ld.global.u64 	%rd64, [%rd58+1024];
	or.b64  	%rd171, %rd64, %rd9;
	and.b64  	%rd172, %rd171, -4294967296;
	setp.ne.s64 	%p11, %rd172, 0;
	@%p11 bra 	$L__BB18_52;
	cvt.u32.u64 	%r58, %rd9;
	cvt.u32.u64 	%r59, %rd64;
	rem.u32 	%r60, %r59, %r58;
	cvt.u64.u32 	%rd284, %r60;
	bra.uni 	$L__BB18_53;
$L__BB18_52:
	rem.u64 	%rd284, %rd64, %rd9;
$L__BB18_53:
	st.global.u32 	[%rd59+512], %rd284;
$L__BB18_54:
	add.s32 	%r61, %r20, 384;
	setp.ge.s32 	%p12, %r61, %r2;
	@%p12 bra 	$L__BB18_59;
	ld.global.u64 	%rd68, [%rd58+2048];
	or.b64  	%rd173, %rd68, %rd9;
	and.b64  	%rd174, %rd173, -4294967296;
	setp.ne.s64 	%p13, %rd174, 0;
	@%p13 bra 	$L__BB18_57;
	cvt.u32.u64 	%r62, %rd9;
	cvt.u32.u64 	%r63, %rd68;
	rem.u32 	%r64, %r63, %r62;
	cvt.u64.u32 	%rd285, %r64;
	bra.uni 	$L__BB18_58;
$L__BB18_57:
	rem.u64 	%rd285, %rd68, %rd9;
$L__BB18_58:
	st.global.u32 	[%rd59+1024], %rd285;
$L__BB18_59:
	add.s32 	%r65, %r20, 512;
	setp.ge.s32 	%p14, %r65, %r2;
	@%p14 bra 	$L__BB18_64;
	ld.global.u64 	%rd72, [%rd58+3072];
	or.b64  	%rd175, %rd72, %rd9;
	and.b64  	%rd176, %rd175, -4294967296;
	setp.ne.s64 	%p15, %rd176, 0;
	@%p15 bra 	$L__BB18_62;
	cvt.u32.u64 	%r66, %rd9;
	cvt.u32.u64 	%r67, %rd72;
	rem.u32 	%r68, %r67, %r66;
	cvt.u64.u32 	%rd286, %r68;
	bra.uni 	$L__BB18_63;
$L__BB18_62:
	rem.u64 	%rd286, %rd72, %rd9;
$L__BB18_63:
	st.global.u32 	[%rd59+1536], %rd286;
$L__BB18_64:
	add.s32 	%r69, %r20, 640;
	setp.ge.s32 	%p16, %r69, %r2;
	@%p16 bra 	$L__BB18_69;
	ld.global.u64 	%rd76, [%rd58+4096];
	or.b64  	%rd177, %rd76, %rd9;
	and.b64  	%rd178, %rd177, -4294967296;
	setp.ne.s64 	%p17, %rd178, 0;
	@%p17 bra 	$L__BB18_67;
	cvt.u32.u64 	%r70, %rd9;
	cvt.u32.u64 	%r71, %rd76;
	rem.u32 	%r72, %r71, %r70;
	cvt.u64.u32 	%rd287, %r72;
	bra.uni 	$L__BB18_68;
$L__BB18_67:
	rem.u64 	%rd287, %rd76, %rd9;
$L__BB18_68:
	st.global.u32 	[%rd59+2048], %rd287;
$L__BB18_69:
	add.s32 	%r73, %r20, 768;
	setp.ge.s32 	%p18, %r73, %r2;
	@%p18 bra 	$L__BB18_74;
	ld.global.u64 	%rd80, [%rd58+5120];
	or.b64  	%rd179, %rd80, %rd9;
	and.b64  	%rd180, %rd179, -4294967296;
	setp.ne.s64 	%p19, %rd180, 0;
	@%p19 bra 	$L__BB18_72;
	cvt.u32.u64 	%r74, %rd9;
	cvt.u32.u64 	%r75, %rd80;
	rem.u32 	%r76, %r75, %r74;
	cvt.u64.u32 	%rd288, %r76;
	bra.uni 	$L__BB18_73;
$L__BB18_72:
	rem.u64 	%rd288, %rd80, %rd9;
$L__BB18_73:
	st.global.u32 	[%rd59+2560], %rd288;
$L__BB18_74:
	add.s32 	%r77, %r20, 896;
	setp.ge.s32 	%p20, %r77, %r2;
	@%p20 bra 	$L__BB18_79;
	ld.global.u64 	%rd84, [%rd58+6144];
	or.b64  	%rd181, %rd84, %rd9;
	and.b64  	%rd182, %rd181, -4294967296;
	setp.ne.s64 	%p21, %rd182, 0;
	@%p21 bra 	$L__BB18_77;
	cvt.u32.u64 	%r78, %rd9;
	cvt.u32.u64 	%r79, %rd84;
	rem.u32 	%r80, %r79, %r78;
	cvt.u64.u32 	%rd289, %r80;
	bra.uni 	$L__BB18_78;
$L__BB18_77:
	rem.u64 	%rd289, %rd84, %rd9;
$L__BB18_78:
	st.global.u32 	[%rd59+3072], %rd289;
$L__BB18_79:
	add.s32 	%r159, %r159, 8;
	setp.eq.s32 	%p22, %r159, %r163;
	@%p22 bra 	$L__BB18_80;
	bra.uni 	$L__BB18_7;
$L__BB18_80:
	setp.eq.s32 	%p23, %r9, 0;
	@%p23 bra 	$L__BB18_147;
	and.b32  	%r32, %r44, 3;
	setp.lt.u32 	%p24, %r9, 4;
	@%p24 bra 	$L__BB18_128;
	shl.b32 	%r81, %r163, 7;
	add.s32 	%r33, %r81, %r4;
	setp.ge.s32 	%p25, %r33, %r2;
	@%p25 bra 	$L__BB18_112;
	mul.wide.s32 	%rd183, %r33, 8;
	add.s64 	%rd184, %rd7, %rd183;
	ld.global.u64 	%rd120, [%rd184];
	or.b64  	%rd185, %rd120, %rd9;
	and.b64  	%rd186, %rd185, -4294967296;
	setp.ne.s64 	%p26, %rd186, 0;
	@%p26 bra 	$L__BB18_110;
	cvt.u32.u64 	%r82, %rd9;
	cvt.u32.u64 	%r83, %rd120;
	rem.u32 	%r84, %r83, %r82;
	cvt.u64.u32 	%rd297, %r84;
	bra.uni 	$L__BB18_111;
$L__BB18_85:
	rem.u64 	%rd290, %rd89, %rd10;
$L__BB18_86:
	mul.wide.s32 	%rd252, %r24, 4;
	add.s64 	%rd93, %rd8, %rd252;
	st.global.u32 	[%rd93], %rd290;
	ld.global.u64 	%rd94, [%rd88+1024];
	or.b64  	%rd253, %rd94, %rd10;
	and.b64  	%rd254, %rd253, -4294967296;
	setp.ne.s64 	%p57, %rd254, 0;
	@%p57 bra 	$L__BB18_88;
	cvt.u32.u64 	%r135, %rd10;
	cvt.u32.u64 	%r136, %rd94;
	rem.u32 	%r137, %r136, %r135;
	cvt.u64.u32 	%rd291, %r137;
	bra.uni 	$L__BB18_89;
$L__BB18_88:
	rem.u64 	%rd291, %rd94, %rd10;
$L__BB18_89:
	st.global.u32 	[%rd93+512], %rd291;
	ld.global.u64 	%rd98, [%rd88+2048];
	or.b64  	%rd255, %rd98, %rd10;
	and.b64  	%rd256, %rd255, -4294967296;
	setp.ne.s64 	%p58, %rd256, 0;
	@%p58 bra 	$L__BB18_91;
	cvt.u32.u64 	%r138, %rd10;
	cvt.u32.u64 	%r139, %rd98;
	rem.u32 	%r140, %r139, %r138;
	cvt.u64.u32 	%rd292, %r140;
	bra.uni 	$L__BB18_92;
$L__BB18_91:
	rem.u64 	%rd292, %rd98, %rd10;
$L__BB18_92:
	st.global.u32 	[%rd93+1024], %rd292;
	ld.global.u64 	%rd102, [%rd88+3072];
	or.b64  	%rd257, %rd102, %rd10;
	and.b64  	%rd258, %rd257, -4294967296;
	setp.ne.s64 	%p59, %rd258, 0;
	@%p59 bra 	$L__BB18_94;
	cvt.u32.u64 	%r141, %rd10;
	cvt.u32.u64 	%r142, %rd102;
	rem.u32 	%r143, %r142, %r141;
	cvt.u64.u32 	%rd293, %r143;
	bra.uni 	$L__BB18_95;
$L__BB18_94:
	rem.u64 	%rd293, %rd102, %rd10;
$L__BB18_95:
	st.global.u32 	[%rd93+1536], %rd293;
	add.s32 	%r161, %r161, 4;
$L__BB18_96:
	setp.eq.s32 	%p60, %r23, 0;
	@%p60 bra 	$L__BB18_147;
	setp.eq.s32 	%p61, %r23, 1;
	@%p61 bra 	$L__BB18_105;
	shl.b32 	%r144, %r161, 7;
	add.s32 	%r27, %r144, %r4;
	mul.wide.s32 	%rd259, %r27, 8;
	add.s64 	%rd106, %rd7, %rd259;
	ld.global.u64 	%rd107, [%rd106];
	or.b64  	%rd260, %rd107, %rd10;
	and.b64  	%rd261, %rd260, -4294967296;
	setp.ne.s64 	%p62, %rd261, 0;
	@%p62 bra 	$L__BB18_100;
	cvt.u32.u64 	%r145, %rd10;
	cvt.u32.u64 	%r146, %rd107;
	rem.u32 	%r147, %r146, %r145;
	cvt.u64.u32 	%rd294, %r147;
	bra.uni 	$L__BB18_101;
$L__BB18_100:
	rem.u64 	%rd294, %rd107, %rd10;
$L__BB18_101:
	mul.wide.s32 	%rd262, %r27, 4;
	add.s64 	%rd111, %rd8, %rd262;
	st.global.u32 	[%rd111], %rd294;
	ld.global.u64 	%rd112, [%rd106+1024];
	or.b64  	%rd263, %rd112, %rd10;
	and.b64  	%rd264, %rd263, -4294967296;
	setp.ne.s64 	%p63, %rd264, 0;
	@%p63 bra 	$L__BB18_103;
	cvt.u32.u64 	%r148, %rd10;
	cvt.u32.u64 	%r149, %rd112;
	rem.u32 	%r150, %r149, %r148;
	cvt.u64.u32 	%rd295, %r150;
	bra.uni 	$L__BB18_104;
$L__BB18_103:
	rem.u64 	%rd295, %rd112, %rd10;
$L__BB18_104:
	st.global.u32 	[%rd111+512], %rd295;
	add.s32 	%r161, %r161, 2;
$L__BB18_105:
	and.b32  	%r151, %r44, 1;
	setp.eq.b32 	%p64, %r151, 1;
	not.pred 	%p65, %p64;
	@%p65 bra 	$L__BB18_147;
	shl.b32 	%r152, %r161, 7;
	add.s32 	%r30, %r152, %r4;
	mul.wide.s32 	%rd265, %r30, 8;
	add.s64 	%rd266, %rd7, %rd265;
	ld.global.u64 	%rd116, [%rd266];
	or.b64  	%rd267, %rd116, %rd10;
	and.b64  	%rd268, %rd267, -4294967296;
	setp.ne.s64 	%p66, %rd268, 0;
	@%p66 bra 	$L__BB18_108;
	cvt.u32.u64 	%r153, %rd10;
	cvt.u32.u64 	%r154, %rd116;
	rem.u32 	%r155, %r154, %r153;
	cvt.u64.u32 	%rd296, %r155;
	bra.uni 	$L__BB18_109;
$L__BB18_108:
	rem.u64 	%rd296, %rd116, %rd10;
$L__BB18_109:
	mul.wide.s32 	%rd269, %r30, 4;
	add.s64 	%rd270, %rd8, %rd269;
	st.global.u32 	[%rd270], %rd296;
	bra.uni 	$L__BB18_147;
$L__BB18_110:
	rem.u64 	%rd297, %rd120, %rd9;
$L__BB18_111:
	mul.wide.s32 	%rd187, %r33, 4;
	add.s64 	%rd188, %rd8, %rd187;
	st.global.u32 	[%rd188], %rd297;
$L__BB18_112:
	add.s32 	%r34, %r33, 128;
	setp.ge.s32 	%p27, %r34, %r2;
	@%p27 bra 	$L__BB18_117;
	mul.wide.s32 	%rd189, %r34, 8;
	add.s64 	%rd190, %rd7, %rd189;
	ld.global.u64 	%rd124, [%rd190];
	or.b64  	%rd191, %rd124, %rd9;
	and.b64  	%rd192, %rd191, -4294967296;
	setp.ne.s64 	%p28, %rd192, 0;
	@%p28 bra 	$L__BB18_115;
	cvt.u32.u64 	%r85, %rd9;
	cvt.u32.u64 	%r86, %rd124;
	rem.u32 	%r87, %r86, %r85;
	cvt.u64.u32 	%rd298, %r87;
	bra.uni 	$L__BB18_116;
$L__BB18_115:
	rem.u64 	%rd298, %rd124, %rd9;
$L__BB18_116:
	mul.wide.s32 	%rd193, %r34, 4;
	add.s64 	%rd194, %rd8, %rd193;
	st.global.u32 	[%rd194], %rd298;
$L__BB18_117:
	add.s32 	%r35, %r33, 256;
	setp.ge.s32 	%p29, %r35, %r2;
	@%p29 bra 	$L__BB18_122;
	mul.wide.s32 	%rd195, %r35, 8;
	add.s64 	%rd196, %rd7, %rd195;
	ld.global.u64 	%rd128, [%rd196];
	or.b64  	%rd197, %rd128, %rd9;
	and.b64  	%rd198, %rd197, -4294967296;
	setp.ne.s64 	%p30, %rd198, 0;
	@%p30 bra 	$L__BB18_120;
	cvt.u32.u64 	%r88, %rd9;
	cvt.u32.u64 	%r89, %rd128;
	rem.u32 	%r90, %r89, %r88;
	cvt.u64.u32 	%rd299, %r90;
	bra.uni 	$L__BB18_121;
$L__BB18_120:
	rem.u64 	%rd299, %rd128, %rd9;
$L__BB18_121:
	mul.wide.s32 	%rd199, %r35, 4;
	add.s64 	%rd200, %rd8, %rd199;
	st.global.u32 	[%rd200], %rd299;
$L__BB18_122:
	add.s32 	%r36, %r33, 384;
	setp.ge.s32 	%p31, %r36, %r2;
	@%p31 bra 	$L__BB18_127;
	mul.wide.s32 	%rd201, %r36, 8;
	add.s64 	%rd202, %rd7, %rd201;
	ld.global.u64 	%rd132, [%rd202];
	or.b64  	%rd203, %rd132, %rd9;
	and.b64  	%rd204, %rd203, -4294967296;
	setp.ne.s64 	%p32, %rd204, 0;
	@%p32 bra 	$L__BB18_125;
	cvt.u32.u64 	%r91, %rd9;
	cvt.u32.u64 	%r92, %rd132;
	rem.u32 	%r93, %r92, %r91;
	cvt.u64.u32 	%rd300, %r93;
	bra.uni 	$L__BB18_126;
$L__BB18_125:
	rem.u64 	%rd300, %rd132, %rd9;
$L__BB18_126:
	mul.wide.s32 	%rd205, %r36, 4;
	add.s64 	%rd206, %rd8, %rd205;
	st.global.u32 	[%rd206], %rd300;
$L__BB18_127:
	add.s32 	%r163, %r163, 4;
$L__BB18_128:
	setp.eq.s32 	%p33, %r32, 0;
	@%p33 bra 	$L__BB18_147;
	setp.eq.s32 	%p34, %r32, 1;
	@%p34 bra 	$L__BB18_141;
	shl.b32 	%r94, %r163, 7;
	add.s32 	%r39, %r94, %r4;
	setp.ge.s32 	%p35, %r39, %r2;
	@%p35 bra 	$L__BB18_135;
	mul.wide.s32 	%rd207, %r39, 8;
	add.s64 	%rd208, %rd7, %rd207;
	ld.global.u64 	%rd136, [%rd208];
	or.b64  	%rd209, %rd136, %rd9;
	and.b64  	%rd210, %rd209, -4294967296;
	setp.ne.s64 	%p36, %rd210, 0;
	@%p36 bra 	$L__BB18_133;
	cvt.u32.u64 	%r95, %rd9;
	cvt.u32.u64 	%r96, %rd136;
	rem.u32 	%r97, %r96, %r95;
	cvt.u64.u32 	%rd301, %r97;
	bra.uni 	$L__BB18_134;
$L__BB18_133:
	rem.u64 	%rd301, %rd136, %rd9;
$L__BB18_134:
	mul.wide.s32 	%rd211, %r39, 4;
	add.s64 	%rd212, %rd8, %rd211;
	st.global.u32 	[%rd212], %rd301;
$L__BB18_135:
	add.s32 	%r40, %r39, 128;
	setp.ge.s32 	%p37, %r40, %r2;
	@%p37 bra 	$L__BB18_140;
	mul.wide.s32 	%rd213, %r40, 8;
	add.s64 	%rd214, %rd7, %rd213;
	ld.global.u64 	%rd140, [%rd214];
	or.b64  	%rd215, %rd140, %rd9;
	and.b64  	%rd216, %rd215, -4294967296;
	setp.ne.s64 	%p38, %rd216, 0;
	@%p38 bra 	$L__BB18_138;
	cvt.u32.u64 	%r98, %rd9;
	cvt.u32.u64 	%r99, %rd140;
	rem.u32 	%r100, %r99, %r98;
	cvt.u64.u32 	%rd302, %r100;
	bra.uni 	$L__BB18_139;
$L__BB18_138:
	rem.u64 	%rd302, %rd140, %rd9;
$L__BB18_139:
	mul.wide.s32 	%rd217, %r40, 4;
	add.s64 	%rd218, %rd8, %rd217;
	st.global.u32 	[%rd218], %rd302;
$L__BB18_140:
	add.s32 	%r163, %r163, 2;
$L__BB18_141:
	and.b32  	%r101, %r44, 1;
	setp.eq.b32 	%p39, %r101, 1;
	not.pred 	%p40, %p39;
	@%p40 bra 	$L__BB18_147;
	shl.b32 	%r102, %r163, 7;
	add.s32 	%r43, %r102, %r4;
	setp.ge.s32 	%p41, %r43, %r2;
	@%p41 bra 	$L__BB18_147;
	mul.wide.s32 	%rd219, %r43, 8;
	add.s64 	%rd220, %rd7, %rd219;
	ld.global.u64 	%rd144, [%rd220];
	or.b64  	%rd221, %rd144, %rd9;
	and.b64  	%rd222, %rd221, -4294967296;
	setp.ne.s64 	%p42, %rd222, 0;
	@%p42 bra 	$L__BB18_145;
	cvt.u32.u64 	%r103, %rd9;
	cvt.u32.u64 	%r104, %rd144;
	rem.u32 	%r105, %r104, %r103;
	cvt.u64.u32 	%rd303, %r105;
	bra.uni 	$L__BB18_146;
$L__BB18_145:
	rem.u64 	%rd303, %rd144, %rd9;
$L__BB18_146:
	mul.wide.s32 	%rd223, %r43, 4;
	add.s64 	%rd224, %rd8, %rd223;
	st.global.u32 	[%rd224], %rd303;
$L__BB18_147:
	ret;

}
	// .globl	_ZN3cub18CUB_300001_SM_10006detail10radix_sort31DeviceRadixSortSingleTileKernelINS1_5radix10policy_hubImNS0_8NullTypeEyE10Policy1000ELNS0_9SortOrderE0EmS6_yNS1_21identity_decomposer_tEEEvPKT1_PSB_PKT2_PSF_T3_iiT4_
.visible .entry _ZN3cub18CUB_300001_SM_10006detail10radix_sort31DeviceRadixSortSingleTileKernelINS1_5radix10policy_hubImNS0_8NullTypeEyE10Policy1000ELNS0_9SortOrderE0EmS6_yNS1_21identity_decomposer_tEEEvPKT1_PSB_PKT2_PSF_T3_iiT4_(
	.param .u64 .ptr .align 1 _ZN3cub18CUB_300001_SM_10006detail10radix_sort31DeviceRadixSortSingleTileKernelINS1_5radix10policy_hubImNS0_8NullTypeEyE10Policy1000ELNS0_9SortOrderE0EmS6_yNS1_21identity_decomposer_tEEEvPKT1_PSB_PKT2_PSF_T3_iiT4__param_0,
	.param .u64 .ptr .align 1 _ZN3cub18CUB_300001_SM_10006detail10radix_sort31DeviceRadixSortSingleTileKernelINS1_5radix10policy_hubImNS0_8NullTypeEyE10Policy1000ELNS0_9SortOrderE0EmS6_yNS1_21identity_decomposer_tEEEvPKT1_PSB_PKT2_PSF_T3_iiT4__param_1,
	.param .u64 .ptr .align 1 _ZN3cub18CUB_300001_SM_10006detail10radix_sort31DeviceRadixSortSingleTileKernelINS1_5radix10policy_hubImNS0_8NullTypeEyE10Policy1000ELNS0_9SortOrderE0EmS6_yNS1_21identity_decomposer_tEEEvPKT1_PSB_PKT2_PSF_T3_iiT4__param_2,
	.param .u64 .ptr .align 1 _ZN3cub18CUB_300001_SM_10006detail10radix_sort31DeviceRadixSortSingleTileKernelINS1_5radix10policy_hubImNS0_8NullTypeEyE10Policy1000ELNS0_9SortOrderE0EmS6_yNS1_21identity_decomposer_tEEEvPKT1_PSB_PKT2_PSF_T3_iiT4__param_3,
	.param .u64 _ZN3cub18CUB_300001_SM_10006detail10radix_sort31DeviceRadixSortSingleTileKernelINS1_5radix10policy_hubImNS0_8NullTypeEyE10Policy1000ELNS0_9SortOrderE0EmS6_yNS1_21identity_decomposer_tEEEvPKT1_PSB_PKT2_PSF_T3_iiT4__param_4,
	.param .u32 _ZN3cub18CUB_300001_SM_10006detail10radix_sort31DeviceRadixSortSingleTileKernelINS1_5radix10policy_hubImNS0_8NullTypeEyE10Policy1000ELNS0_9SortOrderE0EmS6_yNS1_21identity_decomposer_tEEEvPKT1_PSB_PKT2_PSF_T3_iiT4__param_5,
	.param .u32 _ZN3cub18CUB_300001_SM_10006detail10radix_sort31DeviceRadixSortSingleTileKernelINS1_5radix10policy_hubImNS0_8NullTypeEyE10Policy1000ELNS0_9SortOrderE0EmS6_yNS1_21identity_decomposer_tEEEvPKT1_PSB_PKT2_PSF_T3_iiT4__param_6,
	.param .align 1 .b8 _ZN3cub18CUB_300001_SM_10006detail10radix_sort31DeviceRadixSortSingleTileKernelINS1_5radix10policy_hubImNS0_8NullTypeEyE10Policy1000ELNS0_9SortOrderE0EmS6_yNS1_21identity_decomposer_tEEEvPKT1_PSB_PKT2_PSF_T3_iiT4__param_7[1]
)
.maxntid 256
.minnctapersm 1
{
	.reg .pred 	%p<32>;
	.reg .b16 	%rs<19>;
	.reg .b32 	%r<356>;
	.reg .b64 	%rd<113>;
	// demoted variable
	.shared .align 16 .b8 _ZZN3cub18CUB_300001_SM_10006detail10radix_sort31DeviceRadixSortSingleTileKernelINS1_5radix10policy_hubImNS0_8NullTypeEyE10Policy1000ELNS0_9SortOrderE0EmS6_yNS1_21identity_decomposer_tEEEvPKT1_PSB_PKT2_PSF_T3_iiT4_E12temp_storage[33856];
	ld.param.u64 	%rd50, [_ZN3cub18CUB_300001_SM_10006detail10radix_sort31DeviceRadixSortSingleTileKernelINS1_5radix10policy_hubImNS0_8NullTypeEyE10Policy1000ELNS0_9SortOrderE0EmS6_yNS1_21identity_decomposer_tEEEvPKT1_PSB_PKT2_PSF_T3_iiT4__param_0];
	ld.param.u64 	%rd47, [_ZN3cub18CUB_300001_SM_10006detail10radix_sort31DeviceRadixSortSingleTileKernelINS1_5radix10policy_hubImNS0_8NullTypeEyE10Policy1000ELNS0_9SortOrderE0EmS6_yNS1_21identity_decomposer_tEEEvPKT1_PSB_PKT2_PSF_T3_iiT4__param_1];
	ld.param.u64 	%rd48, [_ZN3cub18CUB_300001_SM_10006detail10radix_sort31DeviceRadixSortSingleTileKernelINS1_5radix10policy_hubImNS0_8NullTypeEyE10Policy1000ELNS0_9SortOrderE0EmS6_yNS1_21identity_decomposer_tEEEvPKT1_PSB_PKT2_PSF_T3_iiT4__param_4];
	ld.param.u32 	%r75, [_ZN3cub18CUB_300001_SM_10006detail10radix_sort31DeviceRadixSortSingleTileKernelINS1_5radix10policy_hubImNS0_8NullTypeEyE10Policy1000ELNS0_9SortOrderE0EmS6_yNS1_21identity_decomposer_tEEEvPKT1_PSB_PKT2_PSF_T3_iiT4__param_5];
	ld.param.u32 	%r76, [_ZN3cub18CUB_300001_SM_10006detail10radix_sort31DeviceRadixSortSingleTileKernelINS1_5radix10policy_hubImNS0_8NullTypeEyE10Policy1000ELNS0_9SortOrderE0EmS6_yNS1_21identity_decomposer_tEEEvPKT1_PSB_PKT2_PSF_T3_iiT4__param_6];
	cvta.to.global.u64 	%rd51, %rd50;
	cvt.u32.u64 	%r1, %rd48;
	mov.u32 	%r2, %tid.x;
	mul.lo.s32 	%r3, %r2, 9;
	setp.ge.s32 	%p1, %r3, %r1;
	mul.wide.u32 	%rd52, %r3, 8;
	add.s64 	%rd1, %rd51, %rd52;
	mov.b64 	%rd112, -1;
	@%p1 bra 	$L__BB19_2;
	ld.global.u64 	%rd112, [%rd1];
$L__BB19_2:
	add.s32 	%r77, %r3, 1;
	setp.ge.s32 	%p2, %r77, %r1;
	mov.b64 	%rd111, -1;
	@%p2 bra 	$L__BB19_4;
	ld.global.u64 	%rd111, [%rd1+8];
$L__BB19_4:
	add.s32 	%r78, %r3, 2;
	setp.ge.s32 	%p3, %r78, %r1;
	mov.b64 	%rd110, -1;
	@%p3 bra 	$L__BB19_6;
	ld.global.u64 	%rd110, [%rd1+16];
$L__BB19_6:
	add.s32 	%r79, %r3, 3;
	setp.ge.s32 	%p4, %r79, %r1;
	mov.b64 	%rd109, -1;
	@%p4 bra 	$L__BB19_8;
	ld.global.u64 	%rd109, [%rd1+24];
$L__BB19_8:
	add.s32 	%r80, %r3, 4;
	setp.ge.s32 	%p5, %r80, %r1;
	mov.b64 	%rd108, -1;
	@%p5 bra 	$L__BB19_10;
	ld.global.u64 	%rd108, [%rd1+32];
$L__BB19_10:
	add.s32 	%r81, %r3, 5;
	setp.ge.s32 	%p6, %r81, %r1;
	mov.b64 	%rd107, -1;
	@%p6 bra 	$L__BB19_12;
	ld.global.u64 	%rd107, [%rd1+40];
$L__BB19_12:
	add.s32 	%r82, %r3, 6;
	setp.ge.s32 	%p7, %r82, %r1;
	mov.b64 	%rd106, -1;
	@%p7 bra 	$L__BB19_14;
	ld.global.u64 	%rd106, [%rd1+48];
$L__BB19_14:
	add.s32 	%r83, %r3, 7;
	setp.ge.s32 	%p8, %r83, %r1;
	mov.b64 	%rd105, -1;
	@%p8 bra 	$L__BB19_16;
	ld.global.u64 	%rd105, [%rd1+56];
$L__BB19_16:
	add.s32 	%r84, %r3, 8;
	setp.ge.s32 	%p9, %r84, %r1;
	mov.b64 	%rd104, -1;
	@%p9 bra 	$L__BB19_18;
	ld.global.u64 	%rd104, [%rd1+64];
$L__BB19_18:
	bar.sync 	0;
	shr.u32 	%r4, %r2, 5;
	shl.b32 	%r86, %r2, 2;
	mov.u32 	%r87, _ZZN3cub18CUB_300001_SM_10006detail10radix_sort31DeviceRadixSortSingleTileKernelINS1_5radix10policy_hubImNS0_8NullTypeEyE10Policy1000ELNS0_9SortOrderE0EmS6_yNS1_21identity_decomposer_tEEEvPKT1_PSB_PKT2_PSF_T3_iiT4_E12temp_storage;
	add.s32 	%r5, %r87, %r86;
	shl.b32 	%r88, %r2, 7;
	add.s32 	%r6, %r5, %r88;
	shl.b32 	%r89, %r4, 2;
	add.s32 	%r90, %r87, %r89;
	add.s32 	%r7, %r90, 33792;
	mad.lo.s32 	%r8, %r2, -60, %r6;
	add.s32 	%r353, %r75, 6;
	sub.s32 	%r352, %r76, %r75;
$L__BB19_19:
	add.s32 	%r101, %r353, -6;
	min.s32 	%r91, %r352, 6;
	mov.b32 	%r130, 0;
	st.shared.u32 	[%r5], %r130;
	st.shared.u32 	[%r5+1024], %r130;
	st.shared.u32 	[%r5+2048], %r130;
	st.shared.u32 	[%r5+3072], %r130;
	st.shared.u32 	[%r5+4096], %r130;
	st.shared.u32 	[%r5+5120], %r130;
	st.shared.u32 	[%r5+6144], %r130;
	st.shared.u32 	[%r5+7168], %r130;
	st.shared.u32 	[%r5+8192], %r130;
	st.shared.u32 	[%r5+9216], %r130;
	st.shared.u32 	[%r5+10240], %r130;
	st.shared.u32 	[%r5+11264], %r130;
	st.shared.u32 	[%r5+12288], %r130;
	st.shared.u32 	[%r5+13312], %r130;
	st.shared.u32 	[%r5+14336], %r130;
	st.shared.u32 	[%r5+15360], %r130;
	st.shared.u32 	[%r5+16384], %r130;
	st.shared.u32 	[%r5+17408], %r130;
	st.shared.u32 	[%r5+18432], %r130;
	st.shared.u32 	[%r5+19456], %r130;
	st.shared.u32 	[%r5+20480], %r130;
	st.shared.u32 	[%r5+21504], %r130;
	st.shared.u32 	[%r5+22528], %r130;
	st.shared.u32 	[%r5+23552], %r130;
	st.shared.u32 	[%r5+24576], %r130;
	st.shared.u32 	[%r5+25600], %r130;
	st.shared.u32 	[%r5+26624], %r130;
	st.shared.u32 	[%r5+27648], %r130;
	st.shared.u32 	[%r5+28672], %r130;
	st.shared.u32 	[%r5+29696], %r130;
	st.shared.u32 	[%r5+30720], %r130;
	st.shared.u32 	[%r5+31744], %r130;
	st.shared.u32 	[%r5+32768], %r130;
	mov.b64 	%rd62, 1;
	// begin inline asm
	shl.b64 %rd61, %rd62, %r91;
	// end inline asm
	add.s64 	%rd64, %rd61, -1;
	// begin inline asm
	shl.b64 %rd63, %rd64, %r130;
	// end inline asm
	// begin inline asm
	shr.b64 %rd65, %rd112, %r101;
	// end inline asm
	cvt.u32.u64 	%r133, %rd65;
	cvt.u32.u64 	%r134, %rd63;
	and.b32  	%r135, %r134, %r133;
	shl.b32 	%r136, %r135, 10;
	and.b32  	%r137, %r136, 31744;
	add.s32 	%r138, %r5, %r137;
	shr.u32 	%r139, %r135, 4;
	and.b32  	%r140, %r139, 268435454;
	add.s32 	%r14, %r138, %r140;
	ld.shared.u16 	%rs1, [%r14];
	add.s16 	%rs10, %rs1, 1;
	st.shared.u16 	[%r14], %rs10;
	// begin inline asm
	shr.b64 %rd67, %rd111, %r101;
	// end inline asm
	cvt.u32.u64 	%r141, %rd67;
	and.b32  	%r142, %r134, %r141;
	shl.b32 	%r143, %r142, 10;
	and.b32  	%r144, %r143, 31744;
	add.s32 	%r145, %r5, %r144;
	shr.u32 	%r146, %r142, 4;
	and.b32  	%r147, %r146, 268435454;
	add.s32 	%r15, %r145, %r147;
	ld.shared.u16 	%rs2, [%r15];
	add.s16 	%rs11, %rs2, 1;
	st.shared.u16 	[%r15], %rs11;
	// begin inline asm
	shr.b64 %rd69, %rd110, %r101;
	// end inline asm
	cvt.u32.u64 	%r148, %rd69;
	and.b32  	%r149, %r134, %r148;
	shl.b32 	%r150, %r149, 10;
	and.b32  	%r151, %r150, 31744;
	add.s32 	%r152, %r5, %r151;
	shr.u32 	%r153, %r149, 4;
	and.b32  	%r154, %r153, 268435454;
	add.s32 	%r16, %r152, %r154;
	ld.shared.u16 	%rs3, [%r16];
	add.s16 	%rs12, %rs3, 1;
	st.shared.u16 	[%r16], %rs12;
	// begin inline asm
	shr.b64 %rd71, %rd109, %r101;
	// end inline asm
	cvt.u32.u64 	%r155, %rd71;
	and.b32  	%r156, %r134, %r155;
	shl.b32 	%r157, %r156, 10;
	and.b32  	%r158, %r157, 31744;
	add.s32 	%r159, %r5, %r158;
	shr.u32 	%r160, %r156, 4;
	and.b32  	%r161, %r160, 268435454;
	add.s32 	%r17, %r159, %r161;
	ld.shared.u16 	%rs4, [%r17];
	add.s16 	%rs13, %rs4, 1;
	st.shared.u16 	[%r17], %rs13;
	// begin inline asm
	shr.b64 %rd73, %rd108, %r101;
	// end inline asm
	cvt.u32.u64 	%r162, %rd73;
	and.b32  	%r163, %r134, %r162;
	shl.b32 	%r164, %r163, 10;
	and.b32  	%r165, %r164, 31744;
	add.s32 	%r166, %r5, %r165;
	shr.u32 	%r167, %r163, 4;
	and.b32  	%r168, %r167, 268435454;
	add.s32 	%r18, %r166, %r168;
	ld.shared.u16 	%rs5, [%r18];
	add.s16 	%rs14, %rs5, 1;
	st.shared.u16 	[%r18], %rs14;
	// begin inline asm
	shr.b64 %rd75, %rd107, %r101;
	// end inline asm
	cvt.u32.u64 	%r169, %rd75;
	and.b32  	%r170, %r134, %r169;
	shl.b32 	%r171, %r170, 10;
	and.b32  	%r172, %r171, 31744;
	add.s32 	%r173, %r5, %r172;
	shr.u32 	%r174, %r170, 4;
	and.b32  	%r175, %r174, 268435454;
	add.s32 	%r19, %r173, %r175;
	ld.shared.u16 	%rs6, [%r19];
	add.s16 	%rs15, %rs6, 1;
	st.shared.u16 	[%r19], %rs15;
	// begin inline asm
	shr.b64 %rd77, %rd106, %r101;
	// end inline asm
	cvt.u32.u64 	%r176, %rd77;
	and.b32  	%r177, %r134, %r176;
	shl.b32 	%r178, %r177, 10;
	and.b32  	%r179, %r178, 31744;
	add.s32 	%r180, %r5, %r179;
	shr.u32 	%r181, %r177, 4;
	and.b32  	%r182, %r181, 268435454;
	add.s32 	%r20, %r180, %r182;
	ld.shared.u16 	%rs7, [%r20];
	add.s16 	%rs16, %rs7, 1;
	st.shared.u16 	[%r20], %rs16;
	// begin inline asm
	shr.b64 %rd79, %rd105, %r101;
	// end inline asm
	cvt.u32.u64 	%r183, %rd79;
	and.b32  	%r184, %r134, %r183;
	shl.b32 	%r185, %r184, 10;
	and.b32  	%r186, %r185, 31744;
	add.s32 	%r187, %r5, %r186;
	shr.u32 	%r188, %r184, 4;
	and.b32  	%r189, %r188, 268435454;
	add.s32 	%r21, %r187, %r189;
	ld.shared.u16 	%rs8, [%r21];
	add.s16 	%rs17, %rs8, 1;
	st.shared.u16 	[%r21], %rs17;
	// begin inline asm
	shr.b64 %rd81, %rd104, %r101;
	// end inline asm
	cvt.u32.u64 	%r190, %rd81;
	and.b32  	%r191, %r134, %r190;
	shl.b32 	%r192, %r191, 10;
	and.b32  	%r193, %r192, 31744;
	add.s32 	%r194, %r5, %r193;
	shr.u32 	%r195, %r191, 4;
	and.b32  	%r196, %r195, 268435454;
	add.s32 	%r22, %r194, %r196;
	ld.shared.u16 	%rs9, [%r22];
	add.s16 	%rs18, %rs9, 1;
	st.shared.u16 	[%r22], %rs18;
	bar.sync 	0;
	ld.shared.u32 	%r23, [%r6];
	ld.shared.u32 	%r197, [%r6+4];
	ld.shared.u32 	%r198, [%r6+8];
	ld.shared.u32 	%r199, [%r6+12];
	ld.shared.u32 	%r200, [%r6+16];
	ld.shared.u32 	%r201, [%r6+20];
	ld.shared.u32 	%r202, [%r6+24];
	ld.shared.u32 	%r203, [%r6+28];
	ld.shared.u32 	%r204, [%r6+32];
	ld.shared.u32 	%r205, [%r6+36];
	ld.shared.u32 	%r206, [%r6+40];
	ld.shared.u32 	%r207, [%r6+44];
	ld.shared.u32 	%r208, [%r6+48];
	ld.shared.u32 	%r209, [%r6+52];
	ld.shared.u32 	%r210, [%r6+56];
	ld.shared.u32 	%r211, [%r6+60];
	ld.shared.u32 	%r212, [%r6+64];
	ld.shared.u32 	%r213, [%r6+68];
	ld.shared.u32 	%r214, [%r6+72];
	ld.shared.u32 	%r215, [%r6+76];
	ld.shared.u32 	%r216, [%r6+80];
	ld.shared.u32 	%r217, [%r6+84];
	ld.shared.u32 	%r218, [%r6+88];
	ld.shared.u32 	%r219, [%r6+92];
	ld.shared.u32 	%r220, [%r6+96];
	ld.shared.u32 	%r221, [%r6+100];
	ld.shared.u32 	%r222, [%r6+104];
	ld.shared.u32 	%r223, [%r6+108];
	ld.shared.u32 	%r224, [%r6+112];
	ld.shared.u32 	%r225, [%r6+116];
	ld.shared.u32 	%r226, [%r6+120];
	ld.shared.u32 	%r227, [%r6+124];
	ld.shared.u32 	%r228, [%r6+128];
	add.s32 	%r24, %r197, %r23;
	add.s32 	%r25, %r198, %r24;
	add.s32 	%r26, %r199, %r25;
	add.s32 	%r27, %r200, %r26;
	add.s32 	%r28, %r201, %r27;
	add.s32 	%r29, %r202, %r28;
	add.s32 	%r30, %r203, %r29;
	add.s32 	%r31, %r204, %r30;
	add.s32 	%r32, %r205, %r31;
	add.s32 	%r33, %r206, %r32;
	add.s32 	%r34, %r207, %r33;
	add.s32 	%r35, %r208, %r34;
	add.s32 	%r36, %r209, %r35;
	add.s32 	%r37, %r210, %r36;
	add.s32 	%r38, %r211, %r37;
	add.s32 	%r39, %r212, %r38;
	add.s32 	%r40, %r213, %r39;
	add.s32 	%r41, %r214, %r40;
	add.s32 	%r42, %r215, %r41;
	add.s32 	%r43, %r216, %r42;
	add.s32 	%r44, %r217, %r43;
	add.s32 	%r45, %r218, %r44;
	add.s32 	%r46, %r219, %r45;
	add.s32 	%r47, %r220, %r46;
	add.s32 	%r48, %r221, %r47;
	add.s32 	%r49, %r222, %r48;
	add.s32 	%r50, %r223, %r49;
	add.s32 	%r51, %r224, %r50;
	add.s32 	%r52, %r225, %r51;
	add.s32 	%r53, %r226, %r52;
	add.s32 	%r54, %r227, %r53;
	add.s32 	%r107, %r228, %r54;
	// begin inline asm
	mov.u32 %r102, %laneid;
	// end inline asm
	mov.b32 	%r105, 1;
	mov.b32 	%r132, -1;
	// begin inline asm
	{  .reg .u32 r0;  .reg .pred p;  shfl.sync.up.b32 r0|p, %r107, %r105, %r130, %r132;  @p add.u32 r0, r0, %r107;  mov.u32 %r103, r0;}
	// end inline asm
	mov.b32 	%r111, 2;
	// begin inline asm
	{  .reg .u32 r0;  .reg .pred p;  shfl.sync.up.b32 r0|p, %r103, %r111, %r130, %r132;  @p add.u32 r0, r0, %r103;  mov.u32 %r109, r0;}
	// end inline asm
	mov.b32 	%r117, 4;
	// begin inline asm
	{  .reg .u32 r0;  .reg .pred p;  shfl.sync.up.b32 r0|p, %r109, %r117, %r130, %r132;  @p add.u32 r0, r0, %r109;  mov.u32 %r115, r0;}
	// end inline asm
	mov.b32 	%r123, 8;
	// begin inline asm
	{  .reg .u32 r0;  .reg .pred p;  shfl.sync.up.b32 r0|p, %r115, %r123, %r130, %r132;  @p add.u32 r0, r0, %r115;  mov.u32 %r121, r0;}
	// end inline asm
	mov.b32 	%r129, 16;
	// begin inline asm
	{  .reg .u32 r0;  .reg .pred p;  shfl.sync.up.b32 r0|p, %r121, %r129, %r130, %r132;  @p add.u32 r0, r0, %r121;  mov.u32 %r127, r0;}
	// end inline asm
	setp.ne.s32 	%p10, %r102, 31;
	@%p10 bra 	$L__BB19_21;
	st.shared.u32 	[%r7], %r127;
$L__BB19_21:
	sub.s32 	%r229, %r127, %r107;
	setp.gt.u32 	%p11, %r2, 31;
	setp.eq.s32 	%p12, %r4, 7;
	setp.eq.s32 	%p13, %r4, 6;
	setp.eq.s32 	%p14, %r4, 5;
	setp.eq.s32 	%p15, %r4, 4;
	setp.eq.s32 	%p16, %r4, 3;
	setp.eq.s32 	%p17, %r4, 2;
	setp.eq.s32 	%p18, %r4, 1;
	bar.sync 	0;
	ld.shared.v4.u32 	{%r230, %r231, %r232, %r233}, [_ZZN3cub18CUB_300001_SM_10006detail10radix_sort31DeviceRadixSortSingleTileKernelINS1_5radix10policy_hubImNS0_8NullTypeEyE10Policy1000ELNS0_9SortOrderE0EmS6_yNS1_21identity_decomposer_tEEEvPKT1_PSB_PKT2_PSF_T3_iiT4_E12temp_storage+33792];
	selp.b32 	%r234, %r230, %r354, %p18;
	add.s32 	%r235, %r231, %r230;
	selp.b32 	%r236, %r235, %r234, %p17;
	add.s32 	%r237, %r235, %r232;
	selp.b32 	%r238, %r237, %r236, %p16;
	add.s32 	%r239, %r237, %r233;
	selp.b32 	%r240, %r239, %r238, %p15;
	ld.shared.v4.u32 	{%r241, %r242, %r243, %r244}, [_ZZN3cub18CUB_300001_SM_10006detail10radix_sort31DeviceRadixSortSingleTileKernelINS1_5radix10policy_hubImNS0_8NullTypeEyE10Policy1000ELNS0_9SortOrderE0EmS6_yNS1_21identity_decomposer_tEEEvPKT1_PSB_PKT2_PSF_T3_iiT4_E12temp_storage+33808];
	add.s32 	%r245, %r239, %r241;
	selp.b32 	%r246, %r245, %r240, %p14;
	add.s32 	%r247, %r245, %r242;
	selp.b32 	%r248, %r247, %r246, %p13;
	add.s32 	%r249, %r247, %r243;
	selp.b32 	%r354, %r249, %r248, %p12;
	add.s32 	%r59, %r249, %r244;
	setp.ne.s32 	%p19, %r102, 0;
	selp.b32 	%r250, %r229, 0, %p19;
	add.s32 	%r251, %r354, %r250;
	or.pred  	%p20, %p11, %p19;
	selp.b32 	%r355, %r251, %r229, %p11;
	@%p20 bra 	$L__BB19_23;
	shl.b32 	%r355, %r59, 16;
	st.shared.u32 	[_ZZN3cub18CUB_300001_SM_10006detail10radix_sort31DeviceRadixSortSingleTileKernelINS1_5radix10policy_hubImNS0_8NullTypeEyE10Policy1000ELNS0_9SortOrderE0EmS6_yNS1_21identity_decomposer_tEEEvPKT1_PSB_PKT2_PSF_T3_iiT4_E12temp_storage+33832], %r355;
$L__BB19_23:
	setp.eq.s32 	%p21, %r2, 0;
	bar.sync 	0;
	ld.shared.u32 	%r252, [_ZZN3cub18CUB_300001_SM_10006detail10radix_sort31DeviceRadixSortSingleTileKernelINS1_5radix10policy_hubImNS0_8NullTypeEyE10Policy1000ELNS0_9SortOrderE0EmS6_yNS1_21identity_decomposer_tEEEvPKT1_PSB_PKT2_PSF_T3_iiT4_E12temp_storage+33832];
	selp.b32 	%r253, 0, %r252, %p21;
	add.s32 	%r254, %r355, %r253;
	add.s32 	%r255, %r23, %r254;
	add.s32 	%r256, %r24, %r254;
	add.s32 	%r257, %r25, %r254;
	add.s32 	%r258, %r26, %r254;
	add.s32 	%r259, %r27, %r254;
	add.s32 	%r260, %r28, %r254;
	add.s32 	%r261, %r29, %r254;
	add.s32 	%r262, %r30, %r254;
	add.s32 	%r263, %r31, %r254;
	add.s32 	%r264, %r32, %r254;
	add.s32 	%r265, %r33, %r254;
	add.s32 	%r266, %r34, %r254;
	add.s32 	%r267, %r35, %r254;
	add.s32 	%r268, %r36, %r254;
	add.s32 	%r269, %r37, %r254;
	add.s32 	%r270, %r38, %r254;
	add.s32 	%r271, %r39, %r254;
	add.s32 	%r272, %r40, %r254;
	add.s32 	%r273, %r41, %r254;
	add.s32 	%r274, %r42, %r254;
	add.s32 	%r275, %r43, %r254;
	add.s32 	%r276, %r44, %r254;
	add.s32 	%r277, %r45, %r254;
	add.s32 	%r278, %r46, %r254;
	add.s32 	%r279, %r47, %r254;
	add.s32 	%r280, %r48, %r254;
	add.s32 	%r281, %r49, %r254;
	add.s32 	%r282, %r50, %r254;
	add.s32 	%r283, %r51, %r254;
	add.s32 	%r284, %r52, %r254;
	add.s32 	%r285, %r53, %r254;
	add.s32 	%r286, %r54, %r254;
	st.shared.u32 	[%r6], %r254;
	st.shared.u32 	[%r6+4], %r255;
	st.shared.u32 	[%r6+8], %r256;
	st.shared.u32 	[%r6+12], %r257;
	st.shared.u32 	[%r6+16], %r258;
	st.shared.u32 	[%r6+20], %r259;
	st.shared.u32 	[%r6+24], %r260;
	st.shared.u32 	[%r6+28], %r261;
	st.shared.u32 	[%r6+32], %r262;
	st.shared.u32 	[%r6+36], %r263;
	st.shared.u32 	[%r6+40], %r264;
	st.shared.u32 	[%r6+44], %r265;
	st.shared.u32 	[%r6+48], %r266;
	st.shared.u32 	[%r6+52], %r267;
	st.shared.u32 	[%r6+56], %r268;
	st.shared.u32 	[%r6+60], %r269;
	st.shared.u32 	[%r6+64], %r270;
	st.shared.u32 	[%r6+68], %r271;
	st.shared.u32 	[%r6+72], %r272;
	st.shared.u32 	[%r6+76], %r273;
	st.shared.u32 	[%r6+80], %r274;
	st.shared.u32 	[%r6+84], %r275;
	st.shared.u32 	[%r6+88], %r276;
	st.shared.u32 	[%r6+92], %r277;
	st.shared.u32 	[%r6+96], %r278;
	st.shared.u32 	[%r6+100], %r279;
	st.shared.u32 	[%r6+104], %r280;
	st.shared.u32 	[%r6+108], %r281;
	st.shared.u32 	[%r6+112], %r282;
	st.shared.u32 	[%r6+116], %r283;
	st.shared.u32 	[%r6+120], %r284;
	st.shared.u32 	[%r6+124], %r285;
	st.shared.u32 	[%r6+128], %r286;
	bar.sync 	0;
	cvt.u32.u16 	%r287, %rs1;
	ld.shared.u16 	%r288, [%r14];
	add.s32 	%r63, %r288, %r287;
	cvt.u32.u16 	%r289, %rs2;
	ld.shared.u16 	%r290, [%r15];
	add.s32 	%r64, %r290, %r289;
	cvt.u32.u16 	%r291, %rs3;
	ld.shared.u16 	%r292, [%r16];
	add.s32 	%r65, %r292, %r291;
	cvt.u32.u16 	%r293, %rs4;
	ld.shared.u16 	%r294, [%r17];
	add.s32 	%r66, %r294, %r293;
	cvt.u32.u16 	%r295, %rs5;
	ld.shared.u16 	%r296, [%r18];
	add.s32 	%r67, %r296, %r295;
	cvt.u32.u16 	%r297, %rs6;
	ld.shared.u16 	%r298, [%r19];
	add.s32 	%r68, %r298, %r297;
	cvt.u32.u16 	%r299, %rs7;
	ld.shared.u16 	%r300, [%r20];
	add.s32 	%r69, %r300, %r299;
	cvt.u32.u16 	%r301, %rs8;
	ld.shared.u16 	%r302, [%r21];
	add.s32 	%r70, %r302, %r301;
	cvt.u32.u16 	%r303, %rs9;
	ld.shared.u16 	%r304, [%r22];
	add.s32 	%r71, %r304, %r303;
	bar.sync 	0;
	setp.lt.s32 	%p22, %r353, %r76;
	@%p22 bra 	$L__BB19_43;
	cvt.u64.u32 	%rd83, %r2;
	shl.b32 	%r305, %r63, 3;
	mov.u32 	%r306, _ZZN3cub18CUB_300001_SM_10006detail10radix_sort31DeviceRadixSortSingleTileKernelINS1_5radix10policy_hubImNS0_8NullTypeEyE10Policy1000ELNS0_9SortOrderE0EmS6_yNS1_21identity_decomposer_tEEEvPKT1_PSB_PKT2_PSF_T3_iiT4_E12temp_storage;
	add.s32 	%r307, %r306, %r305;
	st.shared.u64 	[%r307], %rd112;
	shl.b32 	%r308, %r64, 3;
	add.s32 	%r309, %r306, %r308;
	st.shared.u64 	[%r309], %rd111;
	shl.b32 	%r310, %r65, 3;
	add.s32 	%r311, %r306, %r310;
	st.shared.u64 	[%r311], %rd110;
	shl.b32 	%r312, %r66, 3;
	add.s32 	%r313, %r306, %r312;
	st.shared.u64 	[%r313], %rd109;
	shl.b32 	%r314, %r67, 3;
	add.s32 	%r315, %r306, %r314;
	st.shared.u64 	[%r315], %rd108;
	shl.b32 	%r316, %r68, 3;
	add.s32 	%r317, %r306, %r316;
	st.shared.u64 	[%r317], %rd107;
	shl.b32 	%r318, %r69, 3;
	add.s32 	%r319, %r306, %r318;
	st.shared.u64 	[%r319], %rd106;
	shl.b32 	%r320, %r70, 3;
	add.s32 	%r321, %r306, %r320;
	st.shared.u64 	[%r321], %rd105;
	shl.b32 	%r322, %r71, 3;
	add.s32 	%r323, %r306, %r322;
	st.shared.u64 	[%r323], %rd104;
	bar.sync 	0;
	shl.b32 	%r324, %r2, 6;
	sub.s32 	%r72, %r8, %r324;
	ld.shared.u64 	%rd29, [%r72+2048];
	ld.shared.u64 	%rd30, [%r72+4096];
	ld.shared.u64 	%rd31, [%r72+6144];
	ld.shared.u64 	%rd32, [%r72+8192];
	ld.shared.u64 	%rd33, [%r72+10240];
	ld.shared.u64 	%rd34, [%r72+12288];
	ld.shared.u64 	%rd35, [%r72+14336];
	ld.shared.u64 	%rd36, [%r72+16384];
	setp.gt.u64 	%p23, %rd48, %rd83;
	cvta.to.global.u64 	%rd84, %rd47;
	mul.wide.u32 	%rd85, %r2, 8;
	add.s64 	%rd37, %rd84, %rd85;
	@%p23 bra 	$L__BB19_25;
	bra.uni 	$L__BB19_26;
$L__BB19_25:
	ld.shared.u64 	%rd86, [%r72];
	st.global.u64 	[%rd37], %rd86;
$L__BB19_26:
	add.s32 	%r325, %r2, 256;
	cvt.u64.u32 	%rd87, %r325;
	setp.le.u64 	%p24, %rd48, %rd87;
	@%p24 bra 	$L__BB19_28;
	st.global.u64 	[%rd37+2048], %rd29;
$L__BB19_28:
	add.s32 	%r326, %r2, 512;
	cvt.u64.u32 	%rd88, %r326;
	setp.le.u64 	%p25, %rd48, %rd88;
	@%p25 bra 	$L__BB19_30;
	st.global.u64 	[%rd37+4096], %rd30;
$L__BB19_30:
	add.s32 	%r327, %r2, 768;
	cvt.u64.u32 	%rd89, %r327;
	setp.le.u64 	%p26, %rd48, %rd89;
	@%p26 bra 	$L__BB19_32;
	st.global.u64 	[%rd37+6144], %rd31;
$L__BB19_32:
	or.b32  	%r328, %r2, 1024;
	cvt.u64.u32 	%rd90, %r328;
	setp.le.u64 	%p27, %rd48, %rd90;
	@%p27 bra 	$L__BB19_34;
	st.global.u64 	[%rd37+8192], %rd32;
$L__BB19_34:
	add.s32 	%r329, %r2, 1280;
	cvt.u64.u32 	%rd91, %r329;
	setp.le.u64 	%p28, %rd48, %rd91;
	@%p28 bra 	$L__BB19_36;
	st.global.u64 	[%rd37+10240], %rd33;
$L__BB19_36:
	add.s32 	%r330, %r2, 1536;
	cvt.u64.u32 	%rd92, %r330;
	setp.le.u64 	%p29, %rd48, %rd92;
	@%p29 bra 	$L__BB19_38;
	st.global.u64 	[%rd37+12288], %rd34;
$L__BB19_38:
	add.s32 	%r331, %r2, 1792;
	cvt.u64.u32 	%rd93, %r331;
	setp.le.u64 	%p30, %rd48, %rd93;
	@%p30 bra 	$L__BB19_40;
	st.global.u64 	[%rd37+14336], %rd35;
$L__BB19_40:
	or.b32  	%r332, %r2, 2048;
	cvt.u64.u32 	%rd94, %r332;
	setp.le.u64 	%p31, %rd48, %rd94;
	@%p31 bra 	$L__BB19_42;
	st.global.u64 	[%rd37+16384], %rd36;
$L__BB19_42:
	ret;
$L__BB19_43:
	shl.b32 	%r333, %r63, 3;
	mov.u32 	%r334, _ZZN3cub18CUB_300001_SM_10006detail10radix_sort31DeviceRadixSortSingleTileKernelINS1_5radix10policy_hubImNS0_8NullTypeEyE10Policy1000ELNS0_9SortOrderE0EmS6_yNS1_21identity_decomposer_tEEEvPKT1_PSB_PKT2_PSF_T3_iiT4_E12temp_storage;
	add.s32 	%r335, %r334, %r333;
	st.shared.u64 	[%r335], %rd112;
	shl.b32 	%r336, %r64, 3;
	add.s32 	%r337, %r334, %r336;
	st.shared.u64 	[%r337], %rd111;
	shl.b32 	%r338, %r65, 3;
	add.s32 	%r339, %r334, %r338;
	st.shared.u64 	[%r339], %rd110;
	shl.b32 	%r340, %r66, 3;
	add.s32 	%r341, %r334, %r340;
	st.shared.u64 	[%r341], %rd109;
	shl.b32 	%r342, %r67, 3;
	add.s32 	%r343, %r334, %r342;
	st.shared.u64 	[%r343], %rd108;
	shl.b32 	%r344, %r68, 3;
	add.s32 	%r345, %r334, %r344;
	st.shared.u64 	[%r345], %rd107;
	shl.b32 	%r346, %r69, 3;
	add.s32 	%r347, %r334, %r346;
	st.shared.u64 	[%r347], %rd106;
	shl.b32 	%r348, %r70, 3;
	add.s32 	%r349, %r334, %r348;
	st.shared.u64 	[%r349], %rd105;
	shl.b32 	%r350, %r71, 3;
	add.s32 	%r351, %r334, %r350;
	st.shared.u64 	[%r351], %rd104;
	bar.sync 	0;
	ld.shared.u64 	%rd112, [%r8];
	ld.shared.u64 	%rd111, [%r8+8];
	ld.shared.u64 	%rd110, [%r8+16];
	ld.shared.u64 	%rd109, [%r8+24];
	ld.shared.u64 	%rd108, [%r8+32];
	ld.shared.u64 	%rd107, [%r8+40];
	ld.shared.u64 	%rd106, [%r8+48];
	ld.shared.u64 	%rd105, [%r8+56];
	ld.shared.u64 	%rd104, [%r8+64];
	bar.sync 	0;
	add.s32 	%r353, %r353, 6;
	add.s32 	%r352, %r352, -6;
	bra.uni 	$L__BB19_19;

}
	// .globl	_ZN3cub18CUB_300001_SM_10006detail10radix_sort30DeviceRadixSortHistogramKernelINS1_5radix10policy_hubImNS0_8NullTypeEyE10Policy1000ELNS0_9SortOrderE0EmyNS1_21identity_decomposer_tEEEvPT2_PKT1_SB_iiT3_
.visible .entry _ZN3cub18CUB_300001_SM_10006detail10radix_sort30DeviceRadixSortHistogramKernelINS1_5radix10policy_hubImNS0_8NullTypeEyE10Policy1000ELNS0_9SortOrderE0EmyNS1_21identity_decomposer_tEEEvPT2_PKT1_SB_iiT3_(
	.param .u64 .ptr .align 1 _ZN3cub18CUB_300001_SM_10006detail10radix_sort30DeviceRadixSortHistogramKernelINS1_5radix10policy_hubImNS0_8NullTypeEyE10Policy1000ELNS0_9SortOrderE0EmyNS1_21identity_decomposer_tEEEvPT2_PKT1_SB_iiT3__param_0,
	.param .u64 .ptr .align 1 _ZN3cub18CUB_300001_SM_10006detail10radix_sort30DeviceRadixSortHistogramKernelINS1_5radix10policy_hubImNS0_8NullTypeEyE10Policy1000ELNS0_9SortOrderE0EmyNS1_21identity_decomposer_tEEEvPT2_PKT1_SB_iiT3__param_1,
	.param .u64 _ZN3cub18CUB_300001_SM_10006detail10radix_sort30DeviceRadixSortHistogramKernelINS1_5radix10policy_hubImNS0_8NullTypeEyE10Policy1000ELNS0_9SortOrderE0EmyNS1_21identity_decomposer_tEEEvPT2_PKT1_SB_iiT3__param_2,
	.param .u32 _ZN3cub18CUB_300001_SM_10006detail10radix_sort30DeviceRadixSortHistogramKernelINS1_5radix10policy_hubImNS0_8NullTypeEyE10Policy1000ELNS0_9SortOrderE0EmyNS1_21identity_decomposer_tEEEvPT2_PKT1_SB_iiT3__param_3,
	.param .u32 _ZN3cub18CUB_300001_SM_10006detail10radix_sort30DeviceRadixSortHistogramKernelINS1_5radix10policy_hubImNS0_8NullTypeEyE10Policy1000ELNS0_9SortOrderE0EmyNS1_21identity_decomposer_tEEEvPT2_PKT1_SB_iiT3__param_4,
	.param .align 1 .b8 _ZN3cub18CUB_300001_SM_10006detail10radix_sort30DeviceRadixSortHistogramKernelINS1_5radix10policy_hubImNS0_8NullTypeEyE10Policy1000ELNS0_9SortOrderE0EmyNS1_21identity_decomposer_tEEEvPT2_PKT1_SB_iiT3__param_5[1]
)
.maxntid 128
{
	.reg .pred 	%p<91>;
	.reg .b32 	%r<362>;
	.reg .b64 	%rd<263>;
	// demoted variable
	.shared .align 4 .b8 _ZZN3cub18CUB_300001_SM_10006detail10radix_sort30DeviceRadixSortHistogramKernelINS1_5radix10policy_hubImNS0_8NullTypeEyE10Policy1000ELNS0_9SortOrderE0EmyNS1_21identity_decomposer_tEEEvPT2_PKT1_SB_iiT3_E12temp_storage[8192];
	ld.param.u64 	%rd81, [_ZN3cub18CUB_300001_SM_10006detail10radix_sort30DeviceRadixSortHistogramKernelINS1_5radix10policy_hubImNS0_8NullTypeEyE10Policy1000ELNS0_9SortOrderE0EmyNS1_21identity_decomposer_tEEEvPT2_PKT1_SB_iiT3__param_0];
	ld.param.u64 	%rd82, [_ZN3cub18CUB_300001_SM_10006detail10radix_sort30DeviceRadixSortHistogramKernelINS1_5radix10policy_hubImNS0_8NullTypeEyE10Policy1000ELNS0_9SortOrderE0EmyNS1_21identity_decomposer_tEEEvPT2_PKT1_SB_iiT3__param_1];
	ld.param.u64 	%rd80, [_ZN3cub18CUB_300001_SM_10006detail10radix_sort30DeviceRadixSortHistogramKernelINS1_5radix10policy_hubImNS0_8NullTypeEyE10Policy1000ELNS0_9SortOrderE0EmyNS1_21identity_decomposer_tEEEvPT2_PKT1_SB_iiT3__param_2];
	ld.param.u32 	%r93, [_ZN3cub18CUB_300001_SM_10006detail10radix_sort30DeviceRadixSortHistogramKernelINS1_5radix10policy_hubImNS0_8NullTypeEyE10Policy1000ELNS0_9SortOrderE0EmyNS1_21identity_decomposer_tEEEvPT2_PKT1_SB_iiT3__param_3];
	ld.param.u32 	%r94, [_ZN3cub18CUB_300001_SM_10006detail10radix_sort30DeviceRadixSortHistogramKernelINS1_5radix10policy_hubImNS0_8NullTypeEyE10Policy1000ELNS0_9SortOrderE0EmyNS1_21identity_decomposer_tEEEvPT2_PKT1_SB_iiT3__param_4];
	cvta.to.global.u64 	%rd1, %rd82;
	cvta.to.global.u64 	%rd2, %rd81;
	setp.eq.s64 	%p2, %rd80, 0;
	@%p2 bra 	$L__BB20_153;
	sub.s32 	%r95, %r94, %r93;
	add.s32 	%r96, %r95, 7;
	shr.s32 	%r97, %r96, 31;
	shr.u32 	%r98, %r97, 29;
	add.s32 	%r99, %r96, %r98;
	shr.s32 	%r100, %r99, 3;
	mov.u32 	%r101, %tid.x;
	setp.gt.u32 	%p3, %r101, 255;
	setp.lt.s32 	%p4, %r96, 8;
	mov.u32 	%r102, %ctaid.x;
	shl.b32 	%r103, %r102, 11;
	cvt.u64.u32 	%rd3, %r103;
	mov.u32 	%r104, %nctaid.x;
	shl.b32 	%r105, %r104, 11;
	cvt.u64.u32 	%rd4, %r105;
	add.s32 	%r1, %r100, -1;
	and.b32  	%r2, %r100, 15;
	and.b32  	%r3, %r100, 7;
	add.s32 	%r4, %r3, -1;
	and.b32  	%r5, %r100, 3;
	or.pred  	%p1, %p3, %p4;
	shl.b32 	%r106, %r101, 2;
	mov.u32 	%r107, _ZZN3cub18CUB_300001_SM_10006detail10radix_sort30DeviceRadixSortHistogramKernelINS1_5radix10policy_hubImNS0_8NullTypeEyE10Policy1000ELNS0_9SortOrderE0EmyNS1_21identity_decomposer_tEEEvPT2_PKT1_SB_iiT3_E12temp_storage;
	add.s32 	%r6, %r107, %r106;
	and.b32  	%r7, %r100, 268435440;
	cvt.u64.u32 	%rd5, %r101;
	add.s32 	%r8, %r101, 128;
	add.s32 	%r9, %r101, 256;
	add.s32 	%r10, %r101, 512;
	add.s32 	%r11, %r101, 640;
	add.s32 	%r12, %r101, 768;
	add.s32 	%r13, %r101, 1920;
	and.b32  	%r14, %r100, 268435448;
	and.b32  	%r15, %r100, 1;
	neg.s32 	%r16, %r7;
	add.s32 	%r17, %r6, 8192;
	add.s64 	%rd84, %rd80, -1;
	shr.u64 	%rd85, %rd84, 30;
	add.s64 	%rd86, %rd85, 1;
	min.u64 	%rd6, %rd86, %rd80;
	mov.b64 	%rd230, 0;
$L__BB20_2:
	@%p1 bra 	$L__BB20_30;
	setp.lt.u32 	%p5, %r1, 15;
	mov.b32 	%r346, 0;
	@%p5 bra 	$L__BB20_6;
	mov.u32 	%r343, %r17;
	mov.u32 	%r344, %r16;
$L__BB20_5:
	.pragma "nounroll";
	mov.b32 	%r109, 0;
	st.shared.u32 	[%r343+-8192], %r109;
	st.shared.u32 	[%r343+-7168], %r109;
	st.shared.u32 	[%r343+-6144], %r109;
	st.shared.u32 	[%r343+-5120], %r109;
	st.shared.u32 	[%r343+-4096], %r109;
	st.shared.u32 	[%r343+-3072], %r109;
	st.shared.u32 	[%r343+-2048], %r109;
	st.shared.u32 	[%r343+-1024], %r109;
	st.shared.u32 	[%r343], %r109;
	st.shared.u32 	[%r343+1024], %r109;
	st.shared.u32 	[%r343+2048], %r109;
	st.shared.u32 	[%r343+3072], %r109;
	st.shared.u32 	[%r343+4096], %r109;
	st.shared.u32 	[%r343+5120], %r109;
	st.shared.u32 	[%r343+6144], %r109;
	st.shared.u32 	[%r343+7168], %r109;
	add.s32 	%r344, %r344, 16;
	add.s32 	%r343, %r343, 16384;
	setp.ne.s32 	%p6, %r344, 0;
	mov.u32 	%r346, %r7;
	@%p6 bra 	$L__BB20_5;
$L__BB20_6:
	add.s32 	%r23, %r2, -1;
	setp.eq.s32 	%p7, %r2, 0;
	@%p7 bra 	$L__BB20_16;
	setp.lt.u32 	%p8, %r23, 7;
	@%p8 bra 	$L__BB20_9;
	shl.b32 	%r110, %r346, 10;
	add.s32 	%r111, %r6, %r110;
	mov.b32 	%r112, 0;
	st.shared.u32 	[%r111], %r112;
	st.shared.u32 	[%r111+1024], %r112;
	st.shared.u32 	[%r111+2048], %r112;
	st.shared.u32 	[%r111+3072], %r112;
	st.shared.u32 	[%r111+4096], %r112;
	st.shared.u32 	[%r111+5120], %r112;
	st.shared.u32 	[%r111+6144], %r112;
	st.shared.u32 	[%r111+7168], %r112;
	add.s32 	%r346, %r346, 8;
$L__BB20_9:
	setp.eq.s32 	%p9, %r3, 0;
	@%p9 bra 	$L__BB20_16;
	setp.lt.u32 	%p10, %r4, 3;
	@%p10 bra 	$L__BB20_12;
	shl.b32 	%r113, %r346, 10;
	add.s32 	%r114, %r6, %r113;
	mov.b32 	%r115, 0;
	st.shared.u32 	[%r114], %r115;
	st.shared.u32 	[%r114+1024], %r115;
	st.shared.u32 	[%r114+2048], %r115;
	st.shared.u32 	[%r114+3072], %r115;
	add.s32 	%r346, %r346, 4;
$L__BB20_12:
	setp.eq.s32 	%p11, %r5, 0;
	@%p11 bra 	$L__BB20_16;
	setp.eq.s32 	%p12, %r5, 1;
	shl.b32 	%r116, %r346, 10;
	add.s32 	%r28, %r6, %r116;
	mov.b32 	%r117, 0;
	st.shared.u32 	[%r28], %r117;
	@%p12 bra 	$L__BB20_16;
	setp.eq.s32 	%p13, %r5, 2;
	mov.b32 	%r118, 0;
	st.shared.u32 	[%r28+1024], %r118;
	@%p13 bra 	$L__BB20_16;
	mov.b32 	%r119, 0;
	st.shared.u32 	[%r28+2048], %r119;
$L__BB20_16:
	cvt.u32.u64 	%r120, %rd5;
	setp.gt.u32 	%p14, %r120, 127;
	@%p14 bra 	$L__BB20_30;
	setp.lt.u32 	%p15, %r1, 15;
	mov.b32 	%r350, 0;
	@%p15 bra 	$L__BB20_20;
	mov.b32 	%r348, 0;
$L__BB20_19:
	.pragma "nounroll";
	shl.b32 	%r123, %r348, 10;
	add.s32 	%r124, %r6, %r123;
	mov.b32 	%r125, 0;
	st.shared.u32 	[%r124+512], %r125;
	st.shared.u32 	[%r124+1536], %r125;
	st.shared.u32 	[%r124+2560], %r125;
	st.shared.u32 	[%r124+3584], %r125;
	st.shared.u32 	[%r124+4608], %r125;
	st.shared.u32 	[%r124+5632], %r125;
	st.shared.u32 	[%r124+6656], %r125;
	st.shared.u32 	[%r124+7680], %r125;
	st.shared.u32 	[%r124+8704], %r125;
	st.shared.u32 	[%r124+9728], %r125;
	st.shared.u32 	[%r124+10752], %r125;
	st.shared.u32 	[%r124+11776], %r125;
	st.shared.u32 	[%r124+12800], %r125;
	st.shared.u32 	[%r124+13824], %r125;
	st.shared.u32 	[%r124+14848], %r125;
	st.shared.u32 	[%r124+15872], %r125;
	add.s32 	%r348, %r348, 16;
	setp.ne.s32 	%p16, %r348, %r7;
	mov.u32 	%r350, %r7;
	@%p16 bra 	$L__BB20_19;
$L__BB20_20:
	setp.eq.s32 	%p17, %r2, 0;
	@%p17 bra 	$L__BB20_30;
	setp.lt.u32 	%p18, %r23, 7;
	@%p18 bra 	$L__BB20_23;
	shl.b32 	%r126, %r350, 10;
	add.s32 	%r127, %r6, %r126;
	mov.b32 	%r128, 0;
	st.shared.u32 	[%r127+512], %r128;
	st.shared.u32 	[%r127+1536], %r128;
	st.shared.u32 	[%r127+2560], %r128;
	st.shared.u32 	[%r127+3584], %r128;
	st.shared.u32 	[%r127+4608], %r128;
	st.shared.u32 	[%r127+5632], %r128;
	st.shared.u32 	[%r127+6656], %r128;
	st.shared.u32 	[%r127+7680], %r128;
	add.s32 	%r350, %r350, 8;
$L__BB20_23:
	setp.eq.s32 	%p19, %r3, 0;
	@%p19 bra 	$L__BB20_30;
	setp.lt.u32 	%p20, %r4, 3;
	@%p20 bra 	$L__BB20_26;
	shl.b32 	%r129, %r350, 10;
	add.s32 	%r130, %r6, %r129;
	mov.b32 	%r131, 0;
	st.shared.u32 	[%r130+512], %r131;
	st.shared.u32 	[%r130+1536], %r131;
	st.shared.u32 	[%r130+2560], %r131;
	st.shared.u32 	[%r130+3584], %r131;
	add.s32 	%r350, %r350, 4;
$L__BB20_26:
	setp.eq.s32 	%p21, %r5, 0;
	@%p21 bra 	$L__BB20_30;
	setp.eq.s32 	%p22, %r5, 1;
	shl.b32 	%r132, %r350, 10;
	add.s32 	%r36, %r6, %r132;
	mov.b32 	%r133, 0;
	st.shared.u32 	[%r36+512], %r133;
	@%p22 bra 	$L__BB20_30;
	setp.eq.s32 	%p23, %r5, 2;
	mov.b32 	%r134, 0;
	st.shared.u32 	[%r36+1536], %r134;
	@%p23 bra 	$L__BB20_30;
	mov.b32 	%r135, 0;
	st.shared.u32 	[%r36+2560], %r135;
$L__BB20_30:
	bar.sync 	0;
	bar.sync 	0;
	shl.b64 	%rd8, %rd230, 30;
	sub.s64 	%rd87, %rd80, %rd8;
	min.u64 	%rd9, %rd87, 1073741824;
	setp.le.u64 	%p24, %rd9, %rd3;
	@%p24 bra 	$L__BB20_70;
	mov.u64 	%rd231, %rd3;
$L__BB20_32:
	add.s64 	%rd11, %rd231, %rd8;
	sub.s64 	%rd12, %rd80, %rd11;
	setp.lt.u64 	%p25, %rd12, 2048;
	@%p25 bra 	$L__BB20_34;
	add.s64 	%rd106, %rd11, %rd5;
	shl.b64 	%rd107, %rd106, 3;
	add.s64 	%rd108, %rd1, %rd107;
	ld.global.u64 	%rd262, [%rd108];
	ld.global.u64 	%rd261, [%rd108+1024];
	ld.global.u64 	%rd260, [%rd108+2048];
	ld.global.u64 	%rd259, [%rd108+3072];
	ld.global.u64 	%rd258, [%rd108+4096];
	ld.global.u64 	%rd257, [%rd108+5120];
	ld.global.u64 	%rd256, [%rd108+6144];
	ld.global.u64 	%rd255, [%rd108+7168];
	ld.global.u64 	%rd254, [%rd108+8192];
	ld.global.u64 	%rd253, [%rd108+9216];
	ld.global.u64 	%rd252, [%rd108+10240];
	ld.global.u64 	%rd251, [%rd108+11264];
	ld.global.u64 	%rd250, [%rd108+12288];
	ld.global.u64 	%rd249, [%rd108+13312];
	ld.global.u64 	%rd248, [%rd108+14336];
	ld.global.u64 	%rd247, [%rd108+15360];
	bra.uni 	$L__BB20_66;
$L__BB20_34:
	cvt.u32.u64 	%r136, %rd5;
	cvt.u32.u64 	%r37, %rd12;
	setp.ge.s32 	%p26, %r136, %r37;
	add.s64 	%rd89, %rd11, %rd5;
	shl.b64 	%rd90, %rd89, 3;
	add.s64 	%rd29, %rd1, %rd90;
	mov.b64 	%rd262, -1;
	@%p26 bra 	$L__BB20_36;
	ld.global.u64 	%rd262, [%rd29];
$L__BB20_36:
	setp.ge.s32 	%p27, %r8, %r37;
	mov.b64 	%rd261, -1;
	@%p27 bra 	$L__BB20_38;
	ld.global.u64 	%rd261, [%rd29+1024];
$L__BB20_38:
	setp.ge.s32 	%p28, %r9, %r37;
	mov.b64 	%rd260, -1;
	@%p28 bra 	$L__BB20_40;
	ld.global.u64 	%rd260, [%rd29+2048];
$L__BB20_40:
	mov.u32 	%r137, %tid.x;
	add.s32 	%r138, %r137, 384;
	setp.ge.s32 	%p29, %r138, %r37;
	mov.b64 	%rd259, -1;
	@%p29 bra 	$L__BB20_42;
	ld.global.u64 	%rd259, [%rd29+3072];
$L__BB20_42:
	setp.ge.s32 	%p30, %r10, %r37;
	mov.b64 	%rd258, -1;
	@%p30 bra 	$L__BB20_44;
	ld.global.u64 	%rd258, [%rd29+4096];
$L__BB20_44:
	setp.ge.s32 	%p31, %r11, %r37;
	mov.b64 	%rd257, -1;
	@%p31 bra 	$L__BB20_46;
	ld.global.u64 	%rd257, [%rd29+5120];
$L__BB20_46:
	setp.ge.s32 	%p32, %r12, %r37;
	mov.b64 	%rd256, -1;
	@%p32 bra 	$L__BB20_48;
	ld.global.u64 	%rd256, [%rd29+6144];
$L__BB20_48:
	add.s32 	%r140, %r137, 896;
	setp.ge.s32 	%p33, %r140, %r37;
	mov.b64 	%rd255, -1;
	@%p33 bra 	$L__BB20_50;
	ld.global.u64 	%rd255, [%rd29+7168];
$L__BB20_50:
	or.b32  	%r142, %r137, 1024;
	setp.ge.s32 	%p34, %r142, %r37;
	mov.b64 	%rd254, -1;
	@%p34 bra 	$L__BB20_52;
	ld.global.u64 	%rd254, [%rd29+8192];
$L__BB20_52:
	add.s32 	%r144, %r137, 1152;
	setp.ge.s32 	%p35, %r144, %r37;
	mov.b64 	%rd253, -1;
	@%p35 bra 	$L__BB20_54;
	ld.global.u64 	%rd253, [%rd29+9216];
$L__BB20_54:
	add.s32 	%r146, %r137, 1280;
	setp.ge.s32 	%p36, %r146, %r37;
	mov.b64 	%rd252, -1;
	@%p36 bra 	$L__BB20_56;
	ld.global.u64 	%rd252, [%rd29+10240];
$L__BB20_56:
	add.s32 	%r148, %r137, 1408;
	setp.ge.s32 	%p37, %r148, %r37;
	mov.b64 	%rd251, -1;
	@%p37 bra 	$L__BB20_58;
	ld.global.u64 	%rd251, [%rd29+11264];
$L__BB20_58:
	add.s32 	%r150, %r137, 1536;
	setp.ge.s32 	%p38, %r150, %r37;
	mov.b64 	%rd250, -1;
	@%p38 bra 	$L__BB20_60;
	ld.global.u64 	%rd250, [%rd29+12288];
$L__BB20_60:
	add.s32 	%r152, %r137, 1664;
	setp.ge.s32 	%p39, %r152, %r37;
	mov.b64 	%rd249, -1;
	@%p39 bra 	$L__BB20_62;
	ld.global.u64 	%rd249, [%rd29+13312];
$L__BB20_62:
	add.s32 	%r154, %r137, 1792;
	setp.ge.s32 	%p40, %r154, %r37;
	mov.b64 	%rd248, -1;
	@%p40 bra 	$L__BB20_64;
	ld.global.u64 	%rd248, [%rd29+14336];
$L__BB20_64:
	setp.ge.s32 	%p41, %r13, %r37;
	mov.b64 	%rd247, -1;
	@%p41 bra 	$L__BB20_66;
	ld.global.u64 	%rd247, [%rd29+15360];
$L__BB20_66:
	setp.le.s32 	%p42, %r94, %r93;
	@%p42 bra 	$L__BB20_69;
	mov.b32 	%r352, 0;
	mov.u32 	%r353, %r93;
$L__BB20_68:
	sub.s32 	%r156, %r94, %r353;
	shl.b32 	%r157, %r352, 10;
	mov.u32 	%r158, _ZZN3cub18CUB_300001_SM_10006detail10radix_sort30DeviceRadixSortHistogramKernelINS1_5radix10policy_hubImNS0_8NullTypeEyE10Policy1000ELNS0_9SortOrderE0EmyNS1_21identity_decomposer_tEEEvPT2_PKT1_SB_iiT3_E12temp_storage;
	add.s32 	%r159, %r158, %r157;
	min.s32 	%r160, %r156, 8;
	mov.b32 	%r161, -1;
	shl.b32 	%r162, %r161, %r160;
	not.b32 	%r163, %r162;
	shr.u64 	%rd109, %rd262, %r353;
	cvt.u32.u64 	%r164, %rd109;
	and.b32  	%r165, %r164, %r163;
	shl.b32 	%r166, %r165, 2;
	add.s32 	%r167, %r159, %r166;
	atom.shared.add.u32 	%r168, [%r167], 1;
	shr.u64 	%rd110, %rd261, %r353;
	cvt.u32.u64 	%r169, %rd110;
	and.b32  	%r170, %r169, %r163;
	shl.b32 	%r171, %r170, 2;
	add.s32 	%r172, %r159, %r171;
	atom.shared.add.u32 	%r173, [%r172], 1;
	shr.u64 	%rd111, %rd260, %r353;
	cvt.u32.u64 	%r174, %rd111;
	and.b32  	%r175, %r174, %r163;
	shl.b32 	%r176, %r175, 2;
	add.s32 	%r177, %r159, %r176;
	atom.shared.add.u32 	%r178, [%r177], 1;
	shr.u64 	%rd112, %rd259, %r353;
	cvt.u32.u64 	%r179, %rd112;
	and.b32  	%r180, %r179, %r163;
	shl.b32 	%r181, %r180, 2;
	add.s32 	%r182, %r159, %r181;
	atom.shared.add.u32 	%r183, [%r182], 1;
	shr.u64 	%rd113, %rd258, %r353;
	cvt.u32.u64 	%r184, %rd113;
	and.b32  	%r185, %r184, %r163;
	shl.b32 	%r186, %r185, 2;
	add.s32 	%r187, %r159, %r186;
	atom.shared.add.u32 	%r188, [%r187], 1;
	shr.u64 	%rd114, %rd257, %r353;
	cvt.u32.u64 	%r189, %rd114;
	and.b32  	%r190, %r189, %r163;
	shl.b32 	%r191, %r190, 2;
	add.s32 	%r192, %r159, %r191;
	atom.shared.add.u32 	%r193, [%r192], 1;
	shr.u64 	%rd115, %rd256, %r353;
	cvt.u32.u64 	%r194, %rd115;
	and.b32  	%r195, %r194, %r163;
	shl.b32 	%r196, %r195, 2;
	add.s32 	%r197, %r159, %r196;
	atom.shared.add.u32 	%r198, [%r197], 1;
	shr.u64 	%rd116, %rd255, %r353;
	cvt.u32.u64 	%r199, %rd116;
	and.b32  	%r200, %r199, %r163;
	shl.b32 	%r201, %r200, 2;
	add.s32 	%r202, %r159, %r201;
	atom.shared.add.u32 	%r203, [%r202], 1;
	shr.u64 	%rd117, %rd254, %r353;
	cvt.u32.u64 	%r204, %rd117;
	and.b32  	%r205, %r204, %r163;
	shl.b32 	%r206, %r205, 2;
	add.s32 	%r207, %r159, %r206;
	atom.shared.add.u32 	%r208, [%r207], 1;
	shr.u64 	%rd118, %rd253, %r353;
	cvt.u32.u64 	%r209, %rd118;
	and.b32  	%r210, %r209, %r163;
	shl.b32 	%r211, %r210, 2;
	add.s32 	%r212, %r159, %r211;
	atom.shared.add.u32 	%r213, [%r212], 1;
	shr.u64 	%rd119, %rd252, %r353;
	cvt.u32.u64 	%r214, %rd119;
	and.b32  	%r215, %r214, %r163;
	shl.b32 	%r216, %r215, 2;
	add.s32 	%r217, %r159, %r216;
	atom.shared.add.u32 	%r218, [%r217], 1;
	shr.u64 	%rd120, %rd251, %r353;
	cvt.u32.u64 	%r219, %rd120;
	and.b32  	%r220, %r219, %r163;
	shl.b32 	%r221, %r220, 2;
	add.s32 	%r222, %r159, %r221;
	atom.shared.add.u32 	%r223, [%r222], 1;
	shr.u64 	%rd121, %rd250, %r353;
	cvt.u32.u64 	%r224, %rd121;
	and.b32  	%r225, %r224, %r163;
	shl.b32 	%r226, %r225, 2;
	add.s32 	%r227, %r159, %r226;
	atom.shared.add.u32 	%r228, [%r227], 1;
	shr.u64 	%rd122, %rd249, %r353;
	cvt.u32.u64 	%r229, %rd122;
	and.b32  	%r230, %r229, %r163;
	shl.b32 	%r231, %r230, 2;
	add.s32 	%r232, %r159, %r231;
	atom.shared.add.u32 	%r233, [%r232], 1;
	shr.u64 	%rd123, %rd248, %r353;
	cvt.u32.u64 	%r234, %rd123;
	and.b32  	%r235, %r234, %r163;
	shl.b32 	%r236, %r235, 2;
	add.s32 	%r237, %r159, %r236;
	atom.shared.add.u32 	%r238, [%r237], 1;
	shr.u64 	%rd124, %rd247, %r353;
	cvt.u32.u64 	%r239, %rd124;
	and.b32  	%r240, %r239, %r163;
	shl.b32 	%r241, %r240, 2;
	add.s32 	%r242, %r159, %r241;
	atom.shared.add.u32 	%r243, [%r242], 1;
	add.s32 	%r353, %r353, 8;
	add.s32 	%r352, %r352, 1;
	setp.lt.s32 	%p43, %r353, %r94;
	@%p43 bra 	$L__BB20_68;
$L__BB20_69:
	add.s64 	%rd231, %rd231, %rd4;
	setp.lt.u64 	%p44, %rd231, %rd9;
	@%p44 bra 	$L__BB20_32;
$L__BB20_70:
	bar.sync 	0;
	@%p1 bra 	$L__BB20_152;
	setp.lt.u32 	%p45, %r1, 7;
	mov.b32 	%r356, 0;
	@%p45 bra 	$L__BB20_90;
	mov.b32 	%r354, 0;
$L__BB20_73:
	.pragma "nounroll";
	shl.b32 	%r246, %r354, 10;
	add.s32 	%r43, %r6, %r246;
	ld.shared.u32 	%r44, [%r43];
	setp.eq.s32 	%p46, %r44, 0;
	@%p46 bra 	$L__BB20_75;
	cvt.u32.u64 	%r247, %rd5;
	shl.b32 	%r248, %r354, 8;
	add.s32 	%r249, %r248, %r247;
	mul.wide.u32 	%rd125, %r249, 8;
	add.s64 	%rd126, %rd2, %rd125;
	cvt.u64.u32 	%rd127, %r44;
	atom.global.add.u64 	%rd128, [%rd126], %rd127;
$L__BB20_75:
	ld.shared.u32 	%r45, [%r43+1024];
	setp.eq.s32 	%p47, %r45, 0;
	@%p47 bra 	$L__BB20_77;
	cvt.u32.u64 	%r250, %rd5;
	shl.b32 	%r251, %r354, 8;
	add.s32 	%r252, %r251, %r250;
	add.s32 	%r253, %r252, 256;
	mul.wide.u32 	%rd129, %r253, 8;
	add.s64 	%rd130, %rd2, %rd129;
	cvt.u64.u32 	%rd131, %r45;
	atom.global.add.u64 	%rd132, [%rd130], %rd131;
$L__BB20_77:
	ld.shared.u32 	%r46, [%r43+2048];
	setp.eq.s32 	%p48, %r46, 0;
	@%p48 bra 	$L__BB20_79;
	cvt.u32.u64 	%r254, %rd5;
	shl.b32 	%r255, %r354, 8;
	add.s32 	%r256, %r255, %r254;
	add.s32 	%r257, %r256, 512;
	mul.wide.u32 	%rd133, %r257, 8;
	add.s64 	%rd134, %rd2, %rd133;
	cvt.u64.u32 	%rd135, %r46;
	atom.global.add.u64 	%rd136, [%rd134], %rd135;
$L__BB20_79:
	ld.shared.u32 	%r47, [%r43+3072];
	setp.eq.s32 	%p49, %r47, 0;
	@%p49 bra 	$L__BB20_81;
	cvt.u32.u64 	%r258, %rd5;
	shl.b32 	%r259, %r354, 8;
	add.s32 	%r260, %r259, %r258;
	add.s32 	%r261, %r260, 768;
	mul.wide.u32 	%rd137, %r261, 8;
	add.s64 	%rd138, %rd2, %rd137;
	cvt.u64.u32 	%rd139, %r47;
	atom.global.add.u64 	%rd140, [%rd138], %rd139;
$L__BB20_81:
	ld.shared.u32 	%r48, [%r43+4096];
	setp.eq.s32 	%p50, %r48, 0;
	@%p50 bra 	$L__BB20_83;
	cvt.u32.u64 	%r262, %rd5;
	shl.b32 	%r263, %r354, 8;
	add.s32 	%r264, %r263, %r262;
	add.s32 	%r265, %r264, 1024;
	mul.wide.u32 	%rd141, %r265, 8;
	add.s64 	%rd142, %rd2, %rd141;
	cvt.u64.u32 	%rd143, %r48;
	atom.global.add.u64 	%rd144, [%rd142], %rd143;
$L__BB20_83:
	ld.shared.u32 	%r49, [%r43+5120];
	setp.eq.s32 	%p51, %r49, 0;
	@%p51 bra 	$L__BB20_85;
	cvt.u32.u64 	%r266, %rd5;
	shl.b32 	%r267, %r354, 8;
	add.s32 	%r268, %r267, %r266;
	add.s32 	%r269, %r268, 1280;
	mul.wide.u32 	%rd145, %r269, 8;
	add.s64 	%rd146, %rd2, %rd145;
	cvt.u64.u32 	%rd147, %r49;
	atom.global.add.u64 	%rd148, [%rd146], %rd147;
$L__BB20_85:
	ld.shared.u32 	%r50, [%r43+6144];
	setp.eq.s32 	%p52, %r50, 0;
	@%p52 bra 	$L__BB20_87;
	cvt.u32.u64 	%r270, %rd5;
	shl.b32 	%r271, %r354, 8;
	add.s32 	%r272, %r271, %r270;
	add.s32 	%r273, %r272, 1536;
	mul.wide.u32 	%rd149, %r273, 8;
	add.s64 	%rd150, %rd2, %rd149;
	cvt.u64.u32 	%rd151, %r50;
	atom.global.add.u64 	%rd152, [%rd150], %rd151;
$L__BB20_87:
	ld.shared.u32 	%r51, [%r43+7168];
	setp.eq.s32 	%p53, %r51, 0;
	@%p53 bra 	$L__BB20_89;
	cvt.u32.u64 	%r274, %rd5;
	shl.b32 	%r275, %r354, 8;
	add.s32 	%r276, %r275, %r274;
	add.s32 	%r277, %r276, 1792;
	mul.wide.u32 	%rd153, %r277, 8;
	add.s64 	%rd154, %rd2, %rd153;
	cvt.u64.u32 	%rd155, %r51;
	atom.global.add.u64 	%rd156, [%rd154], %rd155;
$L__BB20_89:
	add.s32 	%r354, %r354, 8;
	setp.ne.s32 	%p54, %r354, %r14;
	mov.u32 	%r356, %r14;
	@%p54 bra 	$L__BB20_73;
$L__BB20_90:
	add.s32 	%r54, %r5, -1;
	setp.eq.s32 	%p55, %r3, 0;
	@%p55 bra 	$L__BB20_111;
	setp.lt.u32 	%p56, %r4, 3;
	@%p56 bra 	$L__BB20_101;
	shl.b32 	%r278, %r356, 10;
	add.s32 	%r55, %r6, %r278;
	ld.shared.u32 	%r56, [%r55];
	setp.eq.s32 	%p57, %r56, 0;
	@%p57 bra 	$L__BB20_94;
	cvt.u32.u64 	%r279, %rd5;
	shl.b32 	%r280, %r356, 8;
	add.s32 	%r281, %r280, %r279;
	mul.wide.u32 	%rd157, %r281, 8;
	add.s64 	%rd158, %rd2, %rd157;
	cvt.u64.u32 	%rd159, %r56;
	atom.global.add.u64 	%rd160, [%rd158], %rd159;
$L__BB20_94:
	ld.shared.u32 	%r57, [%r55+1024];
	setp.eq.s32 	%p58, %r57, 0;
	@%p58 bra 	$L__BB20_96;
	cvt.u32.u64 	%r282, %rd5;
	shl.b32 	%r283, %r356, 8;
	add.s32 	%r284, %r283, %r282;
	add.s32 	%r285, %r284, 256;
	mul.wide.u32 	%rd161, %r285, 8;
	add.s64 	%rd162, %rd2, %rd161;
	cvt.u64.u32 	%rd163, %r57;
	atom.global.add.u64 	%rd164, [%rd162], %rd163;
$L__BB20_96:
	ld.shared.u32 	%r58, [%r55+2048];
	setp.eq.s32 	%p59, %r58, 0;
	@%p59 bra 	$L__BB20_98;
	cvt.u32.u64 	%r286, %rd5;
	shl.b32 	%r287, %r356, 8;
	add.s32 	%r288, %r287, %r286;
	add.s32 	%r289, %r288, 512;
	mul.wide.u32 	%rd165, %r289, 8;
	add.s64 	%rd166, %rd2, %rd165;
	cvt.u64.u32 	%rd167, %r58;
	atom.global.add.u64 	%rd168, [%rd166], %rd167;
$L__BB20_98:
	ld.shared.u32 	%r59, [%r55+3072];
	setp.eq.s32 	%p60, %r59, 0;
	@%p60 bra 	$L__BB20_100;
	cvt.u32.u64 	%r290, %rd5;
	shl.b32 	%r291, %r356, 8;
	add.s32 	%r292, %r291, %r290;
	add.s32 	%r293, %r292, 768;
	mul.wide.u32 	%rd169, %r293, 8;
	add.s64 	%rd170, %rd2, %rd169;
	cvt.u64.u32 	%rd171, %r59;
	atom.global.add.u64 	%rd172, [%rd170], %rd171;
$L__BB20_100:
	add.s32 	%r356, %r356, 4;
$L__BB20_101:
	setp.eq.s32 	%p61, %r5, 0;
	@%p61 bra 	$L__BB20_111;
	setp.eq.s32 	%p62, %r54, 0;
	@%p62 bra 	$L__BB20_108;
	shl.b32 	%r294, %r356, 10;
	add.s32 	%r62, %r6, %r294;
	ld.shared.u32 	%r63, [%r62];
	setp.eq.s32 	%p63, %r63, 0;
	@%p63 bra 	$L__BB20_105;
	cvt.u32.u64 	%r295, %rd5;
	shl.b32 	%r296, %r356, 8;
	add.s32 	%r297, %r296, %r295;
	mul.wide.u32 	%rd173, %r297, 8;
	add.s64 	%rd174, %rd2, %rd173;
	cvt.u64.u32 	%rd175, %r63;
	atom.global.add.u64 	%rd176, [%rd174], %rd175;
$L__BB20_105:
	ld.shared.u32 	%r64, [%r62+1024];
	setp.eq.s32 	%p64, %r64, 0;
	@%p64 bra 	$L__BB20_107;
	cvt.u32.u64 	%r298, %rd5;
	shl.b32 	%r299, %r356, 8;
	add.s32 	%r300, %r299, %r298;
	add.s32 	%r301, %r300, 256;
	mul.wide.u32 	%rd177, %r301, 8;
	add.s64 	%rd178, %rd2, %rd177;
	cvt.u64.u32 	%rd179, %r64;
	atom.global.add.u64 	%rd180, [%rd178], %rd179;
$L__BB20_107:
	add.s32 	%r356, %r356, 2;
$L__BB20_108:
	setp.eq.s32 	%p65, %r15, 0;
	@%p65 bra 	$L__BB20_111;
	shl.b32 	%r302, %r356, 10;
	add.s32 	%r303, %r6, %r302;
	ld.shared.u32 	%r67, [%r303];
	setp.eq.s32 	%p66, %r67, 0;
	@%p66 bra 	$L__BB20_111;
	cvt.u32.u64 	%r304, %rd5;
	shl.b32 	%r305, %r356, 8;
	add.s32 	%r306, %r305, %r304;
	mul.wide.u32 	%rd181, %r306, 8;
	add.s64 	%rd182, %rd2, %rd181;
	cvt.u64.u32 	%rd183, %r67;
	atom.global.add.u64 	%rd184, [%rd182], %rd183;
$L__BB20_111:
	cvt.u32.u64 	%r307, %rd5;
	setp.gt.u32 	%p67, %r307, 127;
	@%p67 bra 	$L__BB20_152;
	setp.lt.u32 	%p68, %r1, 7;
	mov.b32 	%r360, 0;
	@%p68 bra 	$L__BB20_131;
	mov.b32 	%r358, 0;
$L__BB20_114:
	.pragma "nounroll";
	shl.b32 	%r311, %r358, 10;
	add.s32 	%r69, %r6, %r311;
	ld.shared.u32 	%r70, [%r69+512];
	setp.eq.s32 	%p69, %r70, 0;
	shl.b32 	%r312, %r358, 8;
	add.s32 	%r313, %r312, %r307;
	mul.wide.u32 	%rd185, %r313, 8;
	add.s64 	%rd78, %rd2, %rd185;
	@%p69 bra 	$L__BB20_116;
	cvt.u64.u32 	%rd186, %r70;
	atom.global.add.u64 	%rd187, [%rd78+1024], %rd186;
$L__BB20_116:
	ld.shared.u32 	%r71, [%r69+1536];
	setp.eq.s32 	%p70, %r71, 0;
	@%p70 bra 	$L__BB20_118;
	cvt.u64.u32 	%rd188, %r71;
	atom.global.add.u64 	%rd189, [%rd78+3072], %rd188;
$L__BB20_118:
	ld.shared.u32 	%r72, [%r69+2560];
	setp.eq.s32 	%p71, %r72, 0;
	@%p71 bra 	$L__BB20_120;
	cvt.u64.u32 	%rd190, %r72;
	atom.global.add.u64 	%rd191, [%rd78+5120], %rd190;
$L__BB20_120:
	ld.shared.u32 	%r73, [%r69+3584];
	setp.eq.s32 	%p72, %r73, 0;
	@%p72 bra 	$L__BB20_122;
	cvt.u64.u32 	%rd192, %r73;
	atom.global.add.u64 	%rd193, [%rd78+7168], %rd192;
$L__BB20_122:
	ld.shared.u32 	%r74, [%r69+4608];
	setp.eq.s32 	%p73, %r74, 0;
	@%p73 bra 	$L__BB20_124;
	cvt.u64.u32 	%rd194, %r74;
	atom.global.add.u64 	%rd195, [%rd78+9216], %rd194;
$L__BB20_124:
	ld.shared.u32 	%r75, [%r69+5632];
	setp.eq.s32 	%p74, %r75, 0;
	@%p74 bra 	$L__BB20_126;
	cvt.u64.u32 	%rd196, %r75;
	atom.global.add.u64 	%rd197, [%rd78+11264], %rd196;
$L__BB20_126:
	ld.shared.u32 	%r76, [%r69+6656];
	setp.eq.s32 	%p75, %r76, 0;
	@%p75 bra 	$L__BB20_128;
	cvt.u64.u32 	%rd198, %r76;
	atom.global.add.u64 	%rd199, [%rd78+13312], %rd198;
$L__BB20_128:
	ld.shared.u32 	%r77, [%r69+7680];
	setp.eq.s32 	%p76, %r77, 0;
	@%p76 bra 	$L__BB20_130;
	cvt.u64.u32 	%rd200, %r77;
	atom.global.add.u64 	%rd201, [%rd78+15360], %rd200;
$L__BB20_130:
	add.s32 	%r358, %r358, 8;
	setp.ne.s32 	%p77, %r358, %r14;
	mov.u32 	%r360, %r14;
	@%p77 bra 	$L__BB20_114;
$L__BB20_131:
	setp.eq.s32 	%p78, %r3, 0;
	@%p78 bra 	$L__BB20_152;
	setp.lt.u32 	%p79, %r4, 3;
	@%p79 bra 	$L__BB20_142;
	shl.b32 	%r314, %r360, 10;
	add.s32 	%r80, %r6, %r314;
	ld.shared.u32 	%r81, [%r80+512];
	setp.eq.s32 	%p80, %r81, 0;
	@%p80 bra 	$L__BB20_135;
	shl.b32 	%r316, %r360, 8;
	add.s32 	%r317, %r316, %r307;
	mul.wide.u32 	%rd202, %r317, 8;
	add.s64 	%rd203, %rd2, %rd202;
	cvt.u64.u32 	%rd204, %r81;
	atom.global.add.u64 	%rd205, [%rd203+1024], %rd204;
$L__BB20_135:
	ld.shared.u32 	%r82, [%r80+1536];
	setp.eq.s32 	%p81, %r82, 0;
	@%p81 bra 	$L__BB20_137;
	shl.b32 	%r319, %r360, 8;
	add.s32 	%r320, %r319, %r307;
	add.s32 	%r321, %r320, 256;
	mul.wide.u32 	%rd206, %r321, 8;
	add.s64 	%rd207, %rd2, %rd206;
	cvt.u64.u32 	%rd208, %r82;
	atom.global.add.u64 	%rd209, [%rd207+1024], %rd208;
$L__BB20_137:
	ld.shared.u32 	%r83, [%r80+2560];
	setp.eq.s32 	%p82, %r83, 0;
	@%p82 bra 	$L__BB20_139;
	shl.b32 	%r323, %r360, 8;
	add.s32 	%r324, %r323, %r307;
	add.s32 	%r325, %r324, 512;
	mul.wide.u32 	%rd210, %r325, 8;
	add.s64 	%rd211, %rd2, %rd210;
	cvt.u64.u32 	%rd212, %r83;
	atom.global.add.u64 	%rd213, [%rd211+1024], %rd212;
$L__BB20_139:
	ld.shared.u32 	%r84, [%r80+3584];
	setp.eq.s32 	%p83, %r84, 0;
	@%p83 bra 	$L__BB20_141;
	shl.b32 	%r327, %r360, 8;
	add.s32 	%r328, %r327, %r307;
	add.s32 	%r329, %r328, 768;
	mul.wide.u32 	%rd214, %r329, 8;
	add.s64 	%rd215, %rd2, %rd214;
	cvt.u64.u32 	%rd216, %r84;
	atom.global.add.u64 	%rd217, [%rd215+1024], %rd216;
$L__BB20_141:
	add.s32 	%r360, %r360, 4;
$L__BB20_142:
	setp.eq.s32 	%p84, %r5, 0;
	@%p84 bra 	$L__BB20_152;
	setp.eq.s32 	%p85, %r54, 0;
	@%p85 bra 	$L__BB20_149;
	shl.b32 	%r330, %r360, 10;
	add.s32 	%r87, %r6, %r330;
	ld.shared.u32 	%r88, [%r87+512];
	setp.eq.s32 	%p86, %r88, 0;
	@%p86 bra 	$L__BB20_146;
	shl.b32 	%r332, %r360, 8;
	add.s32 	%r333, %r332, %r307;
	mul.wide.u32 	%rd218, %r333, 8;
	add.s64 	%rd219, %rd2, %rd218;
	cvt.u64.u32 	%rd220, %r88;
	atom.global.add.u64 	%rd221, [%rd219+1024], %rd220;
$L__BB20_146:
	ld.shared.u32 	%r89, [%r87+1536];
	setp.eq.s32 	%p87, %r89, 0;
	@%p87 bra 	$L__BB20_148;
	shl.b32 	%r335, %r360, 8;
	add.s32 	%r336, %r335, %r307;
	add.s32 	%r337, %r336, 256;
	mul.wide.u32 	%rd222, %r337, 8;
	add.s64 	%rd223, %rd2, %rd222;
	cvt.u64.u32 	%rd224, %r89;
	atom.global.add.u64 	%rd225, [%rd223+1024], %rd224;
$L__BB20_148:
	add.s32 	%r360, %r360, 2;
$L__BB20_149:
	setp.eq.s32 	%p88, %r15, 0;
	@%p88 bra 	$L__BB20_152;
	shl.b32 	%r338, %r360, 10;
	add.s32 	%r339, %r6, %r338;
	ld.shared.u32 	%r92, [%r339+512];
	setp.eq.s32 	%p89, %r92, 0;
	@%p89 bra 	$L__BB20_152;
	shl.b32 	%r341, %r360, 8;
	add.s32 	%r342, %r341, %r307;
	mul.wide.u32 	%rd226, %r342, 8;
	add.s64 	%rd227, %rd2, %rd226;
	cvt.u64.u32 	%rd228, %r92;
	atom.global.add.u64 	%rd229, [%rd227+1024], %rd228;
$L__BB20_152:
	bar.sync 	0;
	add.s64 	%rd230, %rd230, 1;
	setp.ne.s64 	%p90, %rd230, %rd6;
	@%p90 bra 	$L__BB20_2;
$L__BB20_153:
	ret;

}
	// .globl	_ZN3cub18CUB_300001_SM_10006detail10radix_sort33DeviceRadixSortExclusiveSumKernelINS1_5radix10policy_hubImNS0_8NullTypeEyE10Policy1000EyEEvPT0_
.visible .entry _ZN3cub18CUB_300001_SM_10006detail10radix_sort33DeviceRadixSortExclusiveSumKernelINS1_5radix10policy_hubImNS0_8NullTypeEyE10Policy1000EyEEvPT0_(
	.param .u64 .ptr .align 1 _ZN3cub18CUB_300001_SM_10006detail10radix_sort33DeviceRadixSortExclusiveSumKernelINS1_5radix10policy_hubImNS0_8NullTypeEyE10Policy1000EyEEvPT0__param_0
)
{
	.reg .pred 	%p<4>;
	.reg .b32 	%r<28>;
	.reg .b64 	%rd<54>;
	// demoted variable
	.shared .align 16 .b8 _ZZN3cub18CUB_300001_SM_10006detail10radix_sort33DeviceRadixSortExclusiveSumKernelINS1_5radix10policy_hubImNS0_8NullTypeEyE10Policy1000EyEEvPT0_E12temp_storage[2336];
	ld.param.u64 	%rd5, [_ZN3cub18CUB_300001_SM_10006detail10radix_sort33DeviceRadixSortExclusiveSumKernelINS1_5radix10policy_hubImNS0_8NullTypeEyE10Policy1000EyEEvPT0__param_0];
	cvta.to.global.u64 	%rd6, %rd5;
	mov.u32 	%r3, %ctaid.x;
	shl.b32 	%r4, %r3, 8;
	mov.u32 	%r1, %tid.x;
	setp.gt.u32 	%p1, %r1, 255;
	add.s32 	%r5, %r4, %r1;
	mul.wide.s32 	%rd7, %r5, 8;
	add.s64 	%rd1, %rd6, %rd7;
	@%p1 bra 	$L__BB21_2;
	ld.global.u64 	%rd53, [%rd1];
$L__BB21_2:
	shr.u32 	%r6, %r1, 3;
	add.s32 	%r7, %r6, %r1;
	shl.b32 	%r8, %r7, 3;
	mov.u32 	%r9, _ZZN3cub18CUB_300001_SM_10006detail10radix_sort33DeviceRadixSortExclusiveSumKernelINS1_5radix10policy_hubImNS0_8NullTypeEyE10Policy1000EyEEvPT0_E12temp_storage;
	add.s32 	%r10, %r9, %r8;
	add.s32 	%r2, %r10, 16;
	st.shared.u64 	[%r10+16], %rd53;
	bar.sync 	0;
	setp.gt.u32 	%p2, %r1, 31;
	@%p2 bra 	$L__BB21_4;
	mad.lo.s32 	%r27, %r1, 72, %r9;
	ld.shared.u64 	%rd23, [%r27+16];
	ld.shared.u64 	%rd24, [%r27+24];
	ld.shared.u64 	%rd25, [%r27+32];
	ld.shared.u64 	%rd26, [%r27+40];
	ld.shared.u64 	%rd27, [%r27+48];
	ld.shared.u64 	%rd28, [%r27+56];
	ld.shared.u64 	%rd29, [%r27+64];
	ld.shared.u64 	%rd30, [%r27+72];
	add.s64 	%rd31, %rd24, %rd23;
	add.s64 	%rd32, %rd31, %rd25;
	add.s64 	%rd33, %rd32, %rd26;
	add.s64 	%rd34, %rd33, %rd27;
	add.s64 	%rd35, %rd34, %rd28;
	add.s64 	%rd36, %rd35, %rd29;
	add.s64 	%rd10, %rd36, %rd30;
	mov.b32 	%r11, 1;
	mov.b32 	%r24, 0;
	mov.b32 	%r25, -1;
	// begin inline asm
	{  .reg .u64 r0;  .reg .u32 lo;  .reg .u32 hi;  .reg .pred p;  mov.b64 {lo, hi}, %rd10;  shfl.sync.up.b32 lo|p, lo, %r11, %r24, %r25;  shfl.sync.up.b32 hi|p, hi, %r11, %r24, %r25;  mov.b64 r0, {lo, hi};  @p add.u64 r0, r0, %rd10;  mov.u64 %rd8, r0;}
	// end inline asm
	mov.b32 	%r14, 2;
	// begin inline asm
	{  .reg .u64 r0;  .reg .u32 lo;  .reg .u32 hi;  .reg .pred p;  mov.b64 {lo, hi}, %rd8;  shfl.sync.up.b32 lo|p, lo, %r14, %r24, %r25;  shfl.sync.up.b32 hi|p, hi, %r14, %r24, %r25;  mov.b64 r0, {lo, hi};  @p add.u64 r0, r0, %rd8;  mov.u64 %rd11, r0;}
	// end inline asm
	mov.b32 	%r17, 4;
	// begin inline asm
	{  .reg .u64 r0;  .reg .u32 lo;  .reg .u32 hi;  .reg .pred p;  mov.b64 {lo, hi}, %rd11;  shfl.sync.up.b32 lo|p, lo, %r17, %r24, %r25;  shfl.sync.up.b32 hi|p, hi, %r17, %r24, %r25;  mov.b64 r0, {lo, hi};  @p add.u64 r0, r0, %rd11;  mov.u64 %rd14, r0;}
	// end inline asm
	mov.b32 	%r20, 8;
	// begin inline asm
	{  .reg .u64 r0;  .reg .u32 lo;  .reg .u32 hi;  .reg .pred p;  mov.b64 {lo, hi}, %rd14;  shfl.sync.up.b32 lo|p, lo, %r20, %r24, %r25;  shfl.sync.up.b32 hi|p, hi, %r20, %r24, %r25;  mov.b64 r0, {lo, hi};  @p add.u64 r0, r0, %rd14;  mov.u64 %rd17, r0;}
	// end inline asm
	mov.b32 	%r23, 16;
	// begin inline asm
	{  .reg .u64 r0;  .reg .u32 lo;  .reg .u32 hi;  .reg .pred p;  mov.b64 {lo, hi}, %rd17;  shfl.sync.up.b32 lo|p, lo, %r23, %r24, %r25;  shfl.sync.up.b32 hi|p, hi, %r23, %r24, %r25;  mov.b64 r0, {lo, hi};  @p add.u64 r0, r0, %rd17;  mov.u64 %rd20, r0;}
	// end inline asm
	sub.s64 	%rd37, %rd20, %rd10;
	ld.shared.u64 	%rd38, [%r27+16];
	ld.shared.u64 	%rd39, [%r27+24];
	ld.shared.u64 	%rd40, [%r27+32];
	ld.shared.u64 	%rd41, [%r27+40];
	ld.shared.u64 	%rd42, [%r27+48];
	ld.shared.u64 	%rd43, [%r27+56];
	ld.shared.u64 	%rd44, [%r27+64];
	add.s64 	%rd45, %rd38, %rd37;
	add.s64 	%rd46, %rd39, %rd45;
	add.s64 	%rd47, %rd40, %rd46;
	add.s64 	%rd48, %rd41, %rd47;
	add.s64 	%rd49, %rd42, %rd48;
	add.s64 	%rd50, %rd43, %rd49;
	add.s64 	%rd51, %rd44, %rd50;
	st.shared.u64 	[%r27+16], %rd37;
	st.shared.u64 	[%r27+24], %rd45;
	st.shared.u64 	[%r27+32], %rd46;
	st.shared.u64 	[%r27+40], %rd47;
	st.shared.u64 	[%r27+48], %rd48;
	st.shared.u64 	[%r27+56], %rd49;
	st.shared.u64 	[%r27+64], %rd50;
	st.shared.u64 	[%r27+72], %rd51;
$L__BB21_4:
	setp.gt.u32 	%p3, %r1, 255;
	bar.sync 	0;
	@%p3 bra 	$L__BB21_6;
	ld.shared.u64 	%rd52, [%r2];
	st.global.u64 	[%rd1], %rd52;
$L__BB21_6:
	ret;

}
	// .globl	_ZN3cub18CUB_300001_SM_10006detail10radix_sort29DeviceRadixSortOnesweepKernelINS1_5radix10policy_hubImNS0_8NullTypeEyE10Policy1000ELNS0_9SortOrderE0EmS6_yiiNS1_21identity_decomposer_tEEEvPT5_SC_PT3_PKSD_PT1_PKSH_PT2_PKSL_T4_iiT6_
.visible .entry _ZN3cub18CUB_300001_SM_10006detail10radix_sort29DeviceRadixSortOnesweepKernelINS1_5radix10policy_hubImNS0_8NullTypeEyE10Policy1000ELNS0_9SortOrderE0EmS6_yiiNS1_21identity_decomposer_tEEEvPT5_SC_PT3_PKSD_PT1_PKSH_PT2_PKSL_T4_iiT6_(
	.param .u64 .ptr .align 1 _ZN3cub18CUB_300001_SM_10006detail10radix_sort29DeviceRadixSortOnesweepKernelINS1_5radix10policy_hubImNS0_8NullTypeEyE10Policy1000ELNS0_9SortOrderE0EmS6_yiiNS1_21identity_decomposer_tEEEvPT5_SC_PT3_PKSD_PT1_PKSH_PT2_PKSL_T4_iiT6__param_0,
	.param .u64 .ptr .align 1 _ZN3cub18CUB_300001_SM_10006detail10radix_sort29DeviceRadixSortOnesweepKernelINS1_5radix10policy_hubImNS0_8NullTypeEyE10Policy1000ELNS0_9SortOrderE0EmS6_yiiNS1_21identity_decomposer_tEEEvPT5_SC_PT3_PKSD_PT1_PKSH_PT2_PKSL_T4_iiT6__param_1,
	.param .u64 .ptr .align 1 _ZN3cub18CUB_300001_SM_10006detail10radix_sort29DeviceRadixSortOnesweepKernelINS1_5radix10policy_hubImNS0_8NullTypeEyE10Policy1000ELNS0_9SortOrderE0EmS6_yiiNS1_21identity_decomposer_tEEEvPT5_SC_PT3_PKSD_PT1_PKSH_PT2_PKSL_T4_iiT6__param_2,
	.param .u64 .ptr .align 1 _ZN3cub18CUB_300001_SM_10006detail10radix_sort29DeviceRadixSortOnesweepKernelINS1_5radix10policy_hubImNS0_8NullTypeEyE10Policy1000ELNS0_9SortOrderE0EmS6_yiiNS1_21identity_decomposer_tEEEvPT5_SC_PT3_PKSD_PT1_PKSH_PT2_PKSL_T4_iiT6__param_3,
	.param .u64 .ptr .align 1 _ZN3cub18CUB_300001_SM_10006detail10radix_sort29DeviceRadixSortOnesweepKernelINS1_5radix10policy_hubImNS0_8NullTypeEyE10Policy1000ELNS0_9SortOrderE0EmS6_yiiNS1_21identity_decomposer_tEEEvPT5_SC_PT3_PKSD_PT1_PKSH_PT2_PKSL_T4_iiT6__param_4,
	.param .u64 .ptr .align 1 _ZN3cub18CUB_300001_SM_10006detail10radix_sort29DeviceRadixSortOnesweepKernelINS1_5radix10policy_hubImNS0_8NullTypeEyE10Policy1000ELNS0_9SortOrderE0EmS6_yiiNS1_21identity_decomposer_tEEEvPT5_SC_PT3_PKSD_PT1_PKSH_PT2_PKSL_T4_iiT6__param_5,
	.param .u64 .ptr .align 1 _ZN3cub18CUB_300001_SM_10006detail10radix_sort29DeviceRadixSortOnesweepKernelINS1_5radix10policy_hubImNS0_8NullTypeEyE10Policy1000ELNS0_9SortOrderE0EmS6_yiiNS1_21identity_decomposer_tEEEvPT5_SC_PT3_PKSD_PT1_PKSH_PT2_PKSL_T4_iiT6__param_6,
	.param .u64 .ptr .align 1 _ZN3cub18CUB_300001_SM_10006detail10radix_sort29DeviceRadixSortOnesweepKernelINS1_5radix10policy_hubImNS0_8NullTypeEyE10Policy1000ELNS0_9SortOrderE0EmS6_yiiNS1_21identity_decomposer_tEEEvPT5_SC_PT3_PKSD_PT1_PKSH_PT2_PKSL_T4_iiT6__param_7,
	.param .u32 _ZN3cub18CUB_300001_SM_10006detail10radix_sort29DeviceRadixSortOnesweepKernelINS1_5radix10policy_hubImNS0_8NullTypeEyE10Policy1000ELNS0_9SortOrderE0EmS6_yiiNS1_21identity_decomposer_tEEEvPT5_SC_PT3_PKSD_PT1_PKSH_PT2_PKSL_T4_iiT6__param_8,
	.param .u32 _ZN3cub18CUB_300001_SM_10006detail10radix_sort29DeviceRadixSortOnesweepKernelINS1_5radix10policy_hubImNS0_8NullTypeEyE10Policy1000ELNS0_9SortOrderE0EmS6_yiiNS1_21identity_decomposer_tEEEvPT5_SC_PT3_PKSD_PT1_PKSH_PT2_PKSL_T4_iiT6__param_9,
	.param .u32 _ZN3cub18CUB_300001_SM_10006detail10radix_sort29DeviceRadixSortOnesweepKernelINS1_5radix10policy_hubImNS0_8NullTypeEyE10Policy1000ELNS0_9SortOrderE0EmS6_yiiNS1_21identity_decomposer_tEEEvPT5_SC_PT3_PKSD_PT1_PKSH_PT2_PKSL_T4_iiT6__param_10,
	.param .align 1 .b8 _ZN3cub18CUB_300001_SM_10006detail10radix_sort29DeviceRadixSortOnesweepKernelINS1_5radix10policy_hubImNS0_8NullTypeEyE10Policy1000ELNS0_9SortOrderE0EmS6_yiiNS1_21identity_decomposer_tEEEvPT5_SC_PT3_PKSD_PT1_PKSH_PT2_PKSL_T4_iiT6__param_11[1]
)
.maxntid 384
{
	.reg .pred 	%p<123>;
	.reg .b32 	%r<1353>;
	.reg .b64 	%rd<414>;
	// demoted variable
	.shared .align 16 .b8 _ZZN3cub18CUB_300001_SM_10006detail10radix_sort29DeviceRadixSortOnesweepKernelINS1_5radix10policy_hubImNS0_8NullTypeEyE10Policy1000ELNS0_9SortOrderE0EmS6_yiiNS1_21identity_decomposer_tEEEvPT5_SC_PT3_PKSD_PT1_PKSH_PT2_PKSL_T4_iiT6_E1s[48128];
	ld.param.u64 	%rd81, [_ZN3cub18CUB_300001_SM_10006detail10radix_sort29DeviceRadixSortOnesweepKernelINS1_5radix10policy_hubImNS0_8NullTypeEyE10Policy1000ELNS0_9SortOrderE0EmS6_yiiNS1_21identity_decomposer_tEEEvPT5_SC_PT3_PKSD_PT1_PKSH_PT2_PKSL_T4_iiT6__param_1];
	ld.param.u64 	%rd85, [_ZN3cub18CUB_300001_SM_10006detail10radix_sort29DeviceRadixSortOnesweepKernelINS1_5radix10policy_hubImNS0_8NullTypeEyE10Policy1000ELNS0_9SortOrderE0EmS6_yiiNS1_21identity_decomposer_tEEEvPT5_SC_PT3_PKSD_PT1_PKSH_PT2_PKSL_T4_iiT6__param_5];
	cvta.to.global.u64 	%rd1, %rd85;
	mov.u32 	%r1, %tid.x;
	shr.u32 	%r2, %r1, 5;
	// begin inline asm
	mov.u32 %r140, %laneid;
	// end inline asm
	setp.ne.s32 	%p1, %r1, 0;
	@%p1 bra 	$L__BB22_2;
	cvta.to.global.u64 	%rd86, %rd81;
	atom.global.add.u32 	%r141, [%rd86], 1;
	st.shared.u32 	[_ZZN3cub18CUB_300001_SM_10006detail10radix_sort29DeviceRadixSortOnesweepKernelINS1_5radix10policy_hubImNS0_8NullTypeEyE10Policy1000ELNS0_9SortOrderE0EmS6_yiiNS1_21identity_decomposer_tEEEvPT5_SC_PT3_PKSD_PT1_PKSH_PT2_PKSL_T4_iiT6_E1s+46080], %r141;
$L__BB22_2:
	ld.param.u32 	%r1311, [_ZN3cub18CUB_300001_SM_10006detail10radix_sort29DeviceRadixSortOnesweepKernelINS1_5radix10policy_hubImNS0_8NullTypeEyE10Policy1000ELNS0_9SortOrderE0EmS6_yiiNS1_21identity_decomposer_tEEEvPT5_SC_PT3_PKSD_PT1_PKSH_PT2_PKSL_T4_iiT6__param_8];
	bar.sync 	0;
	ld.shared.u32 	%r4, [_ZZN3cub18CUB_300001_SM_10006detail10radix_sort29DeviceRadixSortOnesweepKernelINS1_5radix10policy_hubImNS0_8NullTypeEyE10Policy1000ELNS0_9SortOrderE0EmS6_yiiNS1_21identity_decomposer_tEEEvPT5_SC_PT3_PKSD_PT1_PKSH_PT2_PKSL_T4_iiT6_E1s+46080];
	mul.lo.s32 	%r142, %r4, 5760;
	add.s32 	%r143, %r142, 5760;
	setp.gt.s32 	%p2, %r143, %r1311;
	cvt.s64.s32 	%rd2, %r142;
	@%p2 bra 	$L__BB22_4;
	and.b32  	%r144, %r1, 31;
	and.b32  	%r145, %r1, 992;
	mul.lo.s32 	%r146, %r145, 15;
	or.b32  	%r147, %r146, %r144;
	cvt.u64.u32 	%rd87, %r147;
	add.s64 	%rd88, %rd87, %rd2;
	shl.b64 	%rd89, %rd88, 3;
	add.s64 	%rd90, %rd1, %rd89;
	ld.global.u64 	%rd397, [%rd90];
	ld.global.u64 	%rd398, [%rd90+256];
	ld.global.u64 	%rd399, [%rd90+512];
	ld.global.u64 	%rd400, [%rd90+768];
	ld.global.u64 	%rd401, [%rd90+1024];
	ld.global.u64 	%rd402, [%rd90+1280];
	ld.global.u64 	%rd403, [%rd90+1536];
	ld.global.u64 	%rd404, [%rd90+1792];
	ld.global.u64 	%rd405, [%rd90+2048];
	ld.global.u64 	%rd406, [%rd90+2304];
	ld.global.u64 	%rd407, [%rd90+2560];
	ld.global.u64 	%rd408, [%rd90+2816];
	ld.global.u64 	%rd409, [%rd90+3072];
	ld.global.u64 	%rd410, [%rd90+3328];
	ld.global.u64 	%rd411, [%rd90+3584];
	bra.uni 	$L__BB22_34;
$L__BB22_4:
	ld.param.u32 	%r1312, [_ZN3cub18CUB_300001_SM_10006detail10radix_sort29DeviceRadixSortOnesweepKernelINS1_5radix10policy_hubImNS0_8NullTypeEyE10Policy1000ELNS0_9SortOrderE0EmS6_yiiNS1_21identity_decomposer_tEEEvPT5_SC_PT3_PKSD_PT1_PKSH_PT2_PKSL_T4_iiT6__param_8];
	cvt.u32.u64 	%r148, %rd2;
	sub.s32 	%r5, %r1312, %r148;
	and.b32  	%r149, %r1, 31;
	and.b32  	%r150, %r1, 992;
	mul.lo.s32 	%r151, %r150, 15;
	or.b32  	%r6, %r151, %r149;
	setp.ge.s32 	%p3, %r6, %r5;
	cvt.u64.u32 	%rd92, %r6;
	add.s64 	%rd93, %rd92, %rd2;
	shl.b64 	%rd94, %rd93, 3;
	add.s64 	%rd18, %rd1, %rd94;
	mov.b64 	%rd397, -1;
	@%p3 bra 	$L__BB22_6;
	ld.global.u64 	%rd397, [%rd18];
$L__BB22_6:
	add.s32 	%r152, %r6, 32;
	setp.ge.s32 	%p4, %r152, %r5;
	mov.b64 	%rd398, -1;
	@%p4 bra 	$L__BB22_8;
	ld.global.u64 	%rd398, [%rd18+256];
$L__BB22_8:
	add.s32 	%r153, %r6, 64;
	setp.ge.s32 	%p5, %r153, %r5;
	mov.b64 	%rd399, -1;
	@%p5 bra 	$L__BB22_10;
	ld.global.u64 	%rd399, [%rd18+512];
$L__BB22_10:
	add.s32 	%r154, %r6, 96;
	setp.ge.s32 	%p6, %r154, %r5;
	mov.b64 	%rd400, -1;
	@%p6 bra 	$L__BB22_12;
	ld.global.u64 	%rd400, [%rd18+768];
$L__BB22_12:
	add.s32 	%r155, %r6, 128;
	setp.ge.s32 	%p7, %r155, %r5;
	mov.b64 	%rd401, -1;
	@%p7 bra 	$L__BB22_14;
	ld.global.u64 	%rd401, [%rd18+1024];
$L__BB22_14:
	add.s32 	%r156, %r6, 160;
	setp.ge.s32 	%p8, %r156, %r5;
	mov.b64 	%rd402, -1;
	@%p8 bra 	$L__BB22_16;
	ld.global.u64 	%rd402, [%rd18+1280];
$L__BB22_16:
	add.s32 	%r157, %r6, 192;
	setp.ge.s32 	%p9, %r157, %r5;
	mov.b64 	%rd403, -1;
	@%p9 bra 	$L__BB22_18;
	ld.global.u64 	%rd403, [%rd18+1536];
$L__BB22_18:
	add.s32 	%r158, %r6, 224;
	setp.ge.s32 	%p10, %r158, %r5;
	mov.b64 	%rd404, -1;
	@%p10 bra 	$L__BB22_20;
	ld.global.u64 	%rd404, [%rd18+1792];
$L__BB22_20:
	add.s32 	%r159, %r6, 256;
	setp.ge.s32 	%p11, %r159, %r5;
	mov.b64 	%rd405, -1;
	@%p11 bra 	$L__BB22_22;
	ld.global.u64 	%rd405, [%rd18+2048];
$L__BB22_22:
	add.s32 	%r160, %r6, 288;
	setp.ge.s32 	%p12, %r160, %r5;
	mov.b64 	%rd406, -1;
	@%p12 bra 	$L__BB22_24;
	ld.global.u64 	%rd406, [%rd18+2304];
$L__BB22_24:
	add.s32 	%r161, %r6, 320;
	setp.ge.s32 	%p13, %r161, %r5;
	mov.b64 	%rd407, -1;
	@%p13 bra 	$L__BB22_26;
	ld.global.u64 	%rd407, [%rd18+2560];
$L__BB22_26:
	add.s32 	%r162, %r6, 352;
	setp.ge.s32 	%p14, %r162, %r5;
	mov.b64 	%rd408, -1;
	@%p14 bra 	$L__BB22_28;
	ld.global.u64 	%rd408, [%rd18+2816];
$L__BB22_28:
	add.s32 	%r163, %r6, 384;
	setp.ge.s32 	%p15, %r163, %r5;
	mov.b64 	%rd409, -1;
	@%p15 bra 	$L__BB22_30;
	ld.global.u64 	%rd409, [%rd18+3072];
$L__BB22_30:
	add.s32 	%r164, %r6, 416;
	setp.ge.s32 	%p16, %r164, %r5;
	mov.b64 	%rd410, -1;
	@%p16 bra 	$L__BB22_32;
	ld.global.u64 	%rd410, [%rd18+3328];
$L__BB22_32:
	add.s32 	%r165, %r6, 448;
	setp.ge.s32 	%p17, %r165, %r5;
	mov.b64 	%rd411, -1;
	@%p17 bra 	$L__BB22_34;
	ld.global.u64 	%rd411, [%rd18+3584];
$L__BB22_34:
	shl.b32 	%r166, %r2, 10;
	mov.u32 	%r167, _ZZN3cub18CUB_300001_SM_10006detail10radix_sort29DeviceRadixSortOnesweepKernelINS1_5radix10policy_hubImNS0_8NullTypeEyE10Policy1000ELNS0_9SortOrderE0EmS6_yiiNS1_21identity_decomposer_tEEEvPT5_SC_PT3_PKSD_PT1_PKSH_PT2_PKSL_T4_iiT6_E1s;
	add.s32 	%r7, %r167, %r166;
	setp.gt.s32 	%p18, %r140, 255;
	@%p18 bra 	$L__BB22_47;
	max.s32 	%r168, %r140, 224;
	sub.s32 	%r169, %r168, %r140;
	add.s32 	%r170, %r169, 31;
	shr.u32 	%r171, %r170, 5;
	add.s32 	%r8, %r171, 1;
	and.b32  	%r9, %r8, 15;
	setp.lt.u32 	%p19, %r170, 480;
	mov.u32 	%r1324, %r140;
	@%p19 bra 	$L__BB22_38;
	and.b32  	%r172, %r8, 268435440;
	neg.s32 	%r1322, %r172;
	shl.b32 	%r174, %r140, 2;
	add.s32 	%r175, %r166, %r174;
	add.s32 	%r177, %r175, %r167;
	add.s32 	%r1321, %r177, 1024;
	mov.u32 	%r1324, %r140;
$L__BB22_37:
	.pragma "nounroll";
	mov.b32 	%r178, 0;
	st.shared.u32 	[%r1321+-1024], %r178;
	st.shared.u32 	[%r1321+-896], %r178;
	st.shared.u32 	[%r1321+-768], %r178;
	st.shared.u32 	[%r1321+-640], %r178;
	st.shared.u32 	[%r1321+-512], %r178;
	st.shared.u32 	[%r1321+-384], %r178;
	st.shared.u32 	[%r1321+-256], %r178;
	st.shared.u32 	[%r1321+-128], %r178;
	st.shared.u32 	[%r1321], %r178;
	st.shared.u32 	[%r1321+128], %r178;
	st.shared.u32 	[%r1321+256], %r178;
	st.shared.u32 	[%r1321+384], %r178;
	st.shared.u32 	[%r1321+512], %r178;
	st.shared.u32 	[%r1321+640], %r178;
	st.shared.u32 	[%r1321+768], %r178;
	st.shared.u32 	[%r1321+896], %r178;
	add.s32 	%r1324, %r1324, 512;
	add.s32 	%r1322, %r1322, 16;
	add.s32 	%r1321, %r1321, 2048;
	setp.ne.s32 	%p20, %r1322, 0;
	@%p20 bra 	$L__BB22_37;
$L__BB22_38:
	setp.eq.s32 	%p21, %r9, 0;
	@%p21 bra 	$L__BB22_47;
	and.b32  	%r19, %r8, 7;
	setp.lt.u32 	%p22, %r9, 8;
	@%p22 bra 	$L__BB22_41;
	shl.b32 	%r179, %r1324, 2;
	add.s32 	%r180, %r7, %r179;
	mov.b32 	%r181, 0;
	st.shared.u32 	[%r180], %r181;
	st.shared.u32 	[%r180+128], %r181;
	st.shared.u32 	[%r180+256], %r181;
	st.shared.u32 	[%r180+384], %r181;
	st.shared.u32 	[%r180+512], %r181;
	st.shared.u32 	[%r180+640], %r181;
	st.shared.u32 	[%r180+768], %r181;
	st.shared.u32 	[%r180+896], %r181;
	add.s32 	%r1324, %r1324, 256;
$L__BB22_41:
	setp.eq.s32 	%p23, %r19, 0;
	@%p23 bra 	$L__BB22_47;
	and.b32  	%r22, %r8, 3;
	setp.lt.u32 	%p24, %r19, 4;
	@%p24 bra 	$L__BB22_44;
	shl.b32 	%r182, %r1324, 2;
	add.s32 	%r183, %r7, %r182;
	mov.b32 	%r184, 0;
	st.shared.u32 	[%r183], %r184;
	st.shared.u32 	[%r183+128], %r184;
	st.shared.u32 	[%r183+256], %r184;
	st.shared.u32 	[%r183+384], %r184;
	add.s32 	%r1324, %r1324, 128;
$L__BB22_44:
	setp.eq.s32 	%p25, %r22, 0;
	@%p25 bra 	$L__BB22_47;
	shl.b32 	%r186, %r1324, 2;
	add.s32 	%r187, %r166, %r186;
	add.s32 	%r1328, %r167, %r187;
	neg.s32 	%r1327, %r22;
$L__BB22_46:
	.pragma "nounroll";
	mov.b32 	%r189, 0;
	st.shared.u32 	[%r1328], %r189;
	add.s32 	%r1328, %r1328, 128;
	add.s32 	%r1327, %r1327, 1;
	setp.ne.s32 	%p26, %r1327, 0;
	@%p26 bra 	$L__BB22_46;
$L__BB22_47:
	ld.param.u32 	%r1320, [_ZN3cub18CUB_300001_SM_10006detail10radix_sort29DeviceRadixSortOnesweepKernelINS1_5radix10policy_hubImNS0_8NullTypeEyE10Policy1000ELNS0_9SortOrderE0EmS6_yiiNS1_21identity_decomposer_tEEEvPT5_SC_PT3_PKSD_PT1_PKSH_PT2_PKSL_T4_iiT6__param_10];
	ld.param.u32 	%r1319, [_ZN3cub18CUB_300001_SM_10006detail10radix_sort29DeviceRadixSortOnesweepKernelINS1_5radix10policy_hubImNS0_8NullTypeEyE10Policy1000ELNS0_9SortOrderE0EmS6_yiiNS1_21identity_decomposer_tEEEvPT5_SC_PT3_PKSD_PT1_PKSH_PT2_PKSL_T4_iiT6__param_9];
	bar.warp.sync 	-1;
	cvt.u64.u32 	%rd63, %r1319;
	shr.u64 	%rd109, %rd397, %r1319;
	cvt.u32.u64 	%r191, %rd109;
	mov.b32 	%r192, -1;
	shl.b32 	%r193, %r192, %r1320;
	not.b32 	%r31, %r193;
	and.b32  	%r32, %r191, %r31;
	shl.b32 	%r194, %r1, 5;
	and.b32  	%r195, %r194, 31744;
	mov.u32 	%r196, _ZZN3cub18CUB_300001_SM_10006detail10radix_sort29DeviceRadixSortOnesweepKernelINS1_5radix10policy_hubImNS0_8NullTypeEyE10Policy1000ELNS0_9SortOrderE0EmS6_yiiNS1_21identity_decomposer_tEEEvPT5_SC_PT3_PKSD_PT1_PKSH_PT2_PKSL_T4_iiT6_E1s;
	add.s32 	%r197, %r196, %r195;
	shl.b32 	%r198, %r32, 2;
	add.s32 	%r33, %r197, %r198;
	atom.shared.add.u32 	%r199, [%r33], 1;
	shr.u64 	%rd110, %rd398, %r1319;
	cvt.u32.u64 	%r200, %rd110;
	and.b32  	%r201, %r200, %r31;
	shl.b32 	%r202, %r201, 2;
	add.s32 	%r34, %r197, %r202;
	atom.shared.add.u32 	%r203, [%r34], 1;
	shr.u64 	%rd111, %rd399, %r1319;
	cvt.u32.u64 	%r204, %rd111;
	and.b32  	%r205, %r204, %r31;
	shl.b32 	%r206, %r205, 2;
	add.s32 	%r207, %r197, %r206;
	atom.shared.add.u32 	%r208, [%r207], 1;
	shr.u64 	%rd112, %rd400, %r1319;
	cvt.u32.u64 	%r209, %rd112;
	and.b32  	%r210, %r209, %r31;
	shl.b32 	%r211, %r210, 2;
	add.s32 	%r212, %r197, %r211;
	atom.shared.add.u32 	%r213, [%r212], 1;
	shr.u64 	%rd113, %rd401, %r1319;
	cvt.u32.u64 	%r214, %rd113;
	and.b32  	%r215, %r214, %r31;
	shl.b32 	%r216, %r215, 2;
	add.s32 	%r217, %r197, %r216;
	atom.shared.add.u32 	%r218, [%r217], 1;
	shr.u64 	%rd114, %rd402, %r1319;
	cvt.u32.u64 	%r219, %rd114;
	and.b32  	%r220, %r219, %r31;
	shl.b32 	%r221, %r220, 2;
	add.s32 	%r222, %r197, %r221;
	atom.shared.add.u32 	%r223, [%r222], 1;
	shr.u64 	%rd115, %rd403, %r1319;
	cvt.u32.u64 	%r224, %rd115;
	and.b32  	%r225, %r224, %r31;
	shl.b32 	%r226, %r225, 2;
	add.s32 	%r227, %r197, %r226;
	atom.shared.add.u32 	%r228, [%r227], 1;
	shr.u64 	%rd116, %rd404, %r1319;
	cvt.u32.u64 	%r229, %rd116;
	and.b32  	%r230, %r229, %r31;
	shl.b32 	%r231, %r230, 2;
	add.s32 	%r232, %r197, %r231;
	atom.shared.add.u32 	%r233, [%r232], 1;
	shr.u64 	%rd117, %rd405, %r1319;
	cvt.u32.u64 	%r234, %rd117;
	and.b32  	%r235, %r234, %r31;
	shl.b32 	%r236, %r235, 2;
	add.s32 	%r237, %r197, %r236;
	atom.shared.add.u32 	%r238, [%r237], 1;
	shr.u64 	%rd118, %rd406, %r1319;
	cvt.u32.u64 	%r239, %rd118;
	and.b32  	%r240, %r239, %r31;
	shl.b32 	%r241, %r240, 2;
	add.s32 	%r242, %r197, %r241;
	atom.shared.add.u32 	%r243, [%r242], 1;
	shr.u64 	%rd119, %rd407, %r1319;
	cvt.u32.u64 	%r244, %rd119;
	and.b32  	%r245, %r244, %r31;
	shl.b32 	%r246, %r245, 2;
	add.s32 	%r247, %r197, %r246;
	atom.shared.add.u32 	%r248, [%r247], 1;
	shr.u64 	%rd120, %rd408, %r1319;
	cvt.u32.u64 	%r249, %rd120;
	and.b32  	%r250, %r249, %r31;
	shl.b32 	%r251, %r250, 2;
	add.s32 	%r252, %r197, %r251;
	atom.shared.add.u32 	%r253, [%r252], 1;
	shr.u64 	%rd121, %rd409, %r1319;
	cvt.u32.u64 	%r254, %rd121;
	and.b32  	%r255, %r254, %r31;
	shl.b32 	%r256, %r255, 2;
	add.s32 	%r257, %r197, %r256;
	atom.shared.add.u32 	%r258, [%r257], 1;
	shr.u64 	%rd122, %rd410, %r1319;
	cvt.u32.u64 	%r259, %rd122;
	and.b32  	%r260, %r259, %r31;
	shl.b32 	%r261, %r260, 2;
	add.s32 	%r262, %r197, %r261;
	atom.shared.add.u32 	%r263, [%r262], 1;
	shr.u64 	%rd123, %rd411, %r1319;
	cvt.u32.u64 	%r264, %rd123;
	and.b32  	%r265, %r264, %r31;
	shl.b32 	%r266, %r265, 2;
	add.s32 	%r267, %r197, %r266;
	atom.shared.add.u32 	%r268, [%r267], 1;
	bar.sync 	0;
	setp.gt.u32 	%p27, %r1, 255;
	mov.b32 	%r1329, 0;
	@%p27 bra 	$L__BB22_49;
	shl.b32 	%r269, %r1, 2;
	add.s32 	%r271, %r196, %r269;
	ld.shared.u32 	%r272, [%r271];
	mov.b32 	%r273, 0;
	st.shared.u32 	[%r271], %r273;
	ld.shared.u32 	%r274, [%r271+1024];
	st.shared.u32 	[%r271+1024], %r272;
	add.s32 	%r275, %r274, %r272;
	ld.shared.u32 	%r276, [%r271+2048];
	st.shared.u32 	[%r271+2048], %r275;
	add.s32 	%r277, %r276, %r275;
	ld.shared.u32 	%r278, [%r271+3072];
	st.shared.u32 	[%r271+3072], %r277;
	add.s32 	%r279, %r278, %r277;
	ld.shared.u32 	%r280, [%r271+4096];
	st.shared.u32 	[%r271+4096], %r279;
	add.s32 	%r281, %r280, %r279;
	ld.shared.u32 	%r282, [%r271+5120];
	st.shared.u32 	[%r271+5120], %r281;
	add.s32 	%r283, %r282, %r281;
	ld.shared.u32 	%r284, [%r271+6144];
	st.shared.u32 	[%r271+6144], %r283;
	add.s32 	%r285, %r284, %r283;
	ld.shared.u32 	%r286, [%r271+7168];
	st.shared.u32 	[%r271+7168], %r285;
	add.s32 	%r287, %r286, %r285;
	ld.shared.u32 	%r288, [%r271+8192];
	st.shared.u32 	[%r271+8192], %r287;
	add.s32 	%r289, %r288, %r287;
	ld.shared.u32 	%r290, [%r271+9216];
	st.shared.u32 	[%r271+9216], %r289;
	add.s32 	%r291, %r290, %r289;
	ld.shared.u32 	%r292, [%r271+10240];
	st.shared.u32 	[%r271+10240], %r291;
	add.s32 	%r293, %r292, %r291;
	ld.shared.u32 	%r294, [%r271+11264];
	st.shared.u32 	[%r271+11264], %r293;
	add.s32 	%r1329, %r294, %r293;
$L__BB22_49:
	ld.param.u64 	%rd373, [_ZN3cub18CUB_300001_SM_10006detail10radix_sort29DeviceRadixSortOnesweepKernelINS1_5radix10policy_hubImNS0_8NullTypeEyE10Policy1000ELNS0_9SortOrderE0EmS6_yiiNS1_21identity_decomposer_tEEEvPT5_SC_PT3_PKSD_PT1_PKSH_PT2_PKSL_T4_iiT6__param_0];
	setp.gt.u32 	%p28, %r1, 255;
	shl.b32 	%r295, %r4, 8;
	add.s32 	%r296, %r295, %r1;
	cvta.to.global.u64 	%rd64, %rd373;
	mul.wide.s32 	%rd124, %r296, 4;
	add.s64 	%rd65, %rd64, %rd124;
	@%p28 bra 	$L__BB22_51;
	or.b32  	%r297, %r1329, 1073741824;
	st.volatile.global.u32 	[%rd65], %r297;
$L__BB22_51:
	ld.param.u64 	%rd382, [_ZN3cub18CUB_300001_SM_10006detail10radix_sort29DeviceRadixSortOnesweepKernelINS1_5radix10policy_hubImNS0_8NullTypeEyE10Policy1000ELNS0_9SortOrderE0EmS6_yiiNS1_21identity_decomposer_tEEEvPT5_SC_PT3_PKSD_PT1_PKSH_PT2_PKSL_T4_iiT6__param_4];
	cvta.to.global.u64 	%rd66, %rd382;
	setp.lt.u32 	%p29, %r1, 256;
	setp.eq.s32 	%p30, %r1329, 5760;
	and.pred  	%p31, %p29, %p30;
	selp.u32 	%r298, 1, 0, %p31;
	{ 
	.reg .pred 	%p1; 
	.reg .pred 	%p2; 
	setp.ne.u32 	%p1, %r298, 0; 
	bar.red.or.pred 	%p2, 0, %p1; 
	selp.u32 	%r299, 1, 0, %p2; 
	}
	setp.eq.s32 	%p32, %r299, 0;
	cvt.u64.u32 	%rd67, %r1;
	@%p32 bra 	$L__BB22_95;
	shl.b32 	%r300, %r1, 3;
	add.s32 	%r302, %r196, %r300;
	add.s32 	%r37, %r302, 46080;
	@%p28 bra 	$L__BB22_60;
	ld.param.u64 	%rd380, [_ZN3cub18CUB_300001_SM_10006detail10radix_sort29DeviceRadixSortOnesweepKernelINS1_5radix10policy_hubImNS0_8NullTypeEyE10Policy1000ELNS0_9SortOrderE0EmS6_yiiNS1_21identity_decomposer_tEEEvPT5_SC_PT3_PKSD_PT1_PKSH_PT2_PKSL_T4_iiT6__param_3];
	cvta.to.global.u64 	%rd125, %rd380;
	shl.b64 	%rd126, %rd67, 3;
	add.s64 	%rd127, %rd125, %rd126;
	ld.global.u64 	%rd128, [%rd127];
	setp.gt.u32 	%p34, %r1, %r32;
	selp.b64 	%rd129, 5760, 0, %p34;
	sub.s64 	%rd412, %rd128, %rd129;
	st.shared.u64 	[%r37], %rd412;
	setp.lt.s32 	%p35, %r4, 1;
	mov.u32 	%r1333, %r1329;
	@%p35 bra 	$L__BB22_59;
	mov.b32 	%r1331, -1;
	mov.u32 	%r1330, %r4;
	mov.u32 	%r1333, %r1329;
$L__BB22_55:
	add.s32 	%r41, %r1330, -1;
	shl.b32 	%r304, %r41, 8;
	add.s32 	%r305, %r304, %r1;
	mul.wide.s32 	%rd130, %r305, 4;
	add.s64 	%rd69, %rd64, %rd130;
$L__BB22_56:
	membar.cta;
	ld.volatile.global.u32 	%r42, [%rd69];
	setp.eq.s32 	%p36, %r42, 0;
	@%p36 bra 	$L__BB22_56;
	and.b32  	%r306, %r42, 1073741823;
	add.s32 	%r1333, %r306, %r1333;
	setp.gt.s32 	%p37, %r42, -1;
	vote.sync.ballot.b32 	%r1331, %p37, %r1331;
	setp.gt.u32 	%p39, %r1330, 1;
	and.pred  	%p40, %p37, %p39;
	mov.u32 	%r1330, %r41;
	@%p40 bra 	$L__BB22_55;
	ld.shared.u64 	%rd412, [%r37];
$L__BB22_59:
	or.b32  	%r307, %r1333, -2147483648;
	st.volatile.global.u32 	[%rd65], %r307;
	sub.s32 	%r308, %r1333, %r1329;
	cvt.s64.s32 	%rd131, %r308;
	add.s64 	%rd132, %rd412, %rd131;
	st.shared.u64 	[%r37], %rd132;
$L__BB22_60:
	ld.param.u32 	%r1313, [_ZN3cub18CUB_300001_SM_10006detail10radix_sort29DeviceRadixSortOnesweepKernelINS1_5radix10policy_hubImNS0_8NullTypeEyE10Policy1000ELNS0_9SortOrderE0EmS6_yiiNS1_21identity_decomposer_tEEEvPT5_SC_PT3_PKSD_PT1_PKSH_PT2_PKSL_T4_iiT6__param_8];
	ld.param.u64 	%rd376, [_ZN3cub18CUB_300001_SM_10006detail10radix_sort29DeviceRadixSortOnesweepKernelINS1_5radix10policy_hubImNS0_8NullTypeEyE10Policy1000ELNS0_9SortOrderE0EmS6_yiiNS1_21identity_decomposer_tEEEvPT5_SC_PT3_PKSD_PT1_PKSH_PT2_PKSL_T4_iiT6__param_2];
	mad.lo.s32 	%r46, %r4, 5760, 5760;
	setp.lt.s32 	%p42, %r46, %r1313;
	setp.eq.s64 	%p43, %rd376, 0;
	or.pred  	%p44, %p43, %p42;
	or.pred  	%p45, %p28, %p44;
	@%p45 bra 	$L__BB22_62;
	ld.param.u64 	%rd377, [_ZN3cub18CUB_300001_SM_10006detail10radix_sort29DeviceRadixSortOnesweepKernelINS1_5radix10policy_hubImNS0_8NullTypeEyE10Policy1000ELNS0_9SortOrderE0EmS6_yiiNS1_21identity_decomposer_tEEEvPT5_SC_PT3_PKSD_PT1_PKSH_PT2_PKSL_T4_iiT6__param_2];
	ld.shared.u64 	%rd133, [%r37];
	setp.gt.u32 	%p46, %r1, %r32;
	selp.b64 	%rd134, 5760, 0, %p46;
	cvt.s64.s32 	%rd135, %r1329;
	add.s64 	%rd136, %rd134, %rd135;
	add.s64 	%rd137, %rd136, %rd133;
	cvta.to.global.u64 	%rd138, %rd377;
	shl.b64 	%rd139, %rd67, 3;
	add.s64 	%rd140, %rd138, %rd139;
	st.global.u64 	[%rd140], %rd137;
$L__BB22_62:
	ld.param.u32 	%r1314, [_ZN3cub18CUB_300001_SM_10006detail10radix_sort29DeviceRadixSortOnesweepKernelINS1_5radix10policy_hubImNS0_8NullTypeEyE10Policy1000ELNS0_9SortOrderE0EmS6_yiiNS1_21identity_decomposer_tEEEvPT5_SC_PT3_PKSD_PT1_PKSH_PT2_PKSL_T4_iiT6__param_8];
	setp.gt.s32 	%p47, %r46, %r1314;
	bar.sync 	0;
	shl.b32 	%r309, %r32, 3;
	mov.u32 	%r310, _ZZN3cub18CUB_300001_SM_10006detail10radix_sort29DeviceRadixSortOnesweepKernelINS1_5radix10policy_hubImNS0_8NullTypeEyE10Policy1000ELNS0_9SortOrderE0EmS6_yiiNS1_21identity_decomposer_tEEEvPT5_SC_PT3_PKSD_PT1_PKSH_PT2_PKSL_T4_iiT6_E1s;
	add.s32 	%r311, %r310, %r309;
	ld.shared.u64 	%rd72, [%r311+46080];
	@%p47 bra 	$L__BB22_64;
	and.b32  	%r312, %r1, 31;
	and.b32  	%r313, %r1, 992;
	mul.lo.s32 	%r314, %r313, 15;
	or.b32  	%r315, %r314, %r312;
	cvt.u64.u32 	%rd141, %r315;
	add.s64 	%rd142, %rd72, %rd141;
	shl.b64 	%rd143, %rd142, 3;
	add.s64 	%rd144, %rd66, %rd143;
	st.global.u64 	[%rd144], %rd397;
	st.global.u64 	[%rd144+256], %rd398;
	st.global.u64 	[%rd144+512], %rd399;
	st.global.u64 	[%rd144+768], %rd400;
	st.global.u64 	[%rd144+1024], %rd401;
	st.global.u64 	[%rd144+1280], %rd402;
	st.global.u64 	[%rd144+1536], %rd403;
	st.global.u64 	[%rd144+1792], %rd404;
	st.global.u64 	[%rd144+2048], %rd405;
	st.global.u64 	[%rd144+2304], %rd406;
	st.global.u64 	[%rd144+2560], %rd407;
	st.global.u64 	[%rd144+2816], %rd408;
	st.global.u64 	[%rd144+3072], %rd409;
	st.global.u64 	[%rd144+3328], %rd410;
	st.global.u64 	[%rd144+3584], %rd411;
	bra.uni 	$L__BB22_94;
$L__BB22_64:
	ld.param.u32 	%r1315, [_ZN3cub18CUB_300001_SM_10006detail10radix_sort29DeviceRadixSortOnesweepKernelINS1_5radix10policy_hubImNS0_8NullTypeEyE10Policy1000ELNS0_9SortOrderE0EmS6_yiiNS1_21identity_decomposer_tEEEvPT5_SC_PT3_PKSD_PT1_PKSH_PT2_PKSL_T4_iiT6__param_8];
	mad.lo.s32 	%r47, %r4, -5760, %r1315;
	and.b32  	%r316, %r1, 31;
	and.b32  	%r317, %r1, 992;
	mul.lo.s32 	%r318, %r317, 15;
	or.b32  	%r48, %r318, %r316;
	setp.ge.s32 	%p48, %r48, %r47;
	cvt.u64.u32 	%rd145, %r48;
	add.s64 	%rd146, %rd72, %rd145;
	shl.b64 	%rd147, %rd146, 3;
	add.s64 	%rd73, %rd66, %rd147;
	@%p48 bra 	$L__BB22_66;
	st.global.u64 	[%rd73], %rd397;
$L__BB22_66:
	add.s32 	%r319, %r48, 32;
	setp.ge.s32 	%p49, %r319, %r47;
	@%p49 bra 	$L__BB22_68;
	st.global.u64 	[%rd73+256], %rd398;
$L__BB22_68:
	add.s32 	%r320, %r48, 64;
	setp.ge.s32 	%p50, %r320, %r47;
	@%p50 bra 	$L__BB22_70;
	st.global.u64 	[%rd73+512], %rd399;
$L__BB22_70:
	add.s32 	%r321, %r48, 96;
	setp.ge.s32 	%p51, %r321, %r47;
	@%p51 bra 	$L__BB22_72;
	st.global.u64 	[%rd73+768], %rd400;
$L__BB22_72:
	add.s32 	%r322, %r48, 128;
	setp.ge.s32 	%p52, %r322, %r47;
	@%p52 bra 	$L__BB22_74;
	st.global.u64 	[%rd73+1024], %rd401;
$L__BB22_74:
	add.s32 	%r323, %r48, 160;
	setp.ge.s32 	%p53, %r323, %r47;
	@%p53 bra 	$L__BB22_76;
	st.global.u64 	[%rd73+1280], %rd402;
$L__BB22_76:
	add.s32 	%r324, %r48, 192;
	setp.ge.s32 	%p54, %r324, %r47;
	@%p54 bra 	$L__BB22_78;
	st.global.u64 	[%rd73+1536], %rd403;
$L__BB22_78:
	add.s32 	%r325, %r48, 224;
	setp.ge.s32 	%p55, %r325, %r47;
	@%p55 bra 	$L__BB22_80;
	st.global.u64 	[%rd73+1792], %rd404;
$L__BB22_80:
	add.s32 	%r326, %r48, 256;
	setp.ge.s32 	%p56, %r326, %r47;
	@%p56 bra 	$L__BB22_82;
	st.global.u64 	[%rd73+2048], %rd405;
$L__BB22_82:
	add.s32 	%r327, %r48, 288;
	setp.ge.s32 	%p57, %r327, %r47;
	@%p57 bra 	$L__BB22_84;
	st.global.u64 	[%rd73+2304], %rd406;
$L__BB22_84:
	add.s32 	%r328, %r48, 320;
	setp.ge.s32 	%p58, %r328, %r47;
	@%p58 bra 	$L__BB22_86;
	st.global.u64 	[%rd73+2560], %rd407;
$L__BB22_86:
	add.s32 	%r329, %r48, 352;
	setp.ge.s32 	%p59, %r329, %r47;
	@%p59 bra 	$L__BB22_88;
	st.global.u64 	[%rd73+2816], %rd408;
$L__BB22_88:
	add.s32 	%r330, %r48, 384;
	setp.ge.s32 	%p60, %r330, %r47;
	@%p60 bra 	$L__BB22_90;
	st.global.u64 	[%rd73+3072], %rd409;
$L__BB22_90:
	add.s32 	%r331, %r48, 416;
	setp.ge.s32 	%p61, %r331, %r47;
	@%p61 bra 	$L__BB22_92;
	st.global.u64 	[%rd73+3328], %rd410;
$L__BB22_92:
	add.s32 	%r332, %r48, 448;
	setp.ge.s32 	%p62, %r332, %r47;
	@%p62 bra 	$L__BB22_94;
	st.global.u64 	[%rd73+3584], %rd411;
$L__BB22_94:
	// begin inline asm
	exit;
	// end inline asm
$L__BB22_95:
	mul.hi.u32 	%r333, %r1, 357913942;
	add.s32 	%r334, %r333, %r1;
	shl.b32 	%r335, %r334, 2;
	mov.u32 	%r336, _ZZN3cub18CUB_300001_SM_10006detail10radix_sort29DeviceRadixSortOnesweepKernelINS1_5radix10policy_hubImNS0_8NullTypeEyE10Policy1000ELNS0_9SortOrderE0EmS6_yiiNS1_21identity_decomposer_tEEEvPT5_SC_PT3_PKSD_PT1_PKSH_PT2_PKSL_T4_iiT6_E1s;
	add.s32 	%r337, %r336, %r335;
	add.s32 	%r49, %r337, 13328;
	st.shared.u32 	[%r337+13328], %r1329;
	bar.sync 	0;
	setp.gt.u32 	%p63, %r1, 31;
	@%p63 bra 	$L__BB22_97;
	mov.u32 	%r368, _ZZN3cub18CUB_300001_SM_10006detail10radix_sort29DeviceRadixSortOnesweepKernelINS1_5radix10policy_hubImNS0_8NullTypeEyE10Policy1000ELNS0_9SortOrderE0EmS6_yiiNS1_21identity_decomposer_tEEEvPT5_SC_PT3_PKSD_PT1_PKSH_PT2_PKSL_T4_iiT6_E1s;
	mad.lo.s32 	%r369, %r1, 52, %r368;
	ld.shared.u32 	%r370, [%r369+13328];
	ld.shared.u32 	%r371, [%r369+13332];
	ld.shared.u32 	%r372, [%r369+13336];
	ld.shared.u32 	%r373, [%r369+13340];
	ld.shared.u32 	%r374, [%r369+13344];
	ld.shared.u32 	%r375, [%r369+13348];
	ld.shared.u32 	%r376, [%r369+13352];
	ld.shared.u32 	%r377, [%r369+13356];
	ld.shared.u32 	%r378, [%r369+13360];
	ld.shared.u32 	%r379, [%r369+13364];
	ld.shared.u32 	%r380, [%r369+13368];
	ld.shared.u32 	%r381, [%r369+13372];
	add.s32 	%r382, %r371, %r370;
	add.s32 	%r383, %r382, %r372;
	add.s32 	%r384, %r383, %r373;
	add.s32 	%r385, %r384, %r374;
	add.s32 	%r386, %r385, %r375;
	add.s32 	%r387, %r386, %r376;
	add.s32 	%r388, %r387, %r377;
	add.s32 	%r389, %r388, %r378;
	add.s32 	%r390, %r389, %r379;
	add.s32 	%r391, %r390, %r380;
	add.s32 	%r342, %r391, %r381;
	mov.b32 	%r340, 1;
	mov.b32 	%r365, 0;
	mov.b32 	%r367, -1;
	// begin inline asm
	{  .reg .s32 r0;  .reg .pred p;  shfl.sync.up.b32 r0|p, %r342, %r340, %r365, %r367;  @p add.s32 r0, r0, %r342;  mov.s32 %r338, r0;}
	// end inline asm
	mov.b32 	%r346, 2;
	// begin inline asm
	{  .reg .s32 r0;  .reg .pred p;  shfl.sync.up.b32 r0|p, %r338, %r346, %r365, %r367;  @p add.s32 r0, r0, %r338;  mov.s32 %r344, r0;}
	// end inline asm
	mov.b32 	%r352, 4;
	// begin inline asm
	{  .reg .s32 r0;  .reg .pred p;  shfl.sync.up.b32 r0|p, %r344, %r352, %r365, %r367;  @p add.s32 r0, r0, %r344;  mov.s32 %r350, r0;}
	// end inline asm
	mov.b32 	%r358, 8;
	// begin inline asm
	{  .reg .s32 r0;  .reg .pred p;  shfl.sync.up.b32 r0|p, %r350, %r358, %r365, %r367;  @p add.s32 r0, r0, %r350;  mov.s32 %r356, r0;}
	// end inline asm
	mov.b32 	%r364, 16;
	// begin inline asm
	{  .reg .s32 r0;  .reg .pred p;  shfl.sync.up.b32 r0|p, %r356, %r364, %r365, %r367;  @p add.s32 r0, r0, %r356;  mov.s32 %r362, r0;}
	// end inline asm
	sub.s32 	%r392, %r362, %r342;
	add.s32 	%r393, %r370, %r392;
	add.s32 	%r394, %r371, %r393;
	add.s32 	%r395, %r372, %r394;
	add.s32 	%r396, %r373, %r395;
	add.s32 	%r397, %r374, %r396;
	add.s32 	%r398, %r375, %r397;
	add.s32 	%r399, %r376, %r398;
	add.s32 	%r400, %r377, %r399;
	add.s32 	%r401, %r378, %r400;
	add.s32 	%r402, %r379, %r401;
	add.s32 	%r403, %r380, %r402;
	st.shared.u32 	[%r369+13328], %r392;
	st.shared.u32 	[%r369+13332], %r393;
	st.shared.u32 	[%r369+13336], %r394;
	st.shared.u32 	[%r369+13340], %r395;
	st.shared.u32 	[%r369+13344], %r396;
	st.shared.u32 	[%r369+13348], %r397;
	st.shared.u32 	[%r369+13352], %r398;
	st.shared.u32 	[%r369+13356], %r399;
	st.shared.u32 	[%r369+13360], %r400;
	st.shared.u32 	[%r369+13364], %r401;
	st.shared.u32 	[%r369+13368], %r402;
	st.shared.u32 	[%r369+13372], %r403;
$L__BB22_97:
	setp.gt.u32 	%p64, %r1, 255;
	bar.sync 	0;
	ld.shared.u32 	%r50, [%r49];
	@%p64 bra 	$L__BB22_99;
	shl.b32 	%r404, %r1, 2;
	mov.u32 	%r405, _ZZN3cub18CUB_300001_SM_10006detail10radix_sort29DeviceRadixSortOnesweepKernelINS1_5radix10policy_hubImNS0_8NullTypeEyE10Policy1000ELNS0_9SortOrderE0EmS6_yiiNS1_21identity_decomposer_tEEEvPT5_SC_PT3_PKSD_PT1_PKSH_PT2_PKSL_T4_iiT6_E1s;
	add.s32 	%r406, %r405, %r404;
	ld.shared.u32 	%r407, [%r406];
	add.s32 	%r408, %r407, %r50;
	st.shared.u32 	[%r406], %r408;
	ld.shared.u32 	%r409, [%r406+1024];
	add.s32 	%r410, %r409, %r50;
	st.shared.u32 	[%r406+1024], %r410;
	ld.shared.u32 	%r411, [%r406+2048];
	add.s32 	%r412, %r411, %r50;
	st.shared.u32 	[%r406+2048], %r412;
	ld.shared.u32 	%r413, [%r406+3072];
	add.s32 	%r414, %r413, %r50;
	st.shared.u32 	[%r406+3072], %r414;
	ld.shared.u32 	%r415, [%r406+4096];
	add.s32 	%r416, %r415, %r50;
	st.shared.u32 	[%r406+4096], %r416;
	ld.shared.u32 	%r417, [%r406+5120];
	add.s32 	%r418, %r417, %r50;
	st.shared.u32 	[%r406+5120], %r418;
	ld.shared.u32 	%r419, [%r406+6144];
	add.s32 	%r420, %r419, %r50;
	st.shared.u32 	[%r406+6144], %r420;
	ld.shared.u32 	%r421, [%r406+7168];
	add.s32 	%r422, %r421, %r50;
	st.shared.u32 	[%r406+7168], %r422;
	ld.shared.u32 	%r423, [%r406+8192];
	add.s32 	%r424, %r423, %r50;
	st.shared.u32 	[%r406+8192], %r424;
	ld.shared.u32 	%r425, [%r406+9216];
	add.s32 	%r426, %r425, %r50;
	st.shared.u32 	[%r406+9216], %r426;
	ld.shared.u32 	%r427, [%r406+10240];
	add.s32 	%r428, %r427, %r50;
	st.shared.u32 	[%r406+10240], %r428;
	ld.shared.u32 	%r429, [%r406+11264];
	add.s32 	%r430, %r429, %r50;
	st.shared.u32 	[%r406+11264], %r430;
$L__BB22_99:
	bar.sync 	0;
	// begin inline asm
	mov.u32 %r431, %lanemask_le;
	// end inline asm
	mov.b32 	%r434, 1;
	// begin inline asm
	{
    .reg .pred p;
    and.b32 %r432, %r32, %r434;    setp.ne.u32 p, %r432, 0;
    vote.ballot.sync.b32 %r432, p, 0xffffffff;
    @!p not.b32 %r432, %r432;
}

	// end inline asm
	mov.b32 	%r437, 2;
	// begin inline asm
	{
    .reg .pred p;
    and.b32 %r435, %r32, %r437;    setp.ne.u32 p, %r435, 0;
    vote.ballot.sync.b32 %r435, p, 0xffffffff;
    @!p not.b32 %r435, %r435;
}

	// end inline asm
	and.b32  	%r457, %r435, %r432;
	mov.b32 	%r440, 4;
	// begin inline asm
	{
    .reg .pred p;
    and.b32 %r438, %r32, %r440;    setp.ne.u32 p, %r438, 0;
    vote.ballot.sync.b32 %r438, p, 0xffffffff;
    @!p not.b32 %r438, %r438;
}

	// end inline asm
	and.b32  	%r458, %r438, %r457;
	mov.b32 	%r443, 8;
	// begin inline asm
	{
    .reg .pred p;
    and.b32 %r441, %r32, %r443;    setp.ne.u32 p, %r441, 0;
    vote.ballot.sync.b32 %r441, p, 0xffffffff;
    @!p not.b32 %r441, %r441;
}

	// end inline asm
	and.b32  	%r459, %r441, %r458;
	mov.b32 	%r446, 16;
	// begin inline asm
	{
    .reg .pred p;
    and.b32 %r444, %r32, %r446;    setp.ne.u32 p, %r444, 0;
    vote.ballot.sync.b32 %r444, p, 0xffffffff;
    @!p not.b32 %r444, %r444;
}

	// end inline asm
	and.b32  	%r460, %r444, %r459;
	mov.b32 	%r449, 32;
	// begin inline asm
	{
    .reg .pred p;
    and.b32 %r447, %r32, %r449;    setp.ne.u32 p, %r447, 0;
    vote.ballot.sync.b32 %r447, p, 0xffffffff;
    @!p not.b32 %r447, %r447;
}

	// end inline asm
	and.b32  	%r461, %r447, %r460;
	mov.b32 	%r452, 64;
	// begin inline asm
	{
    .reg .pred p;
    and.b32 %r450, %r32, %r452;    setp.ne.u32 p, %r450, 0;
    vote.ballot.sync.b32 %r450, p, 0xffffffff;
    @!p not.b32 %r450, %r450;
}

	// end inline asm
	and.b32  	%r462, %r450, %r461;
	mov.b32 	%r455, 128;
	// begin inline asm
	{
    .reg .pred p;
    and.b32 %r453, %r32, %r455;    setp.ne.u32 p, %r453, 0;
    vote.ballot.sync.b32 %r453, p, 0xffffffff;
    @!p not.b32 %r453, %r453;
}

	// end inline asm
	and.b32  	%r463, %r453, %r462;
	clz.b32 	%r464, %r463;
	sub.s32 	%r52, 31, %r464;
	and.b32  	%r465, %r431, %r463;
	popc.b32 	%r53, %r465;
	setp.ne.s32 	%p65, %r140, %r52;
	mov.b32 	%r1334, 0;
	@%p65 bra 	$L__BB22_101;
	atom.shared.add.u32 	%r1334, [%r33], %r53;
$L__BB22_101:
	shfl.sync.idx.b32	%r491|%p66, %r1334, %r52, 31, -1;
	add.s32 	%r56, %r53, %r491;
	cvt.u32.u64 	%r492, %rd63;
	shr.u64 	%rd148, %rd398, %r492;
	cvt.u32.u64 	%r493, %rd148;
	and.b32  	%r488, %r493, %r31;
	mov.b32 	%r468, 1;
	// begin inline asm
	{
    .reg .pred p;
    and.b32 %r466, %r488, %r468;    setp.ne.u32 p, %r466, 0;
    vote.ballot.sync.b32 %r466, p, 0xffffffff;
    @!p not.b32 %r466, %r466;
}

	// end inline asm
	mov.b32 	%r471, 2;
	// begin inline asm
	{
    .reg .pred p;
    and.b32 %r469, %r488, %r471;    setp.ne.u32 p, %r469, 0;
    vote.ballot.sync.b32 %r469, p, 0xffffffff;
    @!p not.b32 %r469, %r469;
}

	// end inline asm
	and.b32  	%r494, %r469, %r466;
	mov.b32 	%r474, 4;
	// begin inline asm
	{
    .reg .pred p;
    and.b32 %r472, %r488, %r474;    setp.ne.u32 p, %r472, 0;
    vote.ballot.sync.b32 %r472, p, 0xffffffff;
    @!p not.b32 %r472, %r472;
}

	// end inline asm
	and.b32  	%r495, %r472, %r494;
	mov.b32 	%r477, 8;
	// begin inline asm
	{
    .reg .pred p;
    and.b32 %r475, %r488, %r477;    setp.ne.u32 p, %r475, 0;
    vote.ballot.sync.b32 %r475, p, 0xffffffff;
    @!p not.b32 %r475, %r475;
}

	// end inline asm
	and.b32  	%r496, %r475, %r495;
	mov.b32 	%r480, 16;
	// begin inline asm
	{
    .reg .pred p;
    and.b32 %r478, %r488, %r480;    setp.ne.u32 p, %r478, 0;
    vote.ballot.sync.b32 %r478, p, 0xffffffff;
    @!p not.b32 %r478, %r478;
}

	// end inline asm
	and.b32  	%r497, %r478, %r496;
	mov.b32 	%r483, 32;
	// begin inline asm
	{
    .reg .pred p;
    and.b32 %r481, %r488, %r483;    setp.ne.u32 p, %r481, 0;
    vote.ballot.sync.b32 %r481, p, 0xffffffff;
    @!p not.b32 %r481, %r481;
}

	// end inline asm
	and.b32  	%r498, %r481, %r497;
	mov.b32 	%r486, 64;
	// begin inline asm
	{
    .reg .pred p;
    and.b32 %r484, %r488, %r486;    setp.ne.u32 p, %r484, 0;
    vote.ballot.sync.b32 %r484, p, 0xffffffff;
    @!p not.b32 %r484, %r484;
}

	// end inline asm
	and.b32  	%r499, %r484, %r498;
	mov.b32 	%r489, 128;
	// begin inline asm
	{
    .reg .pred p;
    and.b32 %r487, %r488, %r489;    setp.ne.u32 p, %r487, 0;
    vote.ballot.sync.b32 %r487, p, 0xffffffff;
    @!p not.b32 %r487, %r487;
}

	// end inline asm
	and.b32  	%r500, %r487, %r499;
	clz.b32 	%r501, %r500;
	sub.s32 	%r57, 31, %r501;
	and.b32  	%r502, %r431, %r500;
	popc.b32 	%r58, %r502;
	setp.ne.s32 	%p67, %r140, %r57;
	mov.b32 	%r1335, 0;
	@%p67 bra 	$L__BB22_103;
	atom.shared.add.u32 	%r1335, [%r34], %r58;
$L__BB22_103:
	shfl.sync.idx.b32	%r528|%p68, %r1335, %r57, 31, -1;
	add.s32 	%r61, %r58, %r528;
	shr.u64 	%rd149, %rd399, %r492;
	cvt.u32.u64 	%r530, %rd149;
	and.b32  	%r525, %r530, %r31;
	mov.b32 	%r505, 1;
	// begin inline asm
	{
    .reg .pred p;
    and.b32 %r503, %r525, %r505;    setp.ne.u32 p, %r503, 0;
    vote.ballot.sync.b32 %r503, p, 0xffffffff;
    @!p not.b32 %r503, %r503;
}

	// end inline asm
	mov.b32 	%r508, 2;
	// begin inline asm
	{
    .reg .pred p;
    and.b32 %r506, %r525, %r508;    setp.ne.u32 p, %r506, 0;
    vote.ballot.sync.b32 %r506, p, 0xffffffff;
    @!p not.b32 %r506, %r506;
}

	// end inline asm
	and.b32  	%r531, %r506, %r503;
	mov.b32 	%r511, 4;
	// begin inline asm
	{
    .reg .pred p;
    and.b32 %r509, %r525, %r511;    setp.ne.u32 p, %r509, 0;
    vote.ballot.sync.b32 %r509, p, 0xffffffff;
    @!p not.b32 %r509, %r509;
}

	// end inline asm
	and.b32  	%r532, %r509, %r531;
	mov.b32 	%r514, 8;
	// begin inline asm
	{
    .reg .pred p;
    and.b32 %r512, %r525, %r514;    setp.ne.u32 p, %r512, 0;
    vote.ballot.sync.b32 %r512, p, 0xffffffff;
    @!p not.b32 %r512, %r512;
}

	// end inline asm
	and.b32  	%r533, %r512, %r532;
	mov.b32 	%r517, 16;
	// begin inline asm
	{
    .reg .pred p;
    and.b32 %r515, %r525, %r517;    setp.ne.u32 p, %r515, 0;
    vote.ballot.sync.b32 %r515, p, 0xffffffff;
    @!p not.b32 %r515, %r515;
}

	// end inline asm
	and.b32  	%r534, %r515, %r533;
	mov.b32 	%r520, 32;
	// begin inline asm
	{
    .reg .pred p;
    and.b32 %r518, %r525, %r520;    setp.ne.u32 p, %r518, 0;
    vote.ballot.sync.b32 %r518, p, 0xffffffff;
    @!p not.b32 %r518, %r518;
}

	// end inline asm
	and.b32  	%r535, %r518, %r534;
	mov.b32 	%r523, 64;
	// begin inline asm
	{
    .reg .pred p;
    and.b32 %r521, %r525, %r523;    setp.ne.u32 p, %r521, 0;
    vote.ballot.sync.b32 %r521, p, 0xffffffff;
    @!p not.b32 %r521, %r521;
}

	// end inline asm
	and.b32  	%r536, %r521, %r535;
	mov.b32 	%r526, 128;
	// begin inline asm
	{
    .reg .pred p;
    and.b32 %r524, %r525, %r526;    setp.ne.u32 p, %r524, 0;
    vote.ballot.sync.b32 %r524, p, 0xffffffff;
    @!p not.b32 %r524, %r524;
}

	// end inline asm
	and.b32  	%r537, %r524, %r536;
	clz.b32 	%r538, %r537;
	sub.s32 	%r62, 31, %r538;
	and.b32  	%r539, %r431, %r537;
	popc.b32 	%r63, %r539;
	setp.ne.s32 	%p69, %r140, %r62;
	mov.b32 	%r1336, 0;
	@%p69 bra 	$L__BB22_105;
	shl.b32 	%r540, %r1, 5;
	and.b32  	%r541, %r540, 31744;
	mov.u32 	%r542, _ZZN3cub18CUB_300001_SM_10006detail10radix_sort29DeviceRadixSortOnesweepKernelINS1_5radix10policy_hubImNS0_8NullTypeEyE10Policy1000ELNS0_9SortOrderE0EmS6_yiiNS1_21identity_decomposer_tEEEvPT5_SC_PT3_PKSD_PT1_PKSH_PT2_PKSL_T4_iiT6_E1s;
	add.s32 	%r543, %r542, %r541;
	shl.b32 	%r547, %r525, 2;
	add.s32 	%r548, %r543, %r547;
	atom.shared.add.u32 	%r1336, [%r548], %r63;
$L__BB22_105:
	shfl.sync.idx.b32	%r574|%p70, %r1336, %r62, 31, -1;
	add.s32 	%r66, %r63, %r574;
	shr.u64 	%rd151, %rd400, %r492;
	cvt.u32.u64 	%r576, %rd151;
	and.b32  	%r571, %r576, %r31;
	mov.b32 	%r551, 1;
	// begin inline asm
	{
    .reg .pred p;
    and.b32 %r549, %r571, %r551;    setp.ne.u32 p, %r549, 0;
    vote.ballot.sync.b32 %r549, p, 0xffffffff;
    @!p not.b32 %r549, %r549;
}

	// end inline asm
	mov.b32 	%r554, 2;
	// begin inline asm
	{
    .reg .pred p;
    and.b32 %r552, %r571, %r554;    setp.ne.u32 p, %r552, 0;
    vote.ballot.sync.b32 %r552, p, 0xffffffff;
    @!p not.b32 %r552, %r552;
}

	// end inline asm
	and.b32  	%r577, %r552, %r549;
	mov.b32 	%r557, 4;
	// begin inline asm
	{
    .reg .pred p;
    and.b32 %r555, %r571, %r557;    setp.ne.u32 p, %r555, 0;
    vote.ballot.sync.b32 %r555, p, 0xffffffff;
    @!p not.b32 %r555, %r555;
}

	// end inline asm
	and.b32  	%r578, %r555, %r577;
	mov.b32 	%r560, 8;
	// begin inline asm
	{
    .reg .pred p;
    and.b32 %r558, %r571, %r560;    setp.ne.u32 p, %r558, 0;
    vote.ballot.sync.b32 %r558, p, 0xffffffff;
    @!p not.b32 %r558, %r558;
}

	// end inline asm
	and.b32  	%r579, %r558, %r578;
	mov.b32 	%r563, 16;
	// begin inline asm
	{
    .reg .pred p;
    and.b32 %r561, %r571, %r563;    setp.ne.u32 p, %r561, 0;
    vote.ballot.sync.b32 %r561, p, 0xffffffff;
    @!p not.b32 %r561, %r561;
}

	// end inline asm
	and.b32  	%r580, %r561, %r579;
	mov.b32 	%r566, 32;
	// begin inline asm
	{
    .reg .pred p;
    and.b32 %r564, %r571, %r566;    setp.ne.u32 p, %r564, 0;
    vote.ballot.sync.b32 %r564, p, 0xffffffff;
    @!p not.b32 %r564, %r564;
}

	// end inline asm
	and.b32  	%r581, %r564, %r580;
	mov.b32 	%r569, 64;
	// begin inline asm
	{
    .reg .pred p;
    and.b32 %r567, %r571, %r569;    setp.ne.u32 p, %r567, 0;
    vote.ballot.sync.b32 %r567, p, 0xffffffff;
    @!p not.b32 %r567, %r567;
}

	// end inline asm
	and.b32  	%r582, %r567, %r581;
	mov.b32 	%r572, 128;
	// begin inline asm
	{
    .reg .pred p;
    and.b32 %r570, %r571, %r572;    setp.ne.u32 p, %r570, 0;
    vote.ballot.sync.b32 %r570, p, 0xffffffff;
    @!p not.b32 %r570, %r570;
}

	// end inline asm
	and.b32  	%r583, %r570, %r582;
	clz.b32 	%r584, %r583;
	sub.s32 	%r67, 31, %r584;
	and.b32  	%r585, %r431, %r583;
	popc.b32 	%r68, %r585;
	setp.ne.s32 	%p71, %r140, %r67;
	mov.b32 	%r1337, 0;
	@%p71 bra 	$L__BB22_107;
	shl.b32 	%r586, %r1, 5;
	and.b32  	%r587, %r586, 31744;
	mov.u32 	%r588, _ZZN3cub18CUB_300001_SM_10006detail10radix_sort29DeviceRadixSortOnesweepKernelINS1_5radix10policy_hubImNS0_8NullTypeEyE10Policy1000ELNS0_9SortOrderE0EmS6_yiiNS1_21identity_decomposer_tEEEvPT5_SC_PT3_PKSD_PT1_PKSH_PT2_PKSL_T4_iiT6_E1s;
	add.s32 	%r589, %r588, %r587;
	shl.b32 	%r593, %r571, 2;
	add.s32 	%r594, %r589, %r593;
	atom.shared.add.u32 	%r1337, [%r594], %r68;
$L__BB22_107:
	shfl.sync.idx.b32	%r620|%p72, %r1337, %r67, 31, -1;
	add.s32 	%r71, %r68, %r620;
	shr.u64 	%rd153, %rd401, %r492;
	cvt.u32.u64 	%r622, %rd153;
	and.b32  	%r617, %r622, %r31;
	mov.b32 	%r597, 1;
	// begin inline asm
	{
    .reg .pred p;
    and.b32 %r595, %r617, %r597;    setp.ne.u32 p, %r595, 0;
    vote.ballot.sync.b32 %r595, p, 0xffffffff;
    @!p not.b32 %r595, %r595;
}

	// end inline asm
	mov.b32 	%r600, 2;
	// begin inline asm
	{
    .reg .pred p;
    and.b32 %r598, %r617, %r600;    setp.ne.u32 p, %r598, 0;
    vote.ballot.sync.b32 %r598, p, 0xffffffff;
    @!p not.b32 %r598, %r598;
}

	// end inline asm
	and.b32  	%r623, %r598, %r595;
	mov.b32 	%r603, 4;
	// begin inline asm
	{
    .reg .pred p;
    and.b32 %r601, %r617, %r603;    setp.ne.u32 p, %r601, 0;
    vote.ballot.sync.b32 %r601, p, 0xffffffff;
    @!p not.b32 %r601, %r601;
}

	// end inline asm
	and.b32  	%r624, %r601, %r623;
	mov.b32 	%r606, 8;
	// begin inline asm
	{
    .reg .pred p;
    and.b32 %r604, %r617, %r606;    setp.ne.u32 p, %r604, 0;
    vote.ballot.sync.b32 %r604, p, 0xffffffff;
    @!p not.b32 %r604, %r604;
}

	// end inline asm
	and.b32  	%r625, %r604, %r624;
	mov.b32 	%r609, 16;
	// begin inline asm
	{
    .reg .pred p;
    and.b32 %r607, %r617, %r609;    setp.ne.u32 p, %r607, 0;
    vote.ballot.sync.b32 %r607, p, 0xffffffff;
    @!p not.b32 %r607, %r607;
}

	// end inline asm
	and.b32  	%r626, %r607, %r625;
	mov.b32 	%r612, 32;
	// begin inline asm
	{
    .reg .pred p;
    and.b32 %r610, %r617, %r612;    setp.ne.u32 p, %r610, 0;
    vote.ballot.sync.b32 %r610, p, 0xffffffff;
    @!p not.b32 %r610, %r610;
}

	// end inline asm
	and.b32  	%r627, %r610, %r626;
	mov.b32 	%r615, 64;
	// begin inline asm
	{
    .reg .pred p;
    and.b32 %r613, %r617, %r615;    setp.ne.u32 p, %r613, 0;
    vote.ballot.sync.b32 %r613, p, 0xffffffff;
    @!p not.b32 %r613, %r613;
}

	// end inline asm
	and.b32  	%r628, %r613, %r627;
	mov.b32 	%r618, 128;
	// begin inline asm
	{
    .reg .pred p;
    and.b32 %r616, %r617, %r618;    setp.ne.u32 p, %r616, 0;
    vote.ballot.sync.b32 %r616, p, 0xffffffff;
    @!p not.b32 %r616, %r616;
}

	// end inline asm
	and.b32  	%r629, %r616, %r628;
	clz.b32 	%r630, %r629;
	sub.s32 	%r72, 31, %r630;
	and.b32  	%r631, %r431, %r629;
	popc.b32 	%r73, %r631;
	setp.ne.s32 	%p73, %r140, %r72;
	mov.b32 	%r1338, 0;
	@%p73 bra 	$L__BB22_109;
	shl.b32 	%r632, %r1, 5;
	and.b32  	%r633, %r632, 31744;
	mov.u32 	%r634, _ZZN3cub18CUB_300001_SM_10006detail10radix_sort29DeviceRadixSortOnesweepKernelINS1_5radix10policy_hubImNS0_8NullTypeEyE10Policy1000ELNS0_9SortOrderE0EmS6_yiiNS1_21identity_decomposer_tEEEvPT5_SC_PT3_PKSD_PT1_PKSH_PT2_PKSL_T4_iiT6_E1s;
	add.s32 	%r635, %r634, %r633;
	shl.b32 	%r639, %r617, 2;
	add.s32 	%r640, %r635, %r639;
	atom.shared.add.u32 	%r1338, [%r640], %r73;
$L__BB22_109:
	shfl.sync.idx.b32	%r666|%p74, %r1338, %r72, 31, -1;
	add.s32 	%r76, %r73, %r666;
	shr.u64 	%rd155, %rd402, %r492;
	cvt.u32.u64 	%r668, %rd155;
	and.b32  	%r663, %r668, %r31;
	mov.b32 	%r643, 1;
	// begin inline asm
	{
    .reg .pred p;
    and.b32 %r641, %r663, %r643;    setp.ne.u32 p, %r641, 0;
    vote.ballot.sync.b32 %r641, p, 0xffffffff;
    @!p not.b32 %r641, %r641;
}

	// end inline asm
	mov.b32 	%r646, 2;
	// begin inline asm
	{
    .reg .pred p;
    and.b32 %r644, %r663, %r646;    setp.ne.u32 p, %r644, 0;
    vote.ballot.sync.b32 %r644, p, 0xffffffff;
    @!p not.b32 %r644, %r644;
}

	// end inline asm
	and.b32  	%r669, %r644, %r641;
	mov.b32 	%r649, 4;
	// begin inline asm
	{
    .reg .pred p;
    and.b32 %r647, %r663, %r649;    setp.ne.u32 p, %r647, 0;
    vote.ballot.sync.b32 %r647, p, 0xffffffff;
    @!p not.b32 %r647, %r647;
}

	// end inline asm
	and.b32  	%r670, %r647, %r669;
	mov.b32 	%r652, 8;
	// begin inline asm
	{
    .reg .pred p;
    and.b32 %r650, %r663, %r652;    setp.ne.u32 p, %r650, 0;
    vote.ballot.sync.b32 %r650, p, 0xffffffff;
    @!p not.b32 %r650, %r650;
}

	// end inline asm
	and.b32  	%r671, %r650, %r670;
	mov.b32 	%r655, 16;
	// begin inline asm
	{
    .reg .pred p;
    and.b32 %r653, %r663, %r655;    setp.ne.u32 p, %r653, 0;
    vote.ballot.sync.b32 %r653, p, 0xffffffff;
    @!p not.b32 %r653, %r653;
}

	// end inline asm
	and.b32  	%r672, %r653, %r671;
	mov.b32 	%r658, 32;
	// begin inline asm
	{
    .reg .pred p;
    and.b32 %r656, %r663, %r658;    setp.ne.u32 p, %r656, 0;
    vote.ballot.sync.b32 %r656, p, 0xffffffff;
    @!p not.b32 %r656, %r656;
}

	// end inline asm
	and.b32  	%r673, %r656, %r672;
	mov.b32 	%r661, 64;
	// begin inline asm
	{
    .reg .pred p;
    and.b32 %r659, %r663, %r661;    setp.ne.u32 p, %r659, 0;
    vote.ballot.sync.b32 %r659, p, 0xffffffff;
    @!p not.b32 %r659, %r659;
}

	// end inline asm
	and.b32  	%r674, %r659, %r673;
	mov.b32 	%r664, 128;
	// begin inline asm
	{
    .reg .pred p;
    and.b32 %r662, %r663, %r664;    setp.ne.u32 p, %r662, 0;
    vote.ballot.sync.b32 %r662, p, 0xffffffff;
    @!p not.b32 %r662, %r662;
}

	// end inline asm
	and.b32  	%r675, %r662, %r674;
	clz.b32 	%r676, %r675;
	sub.s32 	%r77, 31, %r676;
	and.b32  	%r677, %r431, %r675;
	popc.b32 	%r78, %r677;
	setp.ne.s32 	%p75, %r140, %r77;
	mov.b32 	%r1339, 0;
	@%p75 bra 	$L__BB22_111;
	shl.b32 	%r678, %r1, 5;
	and.b32  	%r679, %r678, 31744;
	mov.u32 	%r680, _ZZN3cub18CUB_300001_SM_10006detail10radix_sort29DeviceRadixSortOnesweepKernelINS1_5radix10policy_hubImNS0_8NullTypeEyE10Policy1000ELNS0_9SortOrderE0EmS6_yiiNS1_21identity_decomposer_tEEEvPT5_SC_PT3_PKSD_PT1_PKSH_PT2_PKSL_T4_iiT6_E1s;
	add.s32 	%r681, %r680, %r679;
	shl.b32 	%r685, %r663, 2;
	add.s32 	%r686, %r681, %r685;
	atom.shared.add.u32 	%r1339, [%r686], %r78;
$L__BB22_111:
	shfl.sync.idx.b32	%r712|%p76, %r1339, %r77, 31, -1;
	add.s32 	%r81, %r78, %r712;
	shr.u64 	%rd157, %rd403, %r492;
	cvt.u32.u64 	%r714, %rd157;
	and.b32  	%r709, %r714, %r31;
	mov.b32 	%r689, 1;
	// begin inline asm
	{
    .reg .pred p;
    and.b32 %r687, %r709, %r689;    setp.ne.u32 p, %r687, 0;
    vote.ballot.sync.b32 %r687, p, 0xffffffff;
    @!p not.b32 %r687, %r687;
}

	// end inline asm
	mov.b32 	%r692, 2;
	// begin inline asm
	{
    .reg .pred p;
    and.b32 %r690, %r709, %r692;    setp.ne.u32 p, %r690, 0;
    vote.ballot.sync.b32 %r690, p, 0xffffffff;
    @!p not.b32 %r690, %r690;
}

	// end inline asm
	and.b32  	%r715, %r690, %r687;
	mov.b32 	%r695, 4;
	// begin inline asm
	{
    .reg .pred p;
    and.b32 %r693, %r709, %r695;    setp.ne.u32 p, %r693, 0;
    vote.ballot.sync.b32 %r693, p, 0xffffffff;
    @!p not.b32 %r693, %r693;
}

	// end inline asm
	and.b32  	%r716, %r693, %r715;
	mov.b32 	%r698, 8;
	// begin inline asm
	{
    .reg .pred p;
    and.b32 %r696, %r709, %r698;    setp.ne.u32 p, %r696, 0;
    vote.ballot.sync.b32 %r696, p, 0xffffffff;
    @!p not.b32 %r696, %r696;
}

	// end inline asm
	and.b32  	%r717, %r696, %r716;
	mov.b32 	%r701, 16;
	// begin inline asm
	{
    .reg .pred p;
    and.b32 %r699, %r709, %r701;    setp.ne.u32 p, %r699, 0;
    vote.ballot.sync.b32 %r699, p, 0xffffffff;
    @!p not.b32 %r699, %r699;
}

	// end inline asm
	and.b32  	%r718, %r699, %r717;
	mov.b32 	%r704, 32;
	// begin inline asm
	{
    .reg .pred p;
    and.b32 %r702, %r709, %r704;    setp.ne.u32 p, %r702, 0;
    vote.ballot.sync.b32 %r702, p, 0xffffffff;
    @!p not.b32 %r702, %r702;
}

	// end inline asm
	and.b32  	%r719, %r702, %r718;
	mov.b32 	%r707, 64;
	// begin inline asm
	{
    .reg .pred p;
    and.b32 %r705, %r709, %r707;    setp.ne.u32 p, %r705, 0;
    vote.ballot.sync.b32 %r705, p, 0xffffffff;
    @!p not.b32 %r705, %r705;
}

	// end inline asm
	and.b32  	%r720, %r705, %r719;
	mov.b32 	%r710, 128;
	// begin inline asm
	{
    .reg .pred p;
    and.b32 %r708, %r709, %r710;    setp.ne.u32 p, %r708, 0;
    vote.ballot.sync.b32 %r708, p, 0xffffffff;
    @!p not.b32 %r708, %r708;
}

	// end inline asm
	and.b32  	%r721, %r708, %r720;
	clz.b32 	%r722, %r721;
	sub.s32 	%r82, 31, %r722;
	and.b32  	%r723, %r431, %r721;
	popc.b32 	%r83, %r723;
	setp.ne.s32 	%p77, %r140, %r82;
	mov.b32 	%r1340, 0;
	@%p77 bra 	$L__BB22_113;
	shl.b32 	%r724, %r1, 5;
	and.b32  	%r725, %r724, 31744;
	mov.u32 	%r726, _ZZN3cub18CUB_300001_SM_10006detail10radix_sort29DeviceRadixSortOnesweepKernelINS1_5radix10policy_hubImNS0_8NullTypeEyE10Policy1000ELNS0_9SortOrderE0EmS6_yiiNS1_21identity_decomposer_tEEEvPT5_SC_PT3_PKSD_PT1_PKSH_PT2_PKSL_T4_iiT6_E1s;
	add.s32 	%r727, %r726, %r725;
	shr.u64 	%rd158, %rd403, %r492;
	cvt.u32.u64 	%r729, %rd158;
	and.b32  	%r730, %r729, %r31;
	shl.b32 	%r731, %r730, 2;
	add.s32 	%r732, %r727, %r731;
	atom.shared.add.u32 	%r1340, [%r732], %r83;
$L__BB22_113:
	shfl.sync.idx.b32	%r758|%p78, %r1340, %r82, 31, -1;
	add.s32 	%r86, %r83, %r758;
	shr.u64 	%rd159, %rd404, %r492;
	cvt.u32.u64 	%r760, %rd159;
	and.b32  	%r755, %r760, %r31;
	mov.b32 	%r735, 1;
	// begin inline asm
	{
    .reg .pred p;
    and.b32 %r733, %r755, %r735;    setp.ne.u32 p, %r733, 0;
    vote.ballot.sync.b32 %r733, p, 0xffffffff;
    @!p not.b32 %r733, %r733;
}

	// end inline asm
	mov.b32 	%r738, 2;
	// begin inline asm
	{
    .reg .pred p;
    and.b32 %r736, %r755, %r738;    setp.ne.u32 p, %r736, 0;
    vote.ballot.sync.b32 %r736, p, 0xffffffff;
    @!p not.b32 %r736, %r736;
}

	// end inline asm
	and.b32  	%r761, %r736, %r733;
	mov.b32 	%r741, 4;
	// begin inline asm
	{
    .reg .pred p;
    and.b32 %r739, %r755, %r741;    setp.ne.u32 p, %r739, 0;
    vote.ballot.sync.b32 %r739, p, 0xffffffff;
    @!p not.b32 %r739, %r739;
}

	// end inline asm
	and.b32  	%r762, %r739, %r761;
	mov.b32 	%r744, 8;
	// begin inline asm
	{
    .reg .pred p;
    and.b32 %r742, %r755, %r744;    setp.ne.u32 p, %r742, 0;
    vote.ballot.sync.b32 %r742, p, 0xffffffff;
    @!p not.b32 %r742, %r742;
}

	// end inline asm
	and.b32  	%r763, %r742, %r762;
	mov.b32 	%r747, 16;
	// begin inline asm
	{
    .reg .pred p;
    and.b32 %r745, %r755, %r747;    setp.ne.u32 p, %r745, 0;
    vote.ballot.sync.b32 %r745, p, 0xffffffff;
    @!p not.b32 %r745, %r745;
}

	// end inline asm
	and.b32  	%r764, %r745, %r763;
	mov.b32 	%r750, 32;
	// begin inline asm
	{
    .reg .pred p;
    and.b32 %r748, %r755, %r750;    setp.ne.u32 p, %r748, 0;
    vote.ballot.sync.b32 %r748, p, 0xffffffff;
    @!p not.b32 %r748, %r748;
}

	// end inline asm
	and.b32  	%r765, %r748, %r764;
	mov.b32 	%r753, 64;
	// begin inline asm
	{
    .reg .pred p;
    and.b32 %r751, %r755, %r753;    setp.ne.u32 p, %r751, 0;
    vote.ballot.sync.b32 %r751, p, 0xffffffff;
    @!p not.b32 %r751, %r751;
}

	// end inline asm
	and.b32  	%r766, %r751, %r765;
	mov.b32 	%r756, 128;
	// begin inline asm
	{
    .reg .pred p;
    and.b32 %r754, %r755, %r756;    setp.ne.u32 p, %r754, 0;
    vote.ballot.sync.b32 %r754, p, 0xffffffff;
    @!p not.b32 %r754, %r754;
}

	// end inline asm
	and.b32  	%r767, %r754, %r766;
	clz.b32 	%r768, %r767;
	sub.s32 	%r87, 31, %r768;
	and.b32  	%r769, %r431, %r767;
	popc.b32 	%r88, %r769;
	setp.ne.s32 	%p79, %r140, %r87;
	mov.b32 	%r1341, 0;
	@%p79 bra 	$L__BB22_115;
	shl.b32 	%r770, %r1, 5;
	and.b32  	%r771, %r770, 31744;
	mov.u32 	%r772, _ZZN3cub18CUB_300001_SM_10006detail10radix_sort29DeviceRadixSortOnesweepKernelINS1_5radix10policy_hubImNS0_8NullTypeEyE10Policy1000ELNS0_9SortOrderE0EmS6_yiiNS1_21identity_decomposer_tEEEvPT5_SC_PT3_PKSD_PT1_PKSH_PT2_PKSL_T4_iiT6_E1s;
	add.s32 	%r773, %r772, %r771;
	shr.u64 	%rd160, %rd404, %r492;
	cvt.u32.u64 	%r775, %rd160;
	and.b32  	%r776, %r775, %r31;
	shl.b32 	%r777, %r776, 2;
	add.s32 	%r778, %r773, %r777;
	atom.shared.add.u32 	%r1341, [%r778], %r88;
$L__BB22_115:
	shfl.sync.idx.b32	%r804|%p80, %r1341, %r87, 31, -1;
	add.s32 	%r91, %r88, %r804;
	shr.u64 	%rd161, %rd405, %r492;
	cvt.u32.u64 	%r806, %rd161;
	and.b32  	%r801, %r806, %r31;
	mov.b32 	%r781, 1;
	// begin inline asm
	{
    .reg .pred p;
    and.b32 %r779, %r801, %r781;    setp.ne.u32 p, %r779, 0;
    vote.ballot.sync.b32 %r779, p, 0xffffffff;
    @!p not.b32 %r779, %r779;
}

	// end inline asm
	mov.b32 	%r784, 2;
	// begin inline asm
	{
    .reg .pred p;
    and.b32 %r782, %r801, %r784;    setp.ne.u32 p, %r782, 0;
    vote.ballot.sync.b32 %r782, p, 0xffffffff;
    @!p not.b32 %r782, %r782;
}

	// end inline asm
	and.b32  	%r807, %r782, %r779;
	mov.b32 	%r787, 4;
	// begin inline asm
	{
    .reg .pred p;
    and.b32 %r785, %r801, %r787;    setp.ne.u32 p, %r785, 0;
    vote.ballot.sync.b32 %r785, p, 0xffffffff;
    @!p not.b32 %r785, %r785;
}

	// end inline asm
	and.b32  	%r808, %r785, %r807;
	mov.b32 	%r790, 8;
	// begin inline asm
	{
    .reg .pred p;
    and.b32 %r788, %r801, %r790;    setp.ne.u32 p, %r788, 0;
    vote.ballot.sync.b32 %r788, p, 0xffffffff;
    @!p not.b32 %r788, %r788;
}

	// end inline asm
	and.b32  	%r809, %r788, %r808;
	mov.b32 	%r793, 16;
	// begin inline asm
	{
    .reg .pred p;
    and.b32 %r791, %r801, %r793;    setp.ne.u32 p, %r791, 0;
    vote.ballot.sync.b32 %r791, p, 0xffffffff;
    @!p not.b32 %r791, %r791;
}

	// end inline asm
	and.b32  	%r810, %r791, %r809;
	mov.b32 	%r796, 32;
	// begin inline asm
	{
    .reg .pred p;
    and.b32 %r794, %r801, %r796;    setp.ne.u32 p, %r794, 0;
    vote.ballot.sync.b32 %r794, p, 0xffffffff;
    @!p not.b32 %r794, %r794;
}

	// end inline asm
	and.b32  	%r811, %r794, %r810;
	mov.b32 	%r799, 64;
	// begin inline asm
	{
    .reg .pred p;
    and.b32 %r797, %r801, %r799;    setp.ne.u32 p, %r797, 0;
    vote.ballot.sync.b32 %r797, p, 0xffffffff;
    @!p not.b32 %r797, %r797;
}

	// end inline asm
	and.b32  	%r812, %r797, %r811;
	mov.b32 	%r802, 128;
	// begin inline asm
	{
    .reg .pred p;
    and.b32 %r800, %r801, %r802;    setp.ne.u32 p, %r800, 0;
    vote.ballot.sync.b32 %r800, p, 0xffffffff;
    @!p not.b32 %r800, %r800;
}

	// end inline asm
	and.b32  	%r813, %r800, %r812;
	clz.b32 	%r814, %r813;
	sub.s32 	%r92, 31, %r814;
	and.b32  	%r815, %r431, %r813;
	popc.b32 	%r93, %r815;
	setp.ne.s32 	%p81, %r140, %r92;
	mov.b32 	%r1342, 0;
	@%p81 bra 	$L__BB22_117;
	shl.b32 	%r816, %r1, 5;
	and.b32  	%r817, %r816, 31744;
	mov.u32 	%r818, _ZZN3cub18CUB_300001_SM_10006detail10radix_sort29DeviceRadixSortOnesweepKernelINS1_5radix10policy_hubImNS0_8NullTypeEyE10Policy1000ELNS0_9SortOrderE0EmS6_yiiNS1_21identity_decomposer_tEEEvPT5_SC_PT3_PKSD_PT1_PKSH_PT2_PKSL_T4_iiT6_E1s;
	add.s32 	%r819, %r818, %r817;
	shr.u64 	%rd162, %rd405, %r492;
	cvt.u32.u64 	%r821, %rd162;
	and.b32  	%r822, %r821, %r31;
	shl.b32 	%r823, %r822, 2;
	add.s32 	%r824, %r819, %r823;
	atom.shared.add.u32 	%r1342, [%r824], %r93;
$L__BB22_117:
	shfl.sync.idx.b32	%r850|%p82, %r1342, %r92, 31, -1;
	add.s32 	%r96, %r93, %r850;
	shr.u64 	%rd163, %rd406, %r492;
	cvt.u32.u64 	%r852, %rd163;
	and.b32  	%r847, %r852, %r31;
	mov.b32 	%r827, 1;
	// begin inline asm
	{
    .reg .pred p;
    and.b32 %r825, %r847, %r827;    setp.ne.u32 p, %r825, 0;
    vote.ballot.sync.b32 %r825, p, 0xffffffff;
    @!p not.b32 %r825, %r825;
}

	// end inline asm
	mov.b32 	%r830, 2;
	// begin inline asm
	{
    .reg .pred p;
    and.b32 %r828, %r847, %r830;    setp.ne.u32 p, %r828, 0;
    vote.ballot.sync.b32 %r828, p, 0xffffffff;
    @!p not.b32 %r828, %r828;
}

	// end inline asm
	and.b32  	%r853, %r828, %r825;
	mov.b32 	%r833, 4;
	// begin inline asm
	{
    .reg .pred p;
    and.b32 %r831, %r847, %r833;    setp.ne.u32 p, %r831, 0;
    vote.ballot.sync.b32 %r831, p, 0xffffffff;
    @!p not.b32 %r831, %r831;
}

	// end inline asm
	and.b32  	%r854, %r831, %r853;
	mov.b32 	%r836, 8;
	// begin inline asm
	{
    .reg .pred p;
    and.b32 %r834, %r847, %r836;    setp.ne.u32 p, %r834, 0;
    vote.ballot.sync.b32 %r834, p, 0xffffffff;
    @!p not.b32 %r834, %r834;
}

	// end inline asm
	and.b32  	%r855, %r834, %r854;
	mov.b32 	%r839, 16;
	// begin inline asm
	{
    .reg .pred p;
    and.b32 %r837, %r847, %r839;    setp.ne.u32 p, %r837, 0;
    vote.ballot.sync.b32 %r837, p, 0xffffffff;
    @!p not.b32 %r837, %r837;
}

	// end inline asm
	and.b32  	%r856, %r837, %r855;
	mov.b32 	%r842, 32;
	// begin inline asm
	{
    .reg .pred p;
    and.b32 %r840, %r847, %r842;    setp.ne.u32 p, %r840, 0;
    vote.ballot.sync.b32 %r840, p, 0xffffffff;
    @!p not.b32 %r840, %r840;
}

	// end inline asm
	and.b32  	%r857, %r840, %r856;
	mov.b32 	%r845, 64;
	// begin inline asm
	{
    .reg .pred p;
    and.b32 %r843, %r847, %r845;    setp.ne.u32 p, %r843, 0;
    vote.ballot.sync.b32 %r843, p, 0xffffffff;
    @!p not.b32 %r843, %r843;
}

	// end inline asm
	and.b32  	%r858, %r843, %r857;
	mov.b32 	%r848, 128;
	// begin inline asm
	{
    .reg .pred p;
    and.b32 %r846, %r847, %r848;    setp.ne.u32 p, %r846, 0;
    vote.ballot.sync.b32 %r846, p, 0xffffffff;
    @!p not.b32 %r846, %r846;
}

	// end inline asm
	and.b32  	%r859, %r846, %r858;
	clz.b32 	%r860, %r859;
	sub.s32 	%r97, 31, %r860;
	and.b32  	%r861, %r431, %r859;
	popc.b32 	%r98, %r861;
	setp.ne.s32 	%p83, %r140, %r97;
	mov.b32 	%r1343, 0;
	@%p83 bra 	$L__BB22_119;
	shl.b32 	%r862, %r1, 5;
	and.b32  	%r863, %r862, 31744;
	mov.u32 	%r864, _ZZN3cub18CUB_300001_SM_10006detail10radix_sort29DeviceRadixSortOnesweepKernelINS1_5radix10policy_hubImNS0_8NullTypeEyE10Policy1000ELNS0_9SortOrderE0EmS6_yiiNS1_21identity_decomposer_tEEEvPT5_SC_PT3_PKSD_PT1_PKSH_PT2_PKSL_T4_iiT6_E1s;
	add.s32 	%r865, %r864, %r863;
	shr.u64 	%rd164, %rd406, %r492;
	cvt.u32.u64 	%r867, %rd164;
	and.b32  	%r868, %r867, %r31;
	shl.b32 	%r869, %r868, 2;
	add.s32 	%r870, %r865, %r869;
	atom.shared.add.u32 	%r1343, [%r870], %r98;
$L__BB22_119:
	shfl.sync.idx.b32	%r896|%p84, %r1343, %r97, 31, -1;
	add.s32 	%r101, %r98, %r896;
	shr.u64 	%rd165, %rd407, %r492;
	cvt.u32.u64 	%r898, %rd165;
	and.b32  	%r893, %r898, %r31;
	mov.b32 	%r873, 1;
	// begin inline asm
	{
    .reg .pred p;
    and.b32 %r871, %r893, %r873;    setp.ne.u32 p, %r871, 0;
    vote.ballot.sync.b32 %r871, p, 0xffffffff;
    @!p not.b32 %r871, %r871;
}

	// end inline asm
	mov.b32 	%r876, 2;
	// begin inline asm
	{
    .reg .pred p;
    and.b32 %r874, %r893, %r876;    setp.ne.u32 p, %r874, 0;
    vote.ballot.sync.b32 %r874, p, 0xffffffff;
    @!p not.b32 %r874, %r874;
}

	// end inline asm
	and.b32  	%r899, %r874, %r871;
	mov.b32 	%r879, 4;
	// begin inline asm
	{
    .reg .pred p;
    and.b32 %r877, %r893, %r879;    setp.ne.u32 p, %r877, 0;
    vote.ballot.sync.b32 %r877, p, 0xffffffff;
    @!p not.b32 %r877, %r877;
}

	// end inline asm
	and.b32  	%r900, %r877, %r899;
	mov.b32 	%r882, 8;
	// begin inline asm
	{
    .reg .pred p;
    and.b32 %r880, %r893, %r882;    setp.ne.u32 p, %r880, 0;
    vote.ballot.sync.b32 %r880, p, 0xffffffff;
    @!p not.b32 %r880, %r880;
}

	// end inline asm
	and.b32  	%r901, %r880, %r900;
	mov.b32 	%r885, 16;
	// begin inline asm
	{
    .reg .pred p;
    and.b32 %r883, %r893, %r885;    setp.ne.u32 p, %r883, 0;
    vote.ballot.sync.b32 %r883, p, 0xffffffff;
    @!p not.b32 %r883, %r883;
}

	// end inline asm
	and.b32  	%r902, %r883, %r901;
	mov.b32 	%r888, 32;
	// begin inline asm
	{
    .reg .pred p;
    and.b32 %r886, %r893, %r888;    setp.ne.u32 p, %r886, 0;
    vote.ballot.sync.b32 %r886, p, 0xffffffff;
    @!p not.b32 %r886, %r886;
}

	// end inline asm
	and.b32  	%r903, %r886, %r902;
	mov.b32 	%r891, 64;
	// begin inline asm
	{
    .reg .pred p;
    and.b32 %r889, %r893, %r891;    setp.ne.u32 p, %r889, 0;
    vote.ballot.sync.b32 %r889, p, 0xffffffff;
    @!p not.b32 %r889, %r889;
}

	// end inline asm
	and.b32  	%r904, %r889, %r903;
	mov.b32 	%r894, 128;
	// begin inline asm
	{
    .reg .pred p;
    and.b32 %r892, %r893, %r894;    setp.ne.u32 p, %r892, 0;
    vote.ballot.sync.b32 %r892, p, 0xffffffff;
    @!p not.b32 %r892, %r892;
}

	// end inline asm
	and.b32  	%r905, %r892, %r904;
	clz.b32 	%r906, %r905;
	sub.s32 	%r102, 31, %r906;
	and.b32  	%r907, %r431, %r905;
	popc.b32 	%r103, %r907;
	setp.ne.s32 	%p85, %r140, %r102;
	mov.b32 	%r1344, 0;
	@%p85 bra 	$L__BB22_121;
	shl.b32 	%r908, %r1, 5;
	and.b32  	%r909, %r908, 31744;
	mov.u32 	%r910, _ZZN3cub18CUB_300001_SM_10006detail10radix_sort29DeviceRadixSortOnesweepKernelINS1_5radix10policy_hubImNS0_8NullTypeEyE10Policy1000ELNS0_9SortOrderE0EmS6_yiiNS1_21identity_decomposer_tEEEvPT5_SC_PT3_PKSD_PT1_PKSH_PT2_PKSL_T4_iiT6_E1s;
	add.s32 	%r911, %r910, %r909;
	shr.u64 	%rd166, %rd407, %r492;
	cvt.u32.u64 	%r913, %rd166;
	and.b32  	%r914, %r913, %r31;
	shl.b32 	%r915, %r914, 2;
	add.s32 	%r916, %r911, %r915;
	atom.shared.add.u32 	%r1344, [%r916], %r103;
$L__BB22_121:
	shfl.sync.idx.b32	%r942|%p86, %r1344, %r102, 31, -1;
	add.s32 	%r106, %r103, %r942;
	shr.u64 	%rd167, %rd408, %r492;
	cvt.u32.u64 	%r944, %rd167;
	and.b32  	%r939, %r944, %r31;
	mov.b32 	%r919, 1;
	// begin inline asm
	{
    .reg .pred p;
    and.b32 %r917, %r939, %r919;    setp.ne.u32 p, %r917, 0;
    vote.ballot.sync.b32 %r917, p, 0xffffffff;
    @!p not.b32 %r917, %r917;
}

	// end inline asm
	mov.b32 	%r922, 2;
	// begin inline asm
	{
    .reg .pred p;
    and.b32 %r920, %r939, %r922;    setp.ne.u32 p, %r920, 0;
    vote.ballot.sync.b32 %r920, p, 0xffffffff;
    @!p not.b32 %r920, %r920;
}

	// end inline asm
	and.b32  	%r945, %r920, %r917;
	mov.b32 	%r925, 4;
	// begin inline asm
	{
    .reg .pred p;
    and.b32 %r923, %r939, %r925;    setp.ne.u32 p, %r923, 0;
    vote.ballot.sync.b32 %r923, p, 0xffffffff;
    @!p not.b32 %r923, %r923;
}

	// end inline asm
	and.b32  	%r946, %r923, %r945;
	mov.b32 	%r928, 8;
	// begin inline asm
	{
    .reg .pred p;
    and.b32 %r926, %r939, %r928;    setp.ne.u32 p, %r926, 0;
    vote.ballot.sync.b32 %r926, p, 0xffffffff;
    @!p not.b32 %r926, %r926;
}

	// end inline asm
	and.b32  	%r947, %r926, %r946;
	mov.b32 	%r931, 16;
	// begin inline asm
	{
    .reg .pred p;
    and.b32 %r929, %r939, %r931;    setp.ne.u32 p, %r929, 0;
    vote.ballot.sync.b32 %r929, p, 0xffffffff;
    @!p not.b32 %r929, %r929;
}

	// end inline asm
	and.b32  	%r948, %r929, %r947;
	mov.b32 	%r934, 32;
	// begin inline asm
	{
    .reg .pred p;
    and.b32 %r932, %r939, %r934;    setp.ne.u32 p, %r932, 0;
    vote.ballot.sync.b32 %r932, p, 0xffffffff;
    @!p not.b32 %r932, %r932;
}

	// end inline asm
	and.b32  	%r949, %r932, %r948;
	mov.b32 	%r937, 64;
	// begin inline asm
	{
    .reg .pred p;
    and.b32 %r935, %r939, %r937;    setp.ne.u32 p, %r935, 0;
    vote.ballot.sync.b32 %r935, p, 0xffffffff;
    @!p not.b32 %r935, %r935;
}

	// end inline asm
	and.b32  	%r950, %r935, %r949;
	mov.b32 	%r940, 128;
	// begin inline asm
	{
    .reg .pred p;
    and.b32 %r938, %r939, %r940;    setp.ne.u32 p, %r938, 0;
    vote.ballot.sync.b32 %r938, p, 0xffffffff;
    @!p not.b32 %r938, %r938;
}

	// end inline asm
	and.b32  	%r951, %r938, %r950;
	clz.b32 	%r952, %r951;
	sub.s32 	%r107, 31, %r952;
	and.b32  	%r953, %r431, %r951;
	popc.b32 	%r108, %r953;
	setp.ne.s32 	%p87, %r140, %r107;
	mov.b32 	%r1345, 0;
	@%p87 bra 	$L__BB22_123;
	shl.b32 	%r954, %r1, 5;
	and.b32  	%r955, %r954, 31744;
	mov.u32 	%r956, _ZZN3cub18CUB_300001_SM_10006detail10radix_sort29DeviceRadixSortOnesweepKernelINS1_5radix10policy_hubImNS0_8NullTypeEyE10Policy1000ELNS0_9SortOrderE0EmS6_yiiNS1_21identity_decomposer_tEEEvPT5_SC_PT3_PKSD_PT1_PKSH_PT2_PKSL_T4_iiT6_E1s;
	add.s32 	%r957, %r956, %r955;
	shr.u64 	%rd168, %rd408, %r492;
	cvt.u32.u64 	%r959, %rd168;
	and.b32  	%r960, %r959, %r31;
	shl.b32 	%r961, %r960, 2;
	add.s32 	%r962, %r957, %r961;
	atom.shared.add.u32 	%r1345, [%r962], %r108;
$L__BB22_123:
	shfl.sync.idx.b32	%r988|%p88, %r1345, %r107, 31, -1;
	add.s32 	%r111, %r108, %r988;
	shr.u64 	%rd169, %rd409, %r492;
	cvt.u32.u64 	%r990, %rd169;
	and.b32  	%r985, %r990, %r31;
	mov.b32 	%r965, 1;
	// begin inline asm
	{
    .reg .pred p;
    and.b32 %r963, %r985, %r965;    setp.ne.u32 p, %r963, 0;
    vote.ballot.sync.b32 %r963, p, 0xffffffff;
    @!p not.b32 %r963, %r963;
}

	// end inline asm
	mov.b32 	%r968, 2;
	// begin inline asm
	{
    .reg .pred p;
    and.b32 %r966, %r985, %r968;    setp.ne.u32 p, %r966, 0;
    vote.ballot.sync.b32 %r966, p, 0xffffffff;
    @!p not.b32 %r966, %r966;
}

	// end inline asm
	and.b32  	%r991, %r966, %r963;
	mov.b32 	%r971, 4;
	// begin inline asm
	{
    .reg .pred p;
    and.b32 %r969, %r985, %r971;    setp.ne.u32 p, %r969, 0;
    vote.ballot.sync.b32 %r969, p, 0xffffffff;
    @!p not.b32 %r969, %r969;
}

	// end inline asm
	and.b32  	%r992, %r969, %r991;
	mov.b32 	%r974, 8;
	// begin inline asm
	{
    .reg .pred p;
    and.b32 %r972, %r985, %r974;    setp.ne.u32 p, %r972, 0;
    vote.ballot.sync.b32 %r972, p, 0xffffffff;
    @!p not.b32 %r972, %r972;
}

	// end inline asm
	and.b32  	%r993, %r972, %r992;
	mov.b32 	%r977, 16;
	// begin inline asm
	{
    .reg .pred p;
    and.b32 %r975, %r985, %r977;    setp.ne.u32 p, %r975, 0;
    vote.ballot.sync.b32 %r975, p, 0xffffffff;
    @!p not.b32 %r975, %r975;
}

	// end inline asm
	and.b32  	%r994, %r975, %r993;
	mov.b32 	%r980, 32;
	// begin inline asm
	{
    .reg .pred p;
    and.b32 %r978, %r985, %r980;    setp.ne.u32 p, %r978, 0;
    vote.ballot.sync.b32 %r978, p, 0xffffffff;
    @!p not.b32 %r978, %r978;
}

	// end inline asm
	and.b32  	%r995, %r978, %r994;
	mov.b32 	%r983, 64;
	// begin inline asm
	{
    .reg .pred p;
    and.b32 %r981, %r985, %r983;    setp.ne.u32 p, %r981, 0;
    vote.ballot.sync.b32 %r981, p, 0xffffffff;
    @!p not.b32 %r981, %r981;
}

	// end inline asm
	and.b32  	%r996, %r981, %r995;
	mov.b32 	%r986, 128;
	// begin inline asm
	{
    .reg .pred p;
    and.b32 %r984, %r985, %r986;    setp.ne.u32 p, %r984, 0;
    vote.ballot.sync.b32 %r984, p, 0xffffffff;
    @!p not.b32 %r984, %r984;
}

	// end inline asm
	and.b32  	%r997, %r984, %r996;
	clz.b32 	%r998, %r997;
	sub.s32 	%r112, 31, %r998;
	and.b32  	%r999, %r431, %r997;
	popc.b32 	%r113, %r999;
	setp.ne.s32 	%p89, %r140, %r112;
	mov.b32 	%r1346, 0;
	@%p89 bra 	$L__BB22_125;
	shl.b32 	%r1000, %r1, 5;
	and.b32  	%r1001, %r1000, 31744;
	mov.u32 	%r1002, _ZZN3cub18CUB_300001_SM_10006detail10radix_sort29DeviceRadixSortOnesweepKernelINS1_5radix10policy_hubImNS0_8NullTypeEyE10Policy1000ELNS0_9SortOrderE0EmS6_yiiNS1_21identity_decomposer_tEEEvPT5_SC_PT3_PKSD_PT1_PKSH_PT2_PKSL_T4_iiT6_E1s;
	add.s32 	%r1003, %r1002, %r1001;
	shr.u64 	%rd170, %rd409, %r492;
	cvt.u32.u64 	%r1005, %rd170;
	and.b32  	%r1006, %r1005, %r31;
	shl.b32 	%r1007, %r1006, 2;
	add.s32 	%r1008, %r1003, %r1007;
	atom.shared.add.u32 	%r1346, [%r1008], %r113;
$L__BB22_125:
	shfl.sync.idx.b32	%r1034|%p90, %r1346, %r112, 31, -1;
	add.s32 	%r116, %r113, %r1034;
	shr.u64 	%rd171, %rd410, %r492;
	cvt.u32.u64 	%r1036, %rd171;
	and.b32  	%r1031, %r1036, %r31;
	mov.b32 	%r1011, 1;
	// begin inline asm
	{
    .reg .pred p;
    and.b32 %r1009, %r1031, %r1011;    setp.ne.u32 p, %r1009, 0;
    vote.ballot.sync.b32 %r1009, p, 0xffffffff;
    @!p not.b32 %r1009, %r1009;
}

	// end inline asm
	mov.b32 	%r1014, 2;
	// begin inline asm
	{
    .reg .pred p;
    and.b32 %r1012, %r1031, %r1014;    setp.ne.u32 p, %r1012, 0;
    vote.ballot.sync.b32 %r1012, p, 0xffffffff;
    @!p not.b32 %r1012, %r1012;
}

	// end inline asm
	and.b32  	%r1037, %r1012, %r1009;
	mov.b32 	%r1017, 4;
	// begin inline asm
	{
    .reg .pred p;
    and.b32 %r1015, %r1031, %r1017;    setp.ne.u32 p, %r1015, 0;
    vote.ballot.sync.b32 %r1015, p, 0xffffffff;
    @!p not.b32 %r1015, %r1015;
}

	// end inline asm
	and.b32  	%r1038, %r1015, %r1037;
	mov.b32 	%r1020, 8;
	// begin inline asm
	{
    .reg .pred p;
    and.b32 %r1018, %r1031, %r1020;    setp.ne.u32 p, %r1018, 0;
    vote.ballot.sync.b32 %r1018, p, 0xffffffff;
    @!p not.b32 %r1018, %r1018;
}

	// end inline asm
	and.b32  	%r1039, %r1018, %r1038;
	mov.b32 	%r1023, 16;
	// begin inline asm
	{
    .reg .pred p;
    and.b32 %r1021, %r1031, %r1023;    setp.ne.u32 p, %r1021, 0;
    vote.ballot.sync.b32 %r1021, p, 0xffffffff;
    @!p not.b32 %r1021, %r1021;
}

	// end inline asm
	and.b32  	%r1040, %r1021, %r1039;
	mov.b32 	%r1026, 32;
	// begin inline asm
	{
    .reg .pred p;
    and.b32 %r1024, %r1031, %r1026;    setp.ne.u32 p, %r1024, 0;
    vote.ballot.sync.b32 %r1024, p, 0xffffffff;
    @!p not.b32 %r1024, %r1024;
}

	// end inline asm
	and.b32  	%r1041, %r1024, %r1040;
	mov.b32 	%r1029, 64;
	// begin inline asm
	{
    .reg .pred p;
    and.b32 %r1027, %r1031, %r1029;    setp.ne.u32 p, %r1027, 0;
    vote.ballot.sync.b32 %r1027, p, 0xffffffff;
    @!p not.b32 %r1027, %r1027;
}

	// end inline asm
	and.b32  	%r1042, %r1027, %r1041;
	mov.b32 	%r1032, 128;
	// begin inline asm
	{
    .reg .pred p;
    and.b32 %r1030, %r1031, %r1032;    setp.ne.u32 p, %r1030, 0;
    vote.ballot.sync.b32 %r1030, p, 0xffffffff;
    @!p not.b32 %r1030, %r1030;
}

	// end inline asm
	and.b32  	%r1043, %r1030, %r1042;
	clz.b32 	%r1044, %r1043;
	sub.s32 	%r117, 31, %r1044;
	and.b32  	%r1045, %r431, %r1043;
	popc.b32 	%r118, %r1045;
	setp.ne.s32 	%p91, %r140, %r117;
	mov.b32 	%r1347, 0;
	@%p91 bra 	$L__BB22_127;
	shl.b32 	%r1046, %r1, 5;
	and.b32  	%r1047, %r1046, 31744;
	mov.u32 	%r1048, _ZZN3cub18CUB_300001_SM_10006detail10radix_sort29DeviceRadixSortOnesweepKernelINS1_5radix10policy_hubImNS0_8NullTypeEyE10Policy1000ELNS0_9SortOrderE0EmS6_yiiNS1_21identity_decomposer_tEEEvPT5_SC_PT3_PKSD_PT1_PKSH_PT2_PKSL_T4_iiT6_E1s;
	add.s32 	%r1049, %r1048, %r1047;
	shr.u64 	%rd172, %rd410, %r492;
	cvt.u32.u64 	%r1051, %rd172;
	and.b32  	%r1052, %r1051, %r31;
	shl.b32 	%r1053, %r1052, 2;
	add.s32 	%r1054, %r1049, %r1053;
	atom.shared.add.u32 	%r1347, [%r1054], %r118;
$L__BB22_127:
	shfl.sync.idx.b32	%r1080|%p92, %r1347, %r117, 31, -1;
	add.s32 	%r121, %r118, %r1080;
	shr.u64 	%rd173, %rd411, %r492;
	cvt.u32.u64 	%r1082, %rd173;
	and.b32  	%r1077, %r1082, %r31;
	mov.b32 	%r1057, 1;
	// begin inline asm
	{
    .reg .pred p;
    and.b32 %r1055, %r1077, %r1057;    setp.ne.u32 p, %r1055, 0;
    vote.ballot.sync.b32 %r1055, p, 0xffffffff;
    @!p not.b32 %r1055, %r1055;
}

	// end inline asm
	mov.b32 	%r1060, 2;
	// begin inline asm
	{
    .reg .pred p;
    and.b32 %r1058, %r1077, %r1060;    setp.ne.u32 p, %r1058, 0;
    vote.ballot.sync.b32 %r1058, p, 0xffffffff;
    @!p not.b32 %r1058, %r1058;
}

	// end inline asm
	and.b32  	%r1083, %r1058, %r1055;
	mov.b32 	%r1063, 4;
	// begin inline asm
	{
    .reg .pred p;
    and.b32 %r1061, %r1077, %r1063;    setp.ne.u32 p, %r1061, 0;
    vote.ballot.sync.b32 %r1061, p, 0xffffffff;
    @!p not.b32 %r1061, %r1061;
}

	// end inline asm
	and.b32  	%r1084, %r1061, %r1083;
	mov.b32 	%r1066, 8;
	// begin inline asm
	{
    .reg .pred p;
    and.b32 %r1064, %r1077, %r1066;    setp.ne.u32 p, %r1064, 0;
    vote.ballot.sync.b32 %r1064, p, 0xffffffff;
    @!p not.b32 %r1064, %r1064;
}

	// end inline asm
	and.b32  	%r1085, %r1064, %r1084;
	mov.b32 	%r1069, 16;
	// begin inline asm
	{
    .reg .pred p;
    and.b32 %r1067, %r1077, %r1069;    setp.ne.u32 p, %r1067, 0;
    vote.ballot.sync.b32 %r1067, p, 0xffffffff;
    @!p not.b32 %r1067, %r1067;
}

	// end inline asm
	and.b32  	%r1086, %r1067, %r1085;
	mov.b32 	%r1072, 32;
	// begin inline asm
	{
    .reg .pred p;
    and.b32 %r1070, %r1077, %r1072;    setp.ne.u32 p, %r1070, 0;
    vote.ballot.sync.b32 %r1070, p, 0xffffffff;
    @!p not.b32 %r1070, %r1070;
}

	// end inline asm
	and.b32  	%r1087, %r1070, %r1086;
	mov.b32 	%r1075, 64;
	// begin inline asm
	{
    .reg .pred p;
    and.b32 %r1073, %r1077, %r1075;    setp.ne.u32 p, %r1073, 0;
    vote.ballot.sync.b32 %r1073, p, 0xffffffff;
    @!p not.b32 %r1073, %r1073;
}

	// end inline asm
	and.b32  	%r1088, %r1073, %r1087;
	mov.b32 	%r1078, 128;
	// begin inline asm
	{
    .reg .pred p;
    and.b32 %r1076, %r1077, %r1078;    setp.ne.u32 p, %r1076, 0;
    vote.ballot.sync.b32 %r1076, p, 0xffffffff;
    @!p not.b32 %r1076, %r1076;
}

	// end inline asm
	and.b32  	%r1089, %r1076, %r1088;
	clz.b32 	%r1090, %r1089;
	sub.s32 	%r122, 31, %r1090;
	and.b32  	%r1091, %r431, %r1089;
	popc.b32 	%r123, %r1091;
	setp.ne.s32 	%p93, %r140, %r122;
	mov.b32 	%r1348, 0;
	@%p93 bra 	$L__BB22_129;
	shl.b32 	%r1092, %r1, 5;
	and.b32  	%r1093, %r1092, 31744;
	mov.u32 	%r1094, _ZZN3cub18CUB_300001_SM_10006detail10radix_sort29DeviceRadixSortOnesweepKernelINS1_5radix10policy_hubImNS0_8NullTypeEyE10Policy1000ELNS0_9SortOrderE0EmS6_yiiNS1_21identity_decomposer_tEEEvPT5_SC_PT3_PKSD_PT1_PKSH_PT2_PKSL_T4_iiT6_E1s;
	add.s32 	%r1095, %r1094, %r1093;
	shr.u64 	%rd174, %rd411, %r492;
	cvt.u32.u64 	%r1097, %rd174;
	and.b32  	%r1098, %r1097, %r31;
	shl.b32 	%r1099, %r1098, 2;
	add.s32 	%r1100, %r1095, %r1099;
	atom.shared.add.u32 	%r1348, [%r1100], %r123;
$L__BB22_129:
	shfl.sync.idx.b32	%r1101|%p95, %r1348, %r122, 31, -1;
	add.s32 	%r1102, %r123, %r1101;
	bar.sync 	0;
	shl.b32 	%r1103, %r56, 3;
	mov.u32 	%r1104, _ZZN3cub18CUB_300001_SM_10006detail10radix_sort29DeviceRadixSortOnesweepKernelINS1_5radix10policy_hubImNS0_8NullTypeEyE10Policy1000ELNS0_9SortOrderE0EmS6_yiiNS1_21identity_decomposer_tEEEvPT5_SC_PT3_PKSD_PT1_PKSH_PT2_PKSL_T4_iiT6_E1s;
	add.s32 	%r1105, %r1104, %r1103;
	st.shared.u64 	[%r1105+-8], %rd397;
	shl.b32 	%r1106, %r61, 3;
	add.s32 	%r1107, %r1104, %r1106;
	st.shared.u64 	[%r1107+-8], %rd398;
	shl.b32 	%r1108, %r66, 3;
	add.s32 	%r1109, %r1104, %r1108;
	st.shared.u64 	[%r1109+-8], %rd399;
	shl.b32 	%r1110, %r71, 3;
	add.s32 	%r1111, %r1104, %r1110;
	st.shared.u64 	[%r1111+-8], %rd400;
	shl.b32 	%r1112, %r76, 3;
	add.s32 	%r1113, %r1104, %r1112;
	st.shared.u64 	[%r1113+-8], %rd401;
	shl.b32 	%r1114, %r81, 3;
	add.s32 	%r1115, %r1104, %r1114;
	st.shared.u64 	[%r1115+-8], %rd402;
	shl.b32 	%r1116, %r86, 3;
	add.s32 	%r1117, %r1104, %r1116;
	st.shared.u64 	[%r1117+-8], %rd403;
	shl.b32 	%r1118, %r91, 3;
	add.s32 	%r1119, %r1104, %r1118;
	st.shared.u64 	[%r1119+-8], %rd404;
	shl.b32 	%r1120, %r96, 3;
	add.s32 	%r1121, %r1104, %r1120;
	st.shared.u64 	[%r1121+-8], %rd405;
	shl.b32 	%r1122, %r101, 3;
	add.s32 	%r1123, %r1104, %r1122;
	st.shared.u64 	[%r1123+-8], %rd406;
	shl.b32 	%r1124, %r106, 3;
	add.s32 	%r1125, %r1104, %r1124;
	st.shared.u64 	[%r1125+-8], %rd407;
	shl.b32 	%r1126, %r111, 3;
	add.s32 	%r1127, %r1104, %r1126;
	st.shared.u64 	[%r1127+-8], %rd408;
	shl.b32 	%r1128, %r116, 3;
	add.s32 	%r1129, %r1104, %r1128;
	st.shared.u64 	[%r1129+-8], %rd409;
	shl.b32 	%r1130, %r121, 3;
	add.s32 	%r1131, %r1104, %r1130;
	st.shared.u64 	[%r1131+-8], %rd410;
	shl.b32 	%r1132, %r1102, 3;
	add.s32 	%r1133, %r1104, %r1132;
	st.shared.u64 	[%r1133+-8], %rd411;
	shl.b32 	%r1134, %r1, 3;
	add.s32 	%r1135, %r1104, %r1134;
	add.s32 	%r126, %r1135, 46080;
	@%p64 bra 	$L__BB22_137;
	ld.param.u64 	%rd381, [_ZN3cub18CUB_300001_SM_10006detail10radix_sort29DeviceRadixSortOnesweepKernelINS1_5radix10policy_hubImNS0_8NullTypeEyE10Policy1000ELNS0_9SortOrderE0EmS6_yiiNS1_21identity_decomposer_tEEEvPT5_SC_PT3_PKSD_PT1_PKSH_PT2_PKSL_T4_iiT6__param_3];
	cvta.to.global.u64 	%rd175, %rd381;
	shl.b64 	%rd176, %rd67, 3;
	add.s64 	%rd177, %rd175, %rd176;
	ld.global.u64 	%rd178, [%rd177];
	cvt.s64.s32 	%rd179, %r50;
	sub.s64 	%rd413, %rd178, %rd179;
	st.shared.u64 	[%r126], %rd413;
	setp.lt.s32 	%p96, %r4, 1;
	mov.u32 	%r1352, %r1329;
	@%p96 bra 	$L__BB22_136;
	mov.b32 	%r1350, -1;
	mov.u32 	%r1349, %r4;
	mov.u32 	%r1352, %r1329;
$L__BB22_132:
	ld.param.u64 	%rd374, [_ZN3cub18CUB_300001_SM_10006detail10radix_sort29DeviceRadixSortOnesweepKernelINS1_5radix10policy_hubImNS0_8NullTypeEyE10Policy1000ELNS0_9SortOrderE0EmS6_yiiNS1_21identity_decomposer_tEEEvPT5_SC_PT3_PKSD_PT1_PKSH_PT2_PKSL_T4_iiT6__param_0];
	add.s32 	%r130, %r1349, -1;
	shl.b32 	%r1137, %r130, 8;
	add.s32 	%r1138, %r1137, %r1;
	cvta.to.global.u64 	%rd180, %rd374;
	mul.wide.s32 	%rd181, %r1138, 4;
	add.s64 	%rd75, %rd180, %rd181;
$L__BB22_133:
	membar.cta;
	ld.volatile.global.u32 	%r131, [%rd75];
	setp.eq.s32 	%p97, %r131, 0;
	@%p97 bra 	$L__BB22_133;
	and.b32  	%r1139, %r131, 1073741823;
	add.s32 	%r1352, %r1139, %r1352;
	setp.gt.s32 	%p98, %r131, -1;
	vote.sync.ballot.b32 	%r1350, %p98, %r1350;
	setp.gt.u32 	%p100, %r1349, 1;
	and.pred  	%p101, %p98, %p100;
	mov.u32 	%r1349, %r130;
	@%p101 bra 	$L__BB22_132;
	ld.shared.u64 	%rd413, [%r126];
$L__BB22_136:
	ld.param.u64 	%rd375, [_ZN3cub18CUB_300001_SM_10006detail10radix_sort29DeviceRadixSortOnesweepKernelINS1_5radix10policy_hubImNS0_8NullTypeEyE10Policy1000ELNS0_9SortOrderE0EmS6_yiiNS1_21identity_decomposer_tEEEvPT5_SC_PT3_PKSD_PT1_PKSH_PT2_PKSL_T4_iiT6__param_0];
	or.b32  	%r1140, %r1352, -2147483648;
	cvta.to.global.u64 	%rd182, %rd375;
	shl.b32 	%r1141, %r4, 8;
	add.s32 	%r1142, %r1141, %r1;
	mul.wide.s32 	%rd183, %r1142, 4;
	add.s64 	%rd184, %rd182, %rd183;
	st.volatile.global.u32 	[%rd184], %r1140;
	sub.s32 	%r1143, %r1352, %r1329;
	cvt.s64.s32 	%rd185, %r1143;
	add.s64 	%rd186, %rd413, %rd185;
	st.shared.u64 	[%r126], %rd186;
$L__BB22_137:
	ld.param.u32 	%r1316, [_ZN3cub18CUB_300001_SM_10006detail10radix_sort29DeviceRadixSortOnesweepKernelINS1_5radix10policy_hubImNS0_8NullTypeEyE10Policy1000ELNS0_9SortOrderE0EmS6_yiiNS1_21identity_decomposer_tEEEvPT5_SC_PT3_PKSD_PT1_PKSH_PT2_PKSL_T4_iiT6__param_8];
	ld.param.u64 	%rd378, [_ZN3cub18CUB_300001_SM_10006detail10radix_sort29DeviceRadixSortOnesweepKernelINS1_5radix10policy_hubImNS0_8NullTypeEyE10Policy1000ELNS0_9SortOrderE0EmS6_yiiNS1_21identity_decomposer_tEEEvPT5_SC_PT3_PKSD_PT1_PKSH_PT2_PKSL_T4_iiT6__param_2];
	setp.gt.u32 	%p102, %r1, 255;
	mad.lo.s32 	%r135, %r4, 5760, 5760;
	setp.lt.s32 	%p103, %r135, %r1316;
	setp.eq.s64 	%p104, %rd378, 0;
	or.pred  	%p105, %p104, %p103;
	or.pred  	%p106, %p102, %p105;
	@%p106 bra 	$L__BB22_139;
	ld.param.u64 	%rd379, [_ZN3cub18CUB_300001_SM_10006detail10radix_sort29DeviceRadixSortOnesweepKernelINS1_5radix10policy_hubImNS0_8NullTypeEyE10Policy1000ELNS0_9SortOrderE0EmS6_yiiNS1_21identity_decomposer_tEEEvPT5_SC_PT3_PKSD_PT1_PKSH_PT2_PKSL_T4_iiT6__param_2];
	ld.shared.u64 	%rd187, [%r126];
	cvt.s64.s32 	%rd188, %r1329;
	cvt.s64.s32 	%rd189, %r50;
	add.s64 	%rd190, %rd189, %rd188;
	add.s64 	%rd191, %rd190, %rd187;
	cvta.to.global.u64 	%rd192, %rd379;
	shl.b64 	%rd193, %rd67, 3;
	add.s64 	%rd194, %rd192, %rd193;
	st.global.u64 	[%rd194], %rd191;
$L__BB22_139:
	ld.param.u32 	%r1317, [_ZN3cub18CUB_300001_SM_10006detail10radix_sort29DeviceRadixSortOnesweepKernelINS1_5radix10policy_hubImNS0_8NullTypeEyE10Policy1000ELNS0_9SortOrderE0EmS6_yiiNS1_21identity_decomposer_tEEEvPT5_SC_PT3_PKSD_PT1_PKSH_PT2_PKSL_T4_iiT6__param_8];
	setp.gt.s32 	%p107, %r135, %r1317;
	bar.sync 	0;
	@%p107 bra 	$L__BB22_141;
	ld.shared.u64 	%rd195, [%r126+-46080];
	shr.u64 	%rd196, %rd195, %r492;
	cvt.u32.u64 	%r1145, %rd196;
	and.b32  	%r1146, %r1145, %r31;
	shl.b32 	%r1147, %r1146, 3;
	add.s32 	%r1149, %r1104, 46080;
	add.s32 	%r1150, %r1149, %r1147;
	ld.shared.u64 	%rd197, [%r1150];
	add.s64 	%rd198, %rd197, %rd67;
	shl.b64 	%rd199, %rd198, 3;
	add.s64 	%rd200, %rd66, %rd199;
	st.global.u64 	[%rd200], %rd195;
	bar.warp.sync 	-1;
	ld.shared.u64 	%rd201, [%r126+-43008];
	shr.u64 	%rd202, %rd201, %r492;
	cvt.u32.u64 	%r1151, %rd202;
	and.b32  	%r1152, %r1151, %r31;
	shl.b32 	%r1153, %r1152, 3;
	add.s32 	%r1154, %r1149, %r1153;
	ld.shared.u64 	%rd203, [%r1154];
	add.s64 	%rd204, %rd203, %rd67;
	shl.b64 	%rd205, %rd204, 3;
	add.s64 	%rd206, %rd66, %rd205;
	st.global.u64 	[%rd206+3072], %rd201;
	bar.warp.sync 	-1;
	ld.shared.u64 	%rd207, [%r126+-39936];
	shr.u64 	%rd208, %rd207, %r492;
	cvt.u32.u64 	%r1155, %rd208;
	and.b32  	%r1156, %r1155, %r31;
	shl.b32 	%r1157, %r1156, 3;
	add.s32 	%r1158, %r1149, %r1157;
	ld.shared.u64 	%rd209, [%r1158];
	add.s64 	%rd210, %rd209, %rd67;
	shl.b64 	%rd211, %rd210, 3;
	add.s64 	%rd212, %rd66, %rd211;
	st.global.u64 	[%rd212+6144], %rd207;
	bar.warp.sync 	-1;
	ld.shared.u64 	%rd213, [%r126+-36864];
	shr.u64 	%rd214, %rd213, %r492;
	cvt.u32.u64 	%r1159, %rd214;
	and.b32  	%r1160, %r1159, %r31;
	shl.b32 	%r1161, %r1160, 3;
	add.s32 	%r1162, %r1149, %r1161;
	ld.shared.u64 	%rd215, [%r1162];
	add.s64 	%rd216, %rd215, %rd67;
	shl.b64 	%rd217, %rd216, 3;
	add.s64 	%rd218, %rd66, %rd217;
	st.global.u64 	[%rd218+9216], %rd213;
	bar.warp.sync 	-1;
	ld.shared.u64 	%rd219, [%r126+-33792];
	shr.u64 	%rd220, %rd219, %r492;
	cvt.u32.u64 	%r1163, %rd220;
	and.b32  	%r1164, %r1163, %r31;
	shl.b32 	%r1165, %r1164, 3;
	add.s32 	%r1166, %r1149, %r1165;
	ld.shared.u64 	%rd221, [%r1166];
	add.s64 	%rd222, %rd221, %rd67;
	shl.b64 	%rd223, %rd222, 3;
	add.s64 	%rd224, %rd66, %rd223;
	st.global.u64 	[%rd224+12288], %rd219;
	bar.warp.sync 	-1;
	ld.shared.u64 	%rd225, [%r126+-30720];
	shr.u64 	%rd226, %rd225, %r492;
	cvt.u32.u64 	%r1167, %rd226;
	and.b32  	%r1168, %r1167, %r31;
	shl.b32 	%r1169, %r1168, 3;
	add.s32 	%r1170, %r1149, %r1169;
	ld.shared.u64 	%rd227, [%r1170];
	add.s64 	%rd228, %rd227, %rd67;
	shl.b64 	%rd229, %rd228, 3;
	add.s64 	%rd230, %rd66, %rd229;
	st.global.u64 	[%rd230+15360], %rd225;
	bar.warp.sync 	-1;
	ld.shared.u64 	%rd231, [%r126+-27648];
	shr.u64 	%rd232, %rd231, %r492;
	cvt.u32.u64 	%r1171, %rd232;
	and.b32  	%r1172, %r1171, %r31;
	shl.b32 	%r1173, %r1172, 3;
	add.s32 	%r1174, %r1149, %r1173;
	ld.shared.u64 	%rd233, [%r1174];
	add.s64 	%rd234, %rd233, %rd67;
	shl.b64 	%rd235, %rd234, 3;
	add.s64 	%rd236, %rd66, %rd235;
	st.global.u64 	[%rd236+18432], %rd231;
	bar.warp.sync 	-1;
	ld.shared.u64 	%rd237, [%r126+-24576];
	shr.u64 	%rd238, %rd237, %r492;
	cvt.u32.u64 	%r1175, %rd238;
	and.b32  	%r1176, %r1175, %r31;
	shl.b32 	%r1177, %r1176, 3;
	add.s32 	%r1178, %r1149, %r1177;
	ld.shared.u64 	%rd239, [%r1178];
	add.s64 	%rd240, %rd239, %rd67;
	shl.b64 	%rd241, %rd240, 3;
	add.s64 	%rd242, %rd66, %rd241;
	st.global.u64 	[%rd242+21504], %rd237;
	bar.warp.sync 	-1;
	ld.shared.u64 	%rd243, [%r126+-21504];
	shr.u64 	%rd244, %rd243, %r492;
	cvt.u32.u64 	%r1179, %rd244;
	and.b32  	%r1180, %r1179, %r31;
	shl.b32 	%r1181, %r1180, 3;
	add.s32 	%r1182, %r1149, %r1181;
	ld.shared.u64 	%rd245, [%r1182];
	add.s64 	%rd246, %rd245, %rd67;
	shl.b64 	%rd247, %rd246, 3;
	add.s64 	%rd248, %rd66, %rd247;
	st.global.u64 	[%rd248+24576], %rd243;
	bar.warp.sync 	-1;
	ld.shared.u64 	%rd249, [%r126+-18432];
	shr.u64 	%rd250, %rd249, %r492;
	cvt.u32.u64 	%r1183, %rd250;
	and.b32  	%r1184, %r1183, %r31;
	shl.b32 	%r1185, %r1184, 3;
	add.s32 	%r1186, %r1149, %r1185;
	ld.shared.u64 	%rd251, [%r1186];
	add.s64 	%rd252, %rd251, %rd67;
	shl.b64 	%rd253, %rd252, 3;
	add.s64 	%rd254, %rd66, %rd253;
	st.global.u64 	[%rd254+27648], %rd249;
	bar.warp.sync 	-1;
	ld.shared.u64 	%rd255, [%r126+-15360];
	shr.u64 	%rd256, %rd255, %r492;
	cvt.u32.u64 	%r1187, %rd256;
	and.b32  	%r1188, %r1187, %r31;
	shl.b32 	%r1189, %r1188, 3;
	add.s32 	%r1190, %r1149, %r1189;
	ld.shared.u64 	%rd257, [%r1190];
	add.s64 	%rd258, %rd257, %rd67;
	shl.b64 	%rd259, %rd258, 3;
	add.s64 	%rd260, %rd66, %rd259;
	st.global.u64 	[%rd260+30720], %rd255;
	bar.warp.sync 	-1;
	ld.shared.u64 	%rd261, [%r126+-12288];
	shr.u64 	%rd262, %rd261, %r492;
	cvt.u32.u64 	%r1191, %rd262;
	and.b32  	%r1192, %r1191, %r31;
	shl.b32 	%r1193, %r1192, 3;
	add.s32 	%r1194, %r1149, %r1193;
	ld.shared.u64 	%rd263, [%r1194];
	add.s64 	%rd264, %rd263, %rd67;
	shl.b64 	%rd265, %rd264, 3;
	add.s64 	%rd266, %rd66, %rd265;
	st.global.u64 	[%rd266+33792], %rd261;
	bar.warp.sync 	-1;
	ld.shared.u64 	%rd267, [%r126+-9216];
	shr.u64 	%rd268, %rd267, %r492;
	cvt.u32.u64 	%r1195, %rd268;
	and.b32  	%r1196, %r1195, %r31;
	shl.b32 	%r1197, %r1196, 3;
	add.s32 	%r1198, %r1149, %r1197;
	ld.shared.u64 	%rd269, [%r1198];
	add.s64 	%rd270, %rd269, %rd67;
	shl.b64 	%rd271, %rd270, 3;
	add.s64 	%rd272, %rd66, %rd271;
	st.global.u64 	[%rd272+36864], %rd267;
	bar.warp.sync 	-1;
	ld.shared.u64 	%rd273, [%r126+-6144];
	shr.u64 	%rd274, %rd273, %r492;
	cvt.u32.u64 	%r1199, %rd274;
	and.b32  	%r1200, %r1199, %r31;
	shl.b32 	%r1201, %r1200, 3;
	add.s32 	%r1202, %r1149, %r1201;
	ld.shared.u64 	%rd275, [%r1202];
	add.s64 	%rd276, %rd275, %rd67;
	shl.b64 	%rd277, %rd276, 3;
	add.s64 	%rd278, %rd66, %rd277;
	st.global.u64 	[%rd278+39936], %rd273;
	bar.warp.sync 	-1;
	ld.shared.u64 	%rd279, [%r126+-3072];
	shr.u64 	%rd280, %rd279, %r492;
	cvt.u32.u64 	%r1203, %rd280;
	and.b32  	%r1204, %r1203, %r31;
	shl.b32 	%r1205, %r1204, 3;
	add.s32 	%r1206, %r1149, %r1205;
	ld.shared.u64 	%rd281, [%r1206];
	add.s64 	%rd282, %rd281, %rd67;
	shl.b64 	%rd283, %rd282, 3;
	add.s64 	%rd284, %rd66, %rd283;
	st.global.u64 	[%rd284+43008], %rd279;
	bar.warp.sync 	-1;
	bra.uni 	$L__BB22_172;
$L__BB22_141:
	ld.param.u32 	%r1318, [_ZN3cub18CUB_300001_SM_10006detail10radix_sort29DeviceRadixSortOnesweepKernelINS1_5radix10policy_hubImNS0_8NullTypeEyE10Policy1000ELNS0_9SortOrderE0EmS6_yiiNS1_21identity_decomposer_tEEEvPT5_SC_PT3_PKSD_PT1_PKSH_PT2_PKSL_T4_iiT6__param_8];
	mad.lo.s32 	%r136, %r4, -5760, %r1318;
	setp.ge.s32 	%p108, %r1, %r136;
	@%p108 bra 	$L__BB22_143;
	ld.shared.u64 	%rd285, [%r126+-46080];
	shr.u64 	%rd286, %rd285, %r492;
	cvt.u32.u64 	%r1208, %rd286;
	and.b32  	%r1209, %r1208, %r31;
	shl.b32 	%r1210, %r1209, 3;
	add.s32 	%r1212, %r1104, %r1210;
	ld.shared.u64 	%rd287, [%r1212+46080];
	add.s64 	%rd288, %rd287, %rd67;
	shl.b64 	%rd289, %rd288, 3;
	add.s64 	%rd290, %rd66, %rd289;
	st.global.u64 	[%rd290], %rd285;
$L__BB22_143:
	bar.warp.sync 	-1;
	add.s32 	%r1213, %r1, 384;
	setp.ge.s32 	%p109, %r1213, %r136;
	@%p109 bra 	$L__BB22_145;
	ld.shared.u64 	%rd291, [%r126+-43008];
	shr.u64 	%rd292, %rd291, %r492;
	cvt.u32.u64 	%r1215, %rd292;
	and.b32  	%r1216, %r1215, %r31;
	shl.b32 	%r1217, %r1216, 3;
	add.s32 	%r1219, %r1104, %r1217;
	ld.shared.u64 	%rd293, [%r1219+46080];
	add.s64 	%rd294, %rd293, %rd67;
	shl.b64 	%rd295, %rd294, 3;
	add.s64 	%rd296, %rd66, %rd295;
	st.global.u64 	[%rd296+3072], %rd291;
$L__BB22_145:
	bar.warp.sync 	-1;
	add.s32 	%r1220, %r1, 768;
	setp.ge.s32 	%p110, %r1220, %r136;
	@%p110 bra 	$L__BB22_147;
	ld.shared.u64 	%rd297, [%r126+-39936];
	shr.u64 	%rd298, %rd297, %r492;
	cvt.u32.u64 	%r1222, %rd298;
	and.b32  	%r1223, %r1222, %r31;
	shl.b32 	%r1224, %r1223, 3;
	add.s32 	%r1226, %r1104, %r1224;
	ld.shared.u64 	%rd299, [%r1226+46080];
	add.s64 	%rd300, %rd299, %rd67;
	shl.b64 	%rd301, %rd300, 3;
	add.s64 	%rd302, %rd66, %rd301;
	st.global.u64 	[%rd302+6144], %rd297;
$L__BB22_147:
	bar.warp.sync 	-1;
	add.s32 	%r1227, %r1, 1152;
	setp.ge.s32 	%p111, %r1227, %r136;
	@%p111 bra 	$L__BB22_149;
	ld.shared.u64 	%rd303, [%r126+-36864];
	shr.u64 	%rd304, %rd303, %r492;
	cvt.u32.u64 	%r1229, %rd304;
	and.b32  	%r1230, %r1229, %r31;
	shl.b32 	%r1231, %r1230, 3;
	add.s32 	%r1233, %r1104, %r1231;
	ld.shared.u64 	%rd305, [%r1233+46080];
	add.s64 	%rd306, %rd305, %rd67;
	shl.b64 	%rd307, %rd306, 3;
	add.s64 	%rd308, %rd66, %rd307;
	st.global.u64 	[%rd308+9216], %rd303;
$L__BB22_149:
	bar.warp.sync 	-1;
	add.s32 	%r1234, %r1, 1536;
	setp.ge.s32 	%p112, %r1234, %r136;
	@%p112 bra 	$L__BB22_151;
	ld.shared.u64 	%rd309, [%r126+-33792];
	shr.u64 	%rd310, %rd309, %r492;
	cvt.u32.u64 	%r1236, %rd310;
	and.b32  	%r1237, %r1236, %r31;
	shl.b32 	%r1238, %r1237, 3;
	add.s32 	%r1240, %r1104, %r1238;
	ld.shared.u64 	%rd311, [%r1240+46080];
	add.s64 	%rd312, %rd311, %rd67;
	shl.b64 	%rd313, %rd312, 3;
	add.s64 	%rd314, %rd66, %rd313;
	st.global.u64 	[%rd314+12288], %rd309;
$L__BB22_151:
	bar.warp.sync 	-1;
	add.s32 	%r1241, %r1, 1920;
	setp.ge.s32 	%p113, %r1241, %r136;
	@%p113 bra 	$L__BB22_153;
	ld.shared.u64 	%rd315, [%r126+-30720];
	shr.u64 	%rd316, %rd315, %r492;
	cvt.u32.u64 	%r1243, %rd316;
	and.b32  	%r1244, %r1243, %r31;
	shl.b32 	%r1245, %r1244, 3;
	add.s32 	%r1247, %r1104, %r1245;
	ld.shared.u64 	%rd317, [%r1247+46080];
	add.s64 	%rd318, %rd317, %rd67;
	shl.b64 	%rd319, %rd318, 3;
	add.s64 	%rd320, %rd66, %rd319;
	st.global.u64 	[%rd320+15360], %rd315;
$L__BB22_153:
	bar.warp.sync 	-1;
	add.s32 	%r1248, %r1, 2304;
	setp.ge.s32 	%p114, %r1248, %r136;
	@%p114 bra 	$L__BB22_155;
	ld.shared.u64 	%rd321, [%r126+-27648];
	shr.u64 	%rd322, %rd321, %r492;
	cvt.u32.u64 	%r1250, %rd322;
	and.b32  	%r1251, %r1250, %r31;
	shl.b32 	%r1252, %r1251, 3;
	add.s32 	%r1254, %r1104, %r1252;
	ld.shared.u64 	%rd323, [%r1254+46080];
	add.s64 	%rd324, %rd323, %rd67;
	shl.b64 	%rd325, %rd324, 3;
	add.s64 	%rd326, %rd66, %rd325;
	st.global.u64 	[%rd326+18432], %rd321;
$L__BB22_155:
	bar.warp.sync 	-1;
	add.s32 	%r1255, %r1, 2688;
	setp.ge.s32 	%p115, %r1255, %r136;
	@%p115 bra 	$L__BB22_157;
	ld.shared.u64 	%rd327, [%r126+-24576];
	shr.u64 	%rd328, %rd327, %r492;
	cvt.u32.u64 	%r1257, %rd328;
	and.b32  	%r1258, %r1257, %r31;
	shl.b32 	%r1259, %r1258, 3;
	add.s32 	%r1261, %r1104, %r1259;
	ld.shared.u64 	%rd329, [%r1261+46080];
	add.s64 	%rd330, %rd329, %rd67;
	shl.b64 	%rd331, %rd330, 3;
	add.s64 	%rd332, %rd66, %rd331;
	st.global.u64 	[%rd332+21504], %rd327;
$L__BB22_157:
	bar.warp.sync 	-1;
	or.b32  	%r1262, %r1, 3072;
	setp.ge.s32 	%p116, %r1262, %r136;
	@%p116 bra 	$L__BB22_159;
	ld.shared.u64 	%rd333, [%r126+-21504];
	shr.u64 	%rd334, %rd333, %r492;
	cvt.u32.u64 	%r1264, %rd334;
	and.b32  	%r1265, %r1264, %r31;
	shl.b32 	%r1266, %r1265, 3;
	add.s32 	%r1268, %r1104, %r1266;
	ld.shared.u64 	%rd335, [%r1268+46080];
	add.s64 	%rd336, %rd335, %rd67;
	shl.b64 	%rd337, %rd336, 3;
	add.s64 	%rd338, %rd66, %rd337;
	st.global.u64 	[%rd338+24576], %rd333;
$L__BB22_159:
	bar.warp.sync 	-1;
	add.s32 	%r1269, %r1, 3456;
	setp.ge.s32 	%p117, %r1269, %r136;
	@%p117 bra 	$L__BB22_161;
	ld.shared.u64 	%rd339, [%r126+-18432];
	shr.u64 	%rd340, %rd339, %r492;
	cvt.u32.u64 	%r1271, %rd340;
	and.b32  	%r1272, %r1271, %r31;
	shl.b32 	%r1273, %r1272, 3;
	add.s32 	%r1275, %r1104, %r1273;
	ld.shared.u64 	%rd341, [%r1275+46080];
	add.s64 	%rd342, %rd341, %rd67;
	shl.b64 	%rd343, %rd342, 3;
	add.s64 	%rd344, %rd66, %rd343;
	st.global.u64 	[%rd344+27648], %rd339;
$L__BB22_161:
	bar.warp.sync 	-1;
	add.s32 	%r1276, %r1, 3840;
	setp.ge.s32 	%p118, %r1276, %r136;
	@%p118 bra 	$L__BB22_163;
	ld.shared.u64 	%rd345, [%r126+-15360];
	shr.u64 	%rd346, %rd345, %r492;
	cvt.u32.u64 	%r1278, %rd346;
	and.b32  	%r1279, %r1278, %r31;
	shl.b32 	%r1280, %r1279, 3;
	add.s32 	%r1282, %r1104, %r1280;
	ld.shared.u64 	%rd347, [%r1282+46080];
	add.s64 	%rd348, %rd347, %rd67;
	shl.b64 	%rd349, %rd348, 3;
	add.s64 	%rd350, %rd66, %rd349;
	st.global.u64 	[%rd350+30720], %rd345;
$L__BB22_163:
	bar.warp.sync 	-1;
	add.s32 	%r1283, %r1, 4224;
	setp.ge.s32 	%p119, %r1283, %r136;
	@%p119 bra 	$L__BB22_165;
	ld.shared.u64 	%rd351, [%r126+-12288];
	shr.u64 	%rd352, %rd351, %r492;
	cvt.u32.u64 	%r1285, %rd352;
	and.b32  	%r1286, %r1285, %r31;
	shl.b32 	%r1287, %r1286, 3;
	add.s32 	%r1289, %r1104, %r1287;
	ld.shared.u64 	%rd353, [%r1289+46080];
	add.s64 	%rd354, %rd353, %rd67;
	shl.b64 	%rd355, %rd354, 3;
	add.s64 	%rd356, %rd66, %rd355;
	st.global.u64 	[%rd356+33792], %rd351;
$L__BB22_165:
	bar.warp.sync 	-1;
	add.s32 	%r1290, %r1, 4608;
	setp.ge.s32 	%p120, %r1290, %r136;
	@%p120 bra 	$L__BB22_167;
	ld.shared.u64 	%rd357, [%r126+-9216];
	shr.u64 	%rd358, %rd357, %r492;
	cvt.u32.u64 	%r1292, %rd358;
	and.b32  	%r1293, %r1292, %r31;
	shl.b32 	%r1294, %r1293, 3;
	add.s32 	%r1296, %r1104, %r1294;
	ld.shared.u64 	%rd359, [%r1296+46080];
	add.s64 	%rd360, %rd359, %rd67;
	shl.b64 	%rd361, %rd360, 3;
	add.s64 	%rd362, %rd66, %rd361;
	st.global.u64 	[%rd362+36864], %rd357;
$L__BB22_167:
	bar.warp.sync 	-1;
	add.s32 	%r1297, %r1, 4992;
	setp.ge.s32 	%p121, %r1297, %r136;
	@%p121 bra 	$L__BB22_169;
	ld.shared.u64 	%rd363, [%r126+-6144];
	shr.u64 	%rd364, %rd363, %r492;
	cvt.u32.u64 	%r1299, %rd364;
	and.b32  	%r1300, %r1299, %r31;
	shl.b32 	%r1301, %r1300, 3;
	add.s32 	%r1303, %r1104, %r1301;
	ld.shared.u64 	%rd365, [%r1303+46080];
	add.s64 	%rd366, %rd365, %rd67;
	shl.b64 	%rd367, %rd366, 3;
	add.s64 	%rd368, %rd66, %rd367;
	st.global.u64 	[%rd368+39936], %rd363;
$L__BB22_169:
	bar.warp.sync 	-1;
	add.s32 	%r1304, %r1, 5376;
	ld.shared.u64 	%rd78, [%r126+-3072];
	shr.u64 	%rd369, %rd78, %r492;
	cvt.u32.u64 	%r1306, %rd369;
	and.b32  	%r1307, %r1306, %r31;
	shl.b32 	%r1308, %r1307, 3;
	add.s32 	%r1310, %r1104, %r1308;
	ld.shared.u64 	%rd370, [%r1310+46080];
	add.s64 	%rd79, %rd370, %rd67;
	setp.ge.s32 	%p122, %r1304, %r136;
	@%p122 bra 	$L__BB22_171;
	shl.b64 	%rd371, %rd79, 3;
	add.s64 	%rd372, %rd66, %rd371;
	st.global.u64 	[%rd372+43008], %rd78;
$L__BB22_171:
	bar.warp.sync 	-1;
$L__BB22_172:
	ret;

}
	// .globl	_ZN3cub18CUB_300001_SM_10006detail10radix_sort31DeviceRadixSortSingleTileKernelINS1_5radix10policy_hubIiNS0_8NullTypeEyE10Policy1000ELNS0_9SortOrderE0EiS6_yNS1_21identity_decomposer_tEEEvPKT1_PSB_PKT2_PSF_T3_iiT4_
.visible .entry _ZN3cub18CUB_300001_SM_10006detail10radix_sort31DeviceRadixSortSingleTileKernelINS1_5radix10policy_hubIiNS0_8NullTypeEyE10Policy1000ELNS0_9SortOrderE0EiS6_yNS1_21identity_decomposer_tEEEvPKT1_PSB_PKT2_PSF_T3_iiT4_(
	.param .u64 .ptr .align 1 _ZN3cub18CUB_300001_SM_10006detail10radix_sort31DeviceRadixSortSingleTileKernelINS1_5radix10policy_hubIiNS0_8NullTypeEyE10Policy1000ELNS0_9SortOrderE0EiS6_yNS1_21identity_decomposer_tEEEvPKT1_PSB_PKT2_PSF_T3_iiT4__param_0,
	.param .u64 .ptr .align 1 _ZN3cub18CUB_300001_SM_10006detail10radix_sort31DeviceRadixSortSingleTileKernelINS1_5radix10policy_hubIiNS0_8NullTypeEyE10Policy1000ELNS0_9SortOrderE0EiS6_yNS1_21identity_decomposer_tEEEvPKT1_PSB_PKT2_PSF_T3_iiT4__param_1,
	.param .u64 .ptr .align 1 _ZN3cub18CUB_300001_SM_10006detail10radix_sort31DeviceRadixSortSingleTileKernelINS1_5radix10policy_hubIiNS0_8NullTypeEyE10Policy1000ELNS0_9SortOrderE0EiS6_yNS1_21identity_decomposer_tEEEvPKT1_PSB_PKT2_PSF_T3_iiT4__param_2,
	.param .u64 .ptr .align 1 _ZN3cub18CUB_300001_SM_10006detail10radix_sort31DeviceRadixSortSingleTileKernelINS1_5radix10policy_hubIiNS0_8NullTypeEyE10Policy1000ELNS0_9SortOrderE0EiS6_yNS1_21identity_decomposer_tEEEvPKT1_PSB_PKT2_PSF_T3_iiT4__param_3,
	.param .u64 _ZN3cub18CUB_300001_SM_10006detail10radix_sort31DeviceRadixSortSingleTileKernelINS1_5radix10policy_hubIiNS0_8NullTypeEyE10Policy1000ELNS0_9SortOrderE0EiS6_yNS1_21identity_decomposer_tEEEvPKT1_PSB_PKT2_PSF_T3_iiT4__param_4,
	.param .u32 _ZN3cub18CUB_300001_SM_10006detail10radix_sort31DeviceRadixSortSingleTileKernelINS1_5radix10policy_hubIiNS0_8NullTypeEyE10Policy1000ELNS0_9SortOrderE0EiS6_yNS1_21identity_decomposer_tEEEvPKT1_PSB_PKT2_PSF_T3_iiT4__param_5,
	.param .u32 _ZN3cub18CUB_300001_SM_10006detail10radix_sort31DeviceRadixSortSingleTileKernelINS1_5radix10policy_hubIiNS0_8NullTypeEyE10Policy1000ELNS0_9SortOrderE0EiS6_yNS1_21identity_decomposer_tEEEvPKT1_PSB_PKT2_PSF_T3_iiT4__param_6,
	.param .align 1 .b8 _ZN3cub18CUB_300001_SM_10006detail10radix_sort31DeviceRadixSortSingleTileKernelINS1_5radix10policy_hubIiNS0_8NullTypeEyE10Policy1000ELNS0_9SortOrderE0EiS6_yNS1_21identity_decomposer_tEEEvPKT1_PSB_PKT2_PSF_T3_iiT4__param_7[1]
)
.maxntid 256
.minnctapersm 1
{
	.reg .pred 	%p<52>;
	.reg .b16 	%rs<39>;
	.reg .b32 	%r<744>;
	.reg .b64 	%rd<29>;
	// demoted variable
	.shared .align 16 .b8 _ZZN3cub18CUB_300001_SM_10006detail10radix_sort31DeviceRadixSortSingleTileKernelINS1_5radix10policy_hubIiNS0_8NullTypeEyE10Policy1000ELNS0_9SortOrderE0EiS6_yNS1_21identity_decomposer_tEEEvPKT1_PSB_PKT2_PSF_T3_iiT4_E12temp_storage[33856];
	ld.param.u64 	%rd5, [_ZN3cub18CUB_300001_SM_10006detail10radix_sort31DeviceRadixSortSingleTileKernelINS1_5radix10policy_hubIiNS0_8NullTypeEyE10Policy1000ELNS0_9SortOrderE0EiS6_yNS1_21identity_decomposer_tEEEvPKT1_PSB_PKT2_PSF_T3_iiT4__param_0];
	ld.param.u64 	%rd3, [_ZN3cub18CUB_300001_SM_10006detail10radix_sort31DeviceRadixSortSingleTileKernelINS1_5radix10policy_hubIiNS0_8NullTypeEyE10Policy1000ELNS0_9SortOrderE0EiS6_yNS1_21identity_decomposer_tEEEvPKT1_PSB_PKT2_PSF_T3_iiT4__param_1];
	ld.param.u64 	%rd4, [_ZN3cub18CUB_300001_SM_10006detail10radix_sort31DeviceRadixSortSingleTileKernelINS1_5radix10policy_hubIiNS0_8NullTypeEyE10Policy1000ELNS0_9SortOrderE0EiS6_yNS1_21identity_decomposer_tEEEvPKT1_PSB_PKT2_PSF_T3_iiT4__param_4];
	ld.param.u32 	%r189, [_ZN3cub18CUB_300001_SM_10006detail10radix_sort31DeviceRadixSortSingleTileKernelINS1_5radix10policy_hubIiNS0_8NullTypeEyE10Policy1000ELNS0_9SortOrderE0EiS6_yNS1_21identity_decomposer_tEEEvPKT1_PSB_PKT2_PSF_T3_iiT4__param_5];
	ld.param.u32 	%r190, [_ZN3cub18CUB_300001_SM_10006detail10radix_sort31DeviceRadixSortSingleTileKernelINS1_5radix10policy_hubIiNS0_8NullTypeEyE10Policy1000ELNS0_9SortOrderE0EiS6_yNS1_21identity_decomposer_tEEEvPKT1_PSB_PKT2_PSF_T3_iiT4__param_6];
	cvta.to.global.u64 	%rd6, %rd5;
	cvt.u32.u64 	%r1, %rd4;
	mov.u32 	%r2, %tid.x;
	mul.lo.s32 	%r3, %r2, 19;
	setp.ge.s32 	%p1, %r3, %r1;
	mul.wide.u32 	%rd7, %r3, 4;
	add.s64 	%rd1, %rd6, %rd7;
	mov.b32 	%r741, -1;
	@%p1 bra 	$L__BB23_2;
	ld.global.u32 	%r192, [%rd1];
	xor.b32  	%r741, %r192, -2147483648;
$L__BB23_2:
	add.s32 	%r194, %r3, 1;
	setp.ge.s32 	%p2, %r194, %r1;
	mov.b32 	%r740, -1;
	@%p2 bra 	$L__BB23_4;
	ld.global.u32 	%r195, [%rd1+4];
	xor.b32  	%r740, %r195, -2147483648;
$L__BB23_4:
	add.s32 	%r197, %r3, 2;
	setp.ge.s32 	%p3, %r197, %r1;
	mov.b32 	%r739, -1;
	@%p3 bra 	$L__BB23_6;
	ld.global.u32 	%r198, [%rd1+8];
	xor.b32  	%r739, %r198, -2147483648;
$L__BB23_6:
	add.s32 	%r200, %r3, 3;
	setp.ge.s32 	%p4, %r200, %r1;
	mov.b32 	%r738, -1;
	@%p4 bra 	$L__BB23_8;
	ld.global.u32 	%r201, [%rd1+12];
	xor.b32  	%r738, %r201, -2147483648;
$L__BB23_8:
	add.s32 	%r203, %r3, 4;
	setp.ge.s32 	%p5, %r203, %r1;
	mov.b32 	%r737, -1;
	@%p5 bra 	$L__BB23_10;
	ld.global.u32 	%r204, [%rd1+16];
	xor.b32  	%r737, %r204, -2147483648;
$L__BB23_10:
	add.s32 	%r206, %r3, 5;
	setp.ge.s32 	%p6, %r206, %r1;
	mov.b32 	%r736, -1;
	@%p6 bra 	$L__BB23_12;
	ld.global.u32 	%r207, [%rd1+20];
	xor.b32  	%r736, %r207, -2147483648;
$L__BB23_12:
	add.s32 	%r209, %r3, 6;
	setp.ge.s32 	%p7, %r209, %r1;
	mov.b32 	%r735, -1;
	@%p7 bra 	$L__BB23_14;
	ld.global.u32 	%r210, [%rd1+24];
	xor.b32  	%r735, %r210, -2147483648;
$L__BB23_14:
	add.s32 	%r212, %r3, 7;
	setp.ge.s32 	%p8, %r212, %r1;
	mov.b32 	%r734, -1;
	@%p8 bra 	$L__BB23_16;
	ld.global.u32 	%r213, [%rd1+28];
	xor.b32  	%r734, %r213, -2147483648;
$L__BB23_16:
	add.s32 	%r215, %r3, 8;
	setp.ge.s32 	%p9, %r215, %r1;
	mov.b32 	%r733, -1;
	@%p9 bra 	$L__BB23_18;
	ld.global.u32 	%r216, [%rd1+32];
	xor.b32  	%r733, %r216, -2147483648;
$L__BB23_18:
	add.s32 	%r218, %r3, 9;
	setp.ge.s32 	%p10, %r218, %r1;
	mov.b32 	%r732, -1;
	@%p10 bra 	$L__BB23_20;
	ld.global.u32 	%r219, [%rd1+36];
	xor.b32  	%r732, %r219, -2147483648;
$L__BB23_20:
	add.s32 	%r221, %r3, 10;
	setp.ge.s32 	%p11, %r221, %r1;
	mov.b32 	%r731, -1;
	@%p11 bra 	$L__BB23_22;
	ld.global.u32 	%r222, [%rd1+40];
	xor.b32  	%r731, %r222, -2147483648;
$L__BB23_22:
	add.s32 	%r224, %r3, 11;
	setp.ge.s32 	%p12, %r224, %r1;
	mov.b32 	%r730, -1;
	@%p12 bra 	$L__BB23_24;
	ld.global.u32 	%r225, [%rd1+44];
	xor.b32  	%r730, %r225, -2147483648;
$L__BB23_24:
	add.s32 	%r227, %r3, 12;
	setp.ge.s32 	%p13, %r227, %r1;
	mov.b32 	%r729, -1;
	@%p13 bra 	$L__BB23_26;
	ld.global.u32 	%r228, [%rd1+48];
	xor.b32  	%r729, %r228, -2147483648;
$L__BB23_26:
	add.s32 	%r230, %r3, 13;
	setp.ge.s32 	%p14, %r230, %r1;
	mov.b32 	%r728, -1;
	@%p14 bra 	$L__BB23_28;
	ld.global.u32 	%r231, [%rd1+52];
	xor.b32  	%r728, %r231, -2147483648;
$L__BB23_28:
	add.s32 	%r233, %r3, 14;
	setp.ge.s32 	%p15, %r233, %r1;
	mov.b32 	%r727, -1;
	@%p15 bra 	$L__BB23_30;
	ld.global.u32 	%r234, [%rd1+56];
	xor.b32  	%r727, %r234, -2147483648;
$L__BB23_30:
	add.s32 	%r236, %r3, 15;
	setp.ge.s32 	%p16, %r236, %r1;
	mov.b32 	%r726, -1;
	@%p16 bra 	$L__BB23_32;
	ld.global.u32 	%r237, [%rd1+60];
	xor.b32  	%r726, %r237, -2147483648;
$L__BB23_32:
	add.s32 	%r239, %r3, 16;
	setp.ge.s32 	%p17, %r239, %r1;
	mov.b32 	%r725, -1;
	@%p17 bra 	$L__BB23_34;
	ld.global.u32 	%r240, [%rd1+64];
	xor.b32  	%r725, %r240, -2147483648;
$L__BB23_34:
	add.s32 	%r242, %r3, 17;
	setp.ge.s32 	%p18, %r242, %r1;
	mov.b32 	%r724, -1;
	@%p18 bra 	$L__BB23_36;
	ld.global.u32 	%r243, [%rd1+68];
	xor.b32  	%r724, %r243, -2147483648;
$L__BB23_36:
	add.s32 	%r245, %r3, 18;
	setp.ge.s32 	%p19, %r245, %r1;
	mov.b32 	%r723, -1;
	@%p19 bra 	$L__BB23_38;
	ld.global.u32 	%r246, [%rd1+72];
	xor.b32  	%r723, %r246, -2147483648;
$L__BB23_38:
	bar.sync 	0;
	shr.u32 	%r42, %r2, 5;
	shl.b32 	%r248, %r2, 2;
	mov.u32 	%r249, _ZZN3cub18CUB_300001_SM_10006detail10radix_sort31DeviceRadixSortSingleTileKernelINS1_5radix10policy_hubIiNS0_8NullTypeEyE10Policy1000ELNS0_9SortOrderE0EiS6_yNS1_21identity_decomposer_tEEEvPKT1_PSB_PKT2_PSF_T3_iiT4_E12temp_storage;
	add.s32 	%r43, %r249, %r248;
	shl.b32 	%r250, %r2, 7;
	add.s32 	%r44, %r43, %r250;
	shl.b32 	%r251, %r42, 2;
	add.s32 	%r252, %r249, %r251;
	add.s32 	%r45, %r252, 33792;
	mad.lo.s32 	%r46, %r2, -56, %r44;
	add.s32 	%r722, %r189, 6;
	sub.s32 	%r721, %r190, %r189;
$L__BB23_39:
	add.s32 	%r312, %r722, -6;
	min.s32 	%r255, %r721, 6;
	mov.b32 	%r341, 0;
	st.shared.u32 	[%r43], %r341;
	st.shared.u32 	[%r43+1024], %r341;
	st.shared.u32 	[%r43+2048], %r341;
	st.shared.u32 	[%r43+3072], %r341;
	st.shared.u32 	[%r43+4096], %r341;
	st.shared.u32 	[%r43+5120], %r341;
	st.shared.u32 	[%r43+6144], %r341;
	st.shared.u32 	[%r43+7168], %r341;
	st.shared.u32 	[%r43+8192], %r341;
	st.shared.u32 	[%r43+9216], %r341;
	st.shared.u32 	[%r43+10240], %r341;
	st.shared.u32 	[%r43+11264], %r341;
	st.shared.u32 	[%r43+12288], %r341;
	st.shared.u32 	[%r43+13312], %r341;
	st.shared.u32 	[%r43+14336], %r341;
	st.shared.u32 	[%r43+15360], %r341;
	st.shared.u32 	[%r43+16384], %r341;
	st.shared.u32 	[%r43+17408], %r341;
	st.shared.u32 	[%r43+18432], %r341;
	st.shared.u32 	[%r43+19456], %r341;
	st.shared.u32 	[%r43+20480], %r341;
	st.shared.u32 	[%r43+21504], %r341;
	st.shared.u32 	[%r43+22528], %r341;
	st.shared.u32 	[%r43+23552], %r341;
	st.shared.u32 	[%r43+24576], %r341;
	st.shared.u32 	[%r43+25600], %r341;
	st.shared.u32 	[%r43+26624], %r341;
	st.shared.u32 	[%r43+27648], %r341;
	st.shared.u32 	[%r43+28672], %r341;
	st.shared.u32 	[%r43+29696], %r341;
	st.shared.u32 	[%r43+30720], %r341;
	st.shared.u32 	[%r43+31744], %r341;
	st.shared.u32 	[%r43+32768], %r341;
	// begin inline asm
	bmsk.clamp.b32 %r253, %r341, %r255;
	// end inline asm
	// begin inline asm
	shr.b32 %r256, %r741, %r312;
	// end inline asm
	and.b32  	%r344, %r253, %r256;
	shl.b32 	%r345, %r344, 10;
	and.b32  	%r346, %r345, 31744;
	add.s32 	%r347, %r43, %r346;
	shr.u32 	%r348, %r344, 4;
	and.b32  	%r349, %r348, 268435454;
	add.s32 	%r71, %r347, %r349;
	ld.shared.u16 	%rs1, [%r71];
	add.s16 	%rs20, %rs1, 1;
	st.shared.u16 	[%r71], %rs20;
	// begin inline asm
	shr.b32 %r259, %r740, %r312;
	// end inline asm
	and.b32  	%r350, %r253, %r259;
	shl.b32 	%r351, %r350, 10;
	and.b32  	%r352, %r351, 31744;
	add.s32 	%r353, %r43, %r352;
	shr.u32 	%r354, %r350, 4;
	and.b32  	%r355, %r354, 268435454;
	add.s32 	%r72, %r353, %r355;
	ld.shared.u16 	%rs2, [%r72];
	add.s16 	%rs21, %rs2, 1;
	st.shared.u16 	[%r72], %rs21;
	// begin inline asm
	shr.b32 %r262, %r739, %r312;
	// end inline asm
	and.b32  	%r356, %r253, %r262;
	shl.b32 	%r357, %r356, 10;
	and.b32  	%r358, %r357, 31744;
	add.s32 	%r359, %r43, %r358;
	shr.u32 	%r360, %r356, 4;
	and.b32  	%r361, %r360, 268435454;
	add.s32 	%r73, %r359, %r361;
	ld.shared.u16 	%rs3, [%r73];
	add.s16 	%rs22, %rs3, 1;
	st.shared.u16 	[%r73], %rs22;
	// begin inline asm
	shr.b32 %r265, %r738, %r312;
	// end inline asm
	and.b32  	%r362, %r253, %r265;
	shl.b32 	%r363, %r362, 10;
	and.b32  	%r364, %r363, 31744;
	add.s32 	%r365, %r43, %r364;
	shr.u32 	%r366, %r362, 4;
	and.b32  	%r367, %r366, 268435454;
	add.s32 	%r74, %r365, %r367;
	ld.shared.u16 	%rs4, [%r74];
	add.s16 	%rs23, %rs4, 1;
	st.shared.u16 	[%r74], %rs23;
	// begin inline asm
	shr.b32 %r268, %r737, %r312;
	// end inline asm
	and.b32  	%r368, %r253, %r268;
	shl.b32 	%r369, %r368, 10;
	and.b32  	%r370, %r369, 31744;
	add.s32 	%r371, %r43, %r370;
	shr.u32 	%r372, %r368, 4;
	and.b32  	%r373, %r372, 268435454;
	add.s32 	%r75, %r371, %r373;
	ld.shared.u16 	%rs5, [%r75];
	add.s16 	%rs24, %rs5, 1;
	st.shared.u16 	[%r75], %rs24;
	// begin inline asm
	shr.b32 %r271, %r736, %r312;
	// end inline asm
	and.b32  	%r374, %r253, %r271;
	shl.b32 	%r375, %r374, 10;
	and.b32  	%r376, %r375, 31744;
	add.s32 	%r377, %r43, %r376;
	shr.u32 	%r378, %r374, 4;
	and.b32  	%r379, %r378, 268435454;
	add.s32 	%r76, %r377, %r379;
	ld.shared.u16 	%rs6, [%r76];
	add.s16 	%rs25, %rs6, 1;
	st.shared.u16 	[%r76], %rs25;
	// begin inline asm
	shr.b32 %r274, %r735, %r312;
	// end inline asm
	and.b32  	%r380, %r253, %r274;
	shl.b32 	%r381, %r380, 10;
	and.b32  	%r382, %r381, 31744;
	add.s32 	%r383, %r43, %r382;
	shr.u32 	%r384, %r380, 4;
	and.b32  	%r385, %r384, 268435454;
	add.s32 	%r77, %r383, %r385;
	ld.shared.u16 	%rs7, [%r77];
	add.s16 	%rs26, %rs7, 1;
	st.shared.u16 	[%r77], %rs26;
	// begin inline asm
	shr.b32 %r277, %r734, %r312;
	// end inline asm
	and.b32  	%r386, %r253, %r277;
	shl.b32 	%r387, %r386, 10;
	and.b32  	%r388, %r387, 31744;
	add.s32 	%r389, %r43, %r388;
	shr.u32 	%r390, %r386, 4;
	and.b32  	%r391, %r390, 268435454;
	add.s32 	%r78, %r389, %r391;
	ld.shared.u16 	%rs8, [%r78];
	add.s16 	%rs27, %rs8, 1;
	st.shared.u16 	[%r78], %rs27;
	// begin inline asm
	shr.b32 %r280, %r733, %r312;
	// end inline asm
	and.b32  	%r392, %r253, %r280;
	shl.b32 	%r393, %r392, 10;
	and.b32  	%r394, %r393, 31744;
	add.s32 	%r395, %r43, %r394;
	shr.u32 	%r396, %r392, 4;
	and.b32  	%r397, %r396, 268435454;
	add.s32 	%r79, %r395, %r397;
	ld.shared.u16 	%rs9, [%r79];
	add.s16 	%rs28, %rs9, 1;
	st.shared.u16 	[%r79], %rs28;
	// begin inline asm
	shr.b32 %r283, %r732, %r312;
	// end inline asm
	and.b32  	%r398, %r253, %r283;
	shl.b32 	%r399, %r398, 10;
	and.b32  	%r400, %r399, 31744;
	add.s32 	%r401, %r43, %r400;
	shr.u32 	%r402, %r398, 4;
	and.b32  	%r403, %r402, 268435454;
	add.s32 	%r80, %r401, %r403;
	ld.shared.u16 	%rs10, [%r80];
	add.s16 	%rs29, %rs10, 1;
	st.shared.u16 	[%r80], %rs29;
	// begin inline asm
	shr.b32 %r286, %r731, %r312;
	// end inline asm
	and.b32  	%r404, %r253, %r286;
	shl.b32 	%r405, %r404, 10;
	and.b32  	%r406, %r405, 31744;
	add.s32 	%r407, %r43, %r406;
	shr.u32 	%r408, %r404, 4;
	and.b32  	%r409, %r408, 268435454;
	add.s32 	%r81, %r407, %r409;
	ld.shared.u16 	%rs11, [%r81];
	add.s16 	%rs30, %rs11, 1;
	st.shared.u16 	[%r81], %rs30;
	// begin inline asm
	shr.b32 %r289, %r730, %r312;
	// end inline asm
	and.b32  	%r410, %r253, %r289;
	shl.b32 	%r411, %r410, 10;
	and.b32  	%r412, %r411, 31744;
	add.s32 	%r413, %r43, %r412;
	shr.u32 	%r414, %r410, 4;
	and.b32  	%r415, %r414, 268435454;
	add.s32 	%r82, %r413, %r415;
	ld.shared.u16 	%rs12, [%r82];
	add.s16 	%rs31, %rs12, 1;
	st.shared.u16 	[%r82], %rs31;
	// begin inline asm
	shr.b32 %r292, %r729, %r312;
	// end inline asm
	and.b32  	%r416, %r253, %r292;
	shl.b32 	%r417, %r416, 10;
	and.b32  	%r418, %r417, 31744;
	add.s32 	%r419, %r43, %r418;
	shr.u32 	%r420, %r416, 4;
	and.b32  	%r421, %r420, 268435454;
	add.s32 	%r83, %r419, %r421;
	ld.shared.u16 	%rs13, [%r83];
	add.s16 	%rs32, %rs13, 1;
	st.shared.u16 	[%r83], %rs32;
	// begin inline asm
	shr.b32 %r295, %r728, %r312;
	// end inline asm
	and.b32  	%r422, %r253, %r295;
	shl.b32 	%r423, %r422, 10;
	and.b32  	%r424, %r423, 31744;
	add.s32 	%r425, %r43, %r424;
	shr.u32 	%r426, %r422, 4;
	and.b32  	%r427, %r426, 268435454;
	add.s32 	%r84, %r425, %r427;
	ld.shared.u16 	%rs14, [%r84];
	add.s16 	%rs33, %rs14, 1;
	st.shared.u16 	[%r84], %rs33;
	// begin inline asm
	shr.b32 %r298, %r727, %r312;
	// end inline asm
	and.b32  	%r428, %r253, %r298;
	shl.b32 	%r429, %r428, 10;
	and.b32  	%r430, %r429, 31744;
	add.s32 	%r431, %r43, %r430;
	shr.u32 	%r432, %r428, 4;
	and.b32  	%r433, %r432, 268435454;
	add.s32 	%r85, %r431, %r433;
	ld.shared.u16 	%rs15, [%r85];
	add.s16 	%rs34, %rs15, 1;
	st.shared.u16 	[%r85], %rs34;
	// begin inline asm
	shr.b32 %r301, %r726, %r312;
	// end inline asm
	and.b32  	%r434, %r253, %r301;
	shl.b32 	%r435, %r434, 10;
	and.b32  	%r436, %r435, 31744;
	add.s32 	%r437, %r43, %r436;
	shr.u32 	%r438, %r434, 4;
	and.b32  	%r439, %r438, 268435454;
	add.s32 	%r86, %r437, %r439;
	ld.shared.u16 	%rs16, [%r86];
	add.s16 	%rs35, %rs16, 1;
	st.shared.u16 	[%r86], %rs35;
	// begin inline asm
	shr.b32 %r304, %r725, %r312;
	// end inline asm
	and.b32  	%r440, %r253, %r304;
	shl.b32 	%r441, %r440, 10;
	and.b32  	%r442, %r441, 31744;
	add.s32 	%r443, %r43, %r442;
	shr.u32 	%r444, %r440, 4;
	and.b32  	%r445, %r444, 268435454;
	add.s32 	%r87, %r443, %r445;
	ld.shared.u16 	%rs17, [%r87];
	add.s16 	%rs36, %rs17, 1;
	st.shared.u16 	[%r87], %rs36;
	// begin inline asm
	shr.b32 %r307, %r724, %r312;
	// end inline asm
	and.b32  	%r446, %r253, %r307;
	shl.b32 	%r447, %r446, 10;
	and.b32  	%r448, %r447, 31744;
	add.s32 	%r449, %r43, %r448;
	shr.u32 	%r450, %r446, 4;
	and.b32  	%r451, %r450, 268435454;
	add.s32 	%r88, %r449, %r451;
	ld.shared.u16 	%rs18, [%r88];
	add.s16 	%rs37, %rs18, 1;
	st.shared.u16 	[%r88], %rs37;
	// begin inline asm
	shr.b32 %r310, %r723, %r312;
	// end inline asm
	and.b32  	%r452, %r253, %r310;
	shl.b32 	%r453, %r452, 10;
	and.b32  	%r454, %r453, 31744;
	add.s32 	%r455, %r43, %r454;
	shr.u32 	%r456, %r452, 4;
	and.b32  	%r457, %r456, 268435454;
	add.s32 	%r89, %r455, %r457;
	ld.shared.u16 	%rs19, [%r89];
	add.s16 	%rs38, %rs19, 1;
	st.shared.u16 	[%r89], %rs38;
	bar.sync 	0;
	ld.shared.u32 	%r90, [%r44];
	ld.shared.u32 	%r458, [%r44+4];
	ld.shared.u32 	%r459, [%r44+8];
	ld.shared.u32 	%r460, [%r44+12];
	ld.shared.u32 	%r461, [%r44+16];
	ld.shared.u32 	%r462, [%r44+20];
	ld.shared.u32 	%r463, [%r44+24];
	ld.shared.u32 	%r464, [%r44+28];
	ld.shared.u32 	%r465, [%r44+32];
	ld.shared.u32 	%r466, [%r44+36];
	ld.shared.u32 	%r467, [%r44+40];
	ld.shared.u32 	%r468, [%r44+44];
	ld.shared.u32 	%r469, [%r44+48];
	ld.shared.u32 	%r470, [%r44+52];
	ld.shared.u32 	%r471, [%r44+56];
	ld.shared.u32 	%r472, [%r44+60];
	ld.shared.u32 	%r473, [%r44+64];
	ld.shared.u32 	%r474, [%r44+68];
	ld.shared.u32 	%r475, [%r44+72];
	ld.shared.u32 	%r476, [%r44+76];
	ld.shared.u32 	%r477, [%r44+80];
	ld.shared.u32 	%r478, [%r44+84];
	ld.shared.u32 	%r479, [%r44+88];
	ld.shared.u32 	%r480, [%r44+92];
	ld.shared.u32 	%r481, [%r44+96];
	ld.shared.u32 	%r482, [%r44+100];
	ld.shared.u32 	%r483, [%r44+104];
	ld.shared.u32 	%r484, [%r44+108];
	ld.shared.u32 	%r485, [%r44+112];
	ld.shared.u32 	%r486, [%r44+116];
	ld.shared.u32 	%r487, [%r44+120];
	ld.shared.u32 	%r488, [%r44+124];
	ld.shared.u32 	%r489, [%r44+128];
	add.s32 	%r91, %r458, %r90;
	add.s32 	%r92, %r459, %r91;
	add.s32 	%r93, %r460, %r92;
	add.s32 	%r94, %r461, %r93;
	add.s32 	%r95, %r462, %r94;
	add.s32 	%r96, %r463, %r95;
	add.s32 	%r97, %r464, %r96;
	add.s32 	%r98, %r465, %r97;
	add.s32 	%r99, %r466, %r98;
	add.s32 	%r100, %r467, %r99;
	add.s32 	%r101, %r468, %r100;
	add.s32 	%r102, %r469, %r101;
	add.s32 	%r103, %r470, %r102;
	add.s32 	%r104, %r471, %r103;
	add.s32 	%r105, %r472, %r104;
	add.s32 	%r106, %r473, %r105;
	add.s32 	%r107, %r474, %r106;
	add.s32 	%r108, %r475, %r107;
	add.s32 	%r109, %r476, %r108;
	add.s32 	%r110, %r477, %r109;
	add.s32 	%r111, %r478, %r110;
	add.s32 	%r112, %r479, %r111;
	add.s32 	%r113, %r480, %r112;
	add.s32 	%r114, %r481, %r113;
	add.s32 	%r115, %r482, %r114;
	add.s32 	%r116, %r483, %r115;
	add.s32 	%r117, %r484, %r116;
	add.s32 	%r118, %r485, %r117;
	add.s32 	%r119, %r486, %r118;
	add.s32 	%r120, %r487, %r119;
	add.s32 	%r121, %r488, %r120;
	add.s32 	%r318, %r489, %r121;
	// begin inline asm
	mov.u32 %r313, %laneid;
	// end inline asm
	mov.b32 	%r316, 1;
	mov.b32 	%r343, -1;
	// begin inline asm
	{  .reg .u32 r0;  .reg .pred p;  shfl.sync.up.b32 r0|p, %r318, %r316, %r341, %r343;  @p add.u32 r0, r0, %r318;  mov.u32 %r314, r0;}
	// end inline asm
	mov.b32 	%r322, 2;
	// begin inline asm
	{  .reg .u32 r0;  .reg .pred p;  shfl.sync.up.b32 r0|p, %r314, %r322, %r341, %r343;  @p add.u32 r0, r0, %r314;  mov.u32 %r320, r0;}
	// end inline asm
	mov.b32 	%r328, 4;
	// begin inline asm
	{  .reg .u32 r0;  .reg .pred p;  shfl.sync.up.b32 r0|p, %r320, %r328, %r341, %r343;  @p add.u32 r0, r0, %r320;  mov.u32 %r326, r0;}
	// end inline asm
	mov.b32 	%r334, 8;
	// begin inline asm
	{  .reg .u32 r0;  .reg .pred p;  shfl.sync.up.b32 r0|p, %r326, %r334, %r341, %r343;  @p add.u32 r0, r0, %r326;  mov.u32 %r332, r0;}
	// end inline asm
	mov.b32 	%r340, 16;
	// begin inline asm
	{  .reg .u32 r0;  .reg .pred p;  shfl.sync.up.b32 r0|p, %r332, %r340, %r341, %r343;  @p add.u32 r0, r0, %r332;  mov.u32 %r338, r0;}
	// end inline asm
	setp.ne.s32 	%p20, %r313, 31;
	@%p20 bra 	$L__BB23_41;
	st.shared.u32 	[%r45], %r338;
$L__BB23_41:
	sub.s32 	%r490, %r338, %r318;
	setp.gt.u32 	%p21, %r2, 31;
	setp.eq.s32 	%p22, %r42, 7;
	setp.eq.s32 	%p23, %r42, 6;
	setp.eq.s32 	%p24, %r42, 5;
	setp.eq.s32 	%p25, %r42, 4;
	setp.eq.s32 	%p26, %r42, 3;
	setp.eq.s32 	%p27, %r42, 2;
	setp.eq.s32 	%p28, %r42, 1;
	bar.sync 	0;
	ld.shared.v4.u32 	{%r491, %r492, %r493, %r494}, [_ZZN3cub18CUB_300001_SM_10006detail10radix_sort31DeviceRadixSortSingleTileKernelINS1_5radix10policy_hubIiNS0_8NullTypeEyE10Policy1000ELNS0_9SortOrderE0EiS6_yNS1_21identity_decomposer_tEEEvPKT1_PSB_PKT2_PSF_T3_iiT4_E12temp_storage+33792];
	selp.b32 	%r495, %r491, %r742, %p28;
	add.s32 	%r496, %r492, %r491;
	selp.b32 	%r497, %r496, %r495, %p27;
	add.s32 	%r498, %r496, %r493;
	selp.b32 	%r499, %r498, %r497, %p26;
	add.s32 	%r500, %r498, %r494;
	selp.b32 	%r501, %r500, %r499, %p25;
	ld.shared.v4.u32 	{%r502, %r503, %r504, %r505}, [_ZZN3cub18CUB_300001_SM_10006detail10radix_sort31DeviceRadixSortSingleTileKernelINS1_5radix10policy_hubIiNS0_8NullTypeEyE10Policy1000ELNS0_9SortOrderE0EiS6_yNS1_21identity_decomposer_tEEEvPKT1_PSB_PKT2_PSF_T3_iiT4_E12temp_storage+33808];
	add.s32 	%r506, %r500, %r502;
	selp.b32 	%r507, %r506, %r501, %p24;
	add.s32 	%r508, %r506, %r503;
	selp.b32 	%r509, %r508, %r507, %p23;
	add.s32 	%r510, %r508, %r504;
	selp.b32 	%r742, %r510, %r509, %p22;
	add.s32 	%r126, %r510, %r505;
	setp.ne.s32 	%p29, %r313, 0;
	selp.b32 	%r511, %r490, 0, %p29;
	add.s32 	%r512, %r742, %r511;
	or.pred  	%p30, %p21, %p29;
	selp.b32 	%r743, %r512, %r490, %p21;
	@%p30 bra 	$L__BB23_43;
	shl.b32 	%r743, %r126, 16;
	st.shared.u32 	[_ZZN3cub18CUB_300001_SM_10006detail10radix_sort31DeviceRadixSortSingleTileKernelINS1_5radix10policy_hubIiNS0_8NullTypeEyE10Policy1000ELNS0_9SortOrderE0EiS6_yNS1_21identity_decomposer_tEEEvPKT1_PSB_PKT2_PSF_T3_iiT4_E12temp_storage+33832], %r743;
$L__BB23_43:
	setp.eq.s32 	%p31, %r2, 0;
	bar.sync 	0;
	ld.shared.u32 	%r513, [_ZZN3cub18CUB_300001_SM_10006detail10radix_sort31DeviceRadixSortSingleTileKernelINS1_5radix10policy_hubIiNS0_8NullTypeEyE10Policy1000ELNS0_9SortOrderE0EiS6_yNS1_21identity_decomposer_tEEEvPKT1_PSB_PKT2_PSF_T3_iiT4_E12temp_storage+33832];
	selp.b32 	%r514, 0, %r513, %p31;
	add.s32 	%r515, %r743, %r514;
	add.s32 	%r516, %r90, %r515;
	add.s32 	%r517, %r91, %r515;
	add.s32 	%r518, %r92, %r515;
	add.s32 	%r519, %r93, %r515;
	add.s32 	%r520, %r94, %r515;
	add.s32 	%r521, %r95, %r515;
	add.s32 	%r522, %r96, %r515;
	add.s32 	%r523, %r97, %r515;
	add.s32 	%r524, %r98, %r515;
	add.s32 	%r525, %r99, %r515;
	add.s32 	%r526, %r100, %r515;
	add.s32 	%r527, %r101, %r515;
	add.s32 	%r528, %r102, %r515;
	add.s32 	%r529, %r103, %r515;
	add.s32 	%r530, %r104, %r515;
	add.s32 	%r531, %r105, %r515;
	add.s32 	%r532, %r106, %r515;
	add.s32 	%r533, %r107, %r515;
	add.s32 	%r534, %r108, %r515;
	add.s32 	%r535, %r109, %r515;
	add.s32 	%r536, %r110, %r515;
	add.s32 	%r537, %r111, %r515;
	add.s32 	%r538, %r112, %r515;
	add.s32 	%r539, %r113, %r515;
	add.s32 	%r540, %r114, %r515;
	add.s32 	%r541, %r115, %r515;
	add.s32 	%r542, %r116, %r515;
	add.s32 	%r543, %r117, %r515;
	add.s32 	%r544, %r118, %r515;
	add.s32 	%r545, %r119, %r515;
	add.s32 	%r546, %r120, %r515;
	add.s32 	%r547, %r121, %r515;
	st.shared.u32 	[%r44], %r515;
	st.shared.u32 	[%r44+4], %r516;
	st.shared.u32 	[%r44+8], %r517;
	st.shared.u32 	[%r44+12], %r518;
	st.shared.u32 	[%r44+16], %r519;
	st.shared.u32 	[%r44+20], %r520;
	st.shared.u32 	[%r44+24], %r521;
	st.shared.u32 	[%r44+28], %r522;
	st.shared.u32 	[%r44+32], %r523;
	st.shared.u32 	[%r44+36], %r524;
	st.shared.u32 	[%r44+40], %r525;
	st.shared.u32 	[%r44+44], %r526;
	st.shared.u32 	[%r44+48], %r527;
	st.shared.u32 	[%r44+52], %r528;
	st.shared.u32 	[%r44+56], %r529;
	st.shared.u32 	[%r44+60], %r530;
	st.shared.u32 	[%r44+64], %r531;
	st.shared.u32 	[%r44+68], %r532;
	st.shared.u32 	[%r44+72], %r533;
	st.shared.u32 	[%r44+76], %r534;
	st.shared.u32 	[%r44+80], %r535;
	st.shared.u32 	[%r44+84], %r536;
	st.shared.u32 	[%r44+88], %r537;
	st.shared.u32 	[%r44+92], %r538;
	st.shared.u32 	[%r44+96], %r539;
	st.shared.u32 	[%r44+100], %r540;
	st.shared.u32 	[%r44+104], %r541;
	st.shared.u32 	[%r44+108], %r542;
	st.shared.u32 	[%r44+112], %r543;
	st.shared.u32 	[%r44+116], %r544;
	st.shared.u32 	[%r44+120], %r545;
	st.shared.u32 	[%r44+124], %r546;
	st.shared.u32 	[%r44+128], %r547;
	bar.sync 	0;
	cvt.u32.u16 	%r548, %rs1;
	ld.shared.u16 	%r549, [%r71];
	add.s32 	%r130, %r549, %r548;
	cvt.u32.u16 	%r550, %rs2;
	ld.shared.u16 	%r551, [%r72];
	add.s32 	%r131, %r551, %r550;
	cvt.u32.u16 	%r552, %rs3;
	ld.shared.u16 	%r553, [%r73];
	add.s32 	%r132, %r553, %r552;
	cvt.u32.u16 	%r554, %rs4;
	ld.shared.u16 	%r555, [%r74];
	add.s32 	%r133, %r555, %r554;
	cvt.u32.u16 	%r556, %rs5;
	ld.shared.u16 	%r557, [%r75];
	add.s32 	%r134, %r557, %r556;
	cvt.u32.u16 	%r558, %rs6;
	ld.shared.u16 	%r559, [%r76];
	add.s32 	%r135, %r559, %r558;
	cvt.u32.u16 	%r560, %rs7;
	ld.shared.u16 	%r561, [%r77];
	add.s32 	%r136, %r561, %r560;
	cvt.u32.u16 	%r562, %rs8;
	ld.shared.u16 	%r563, [%r78];
	add.s32 	%r137, %r563, %r562;
	cvt.u32.u16 	%r564, %rs9;
	ld.shared.u16 	%r565, [%r79];
	add.s32 	%r138, %r565, %r564;
	cvt.u32.u16 	%r566, %rs10;
	ld.shared.u16 	%r567, [%r80];
	add.s32 	%r139, %r567, %r566;
	cvt.u32.u16 	%r568, %rs11;
	ld.shared.u16 	%r569, [%r81];
	add.s32 	%r140, %r569, %r568;
	cvt.u32.u16 	%r570, %rs12;
	ld.shared.u16 	%r571, [%r82];
	add.s32 	%r141, %r571, %r570;
	cvt.u32.u16 	%r572, %rs13;
	ld.shared.u16 	%r573, [%r83];
	add.s32 	%r142, %r573, %r572;
	cvt.u32.u16 	%r574, %rs14;
	ld.shared.u16 	%r575, [%r84];
	add.s32 	%r143, %r575, %r574;
	cvt.u32.u16 	%r576, %rs15;
	ld.shared.u16 	%r577, [%r85];
	add.s32 	%r144, %r577, %r576;
	cvt.u32.u16 	%r578, %rs16;
	ld.shared.u16 	%r579, [%r86];
	add.s32 	%r145, %r579, %r578;
	cvt.u32.u16 	%r580, %rs17;
	ld.shared.u16 	%r581, [%r87];
	add.s32 	%r146, %r581, %r580;
	cvt.u32.u16 	%r582, %rs18;
	ld.shared.u16 	%r583, [%r88];
	add.s32 	%r147, %r583, %r582;
	cvt.u32.u16 	%r584, %rs19;
	ld.shared.u16 	%r585, [%r89];
	add.s32 	%r148, %r585, %r584;
	bar.sync 	0;
	setp.lt.s32 	%p32, %r722, %r190;
	@%p32 bra 	$L__BB23_83;
	cvt.u64.u32 	%rd8, %r2;
	shl.b32 	%r586, %r130, 2;
	mov.u32 	%r587, _ZZN3cub18CUB_300001_SM_10006detail10radix_sort31DeviceRadixSortSingleTileKernelINS1_5radix10policy_hubIiNS0_8NullTypeEyE10Policy1000ELNS0_9SortOrderE0EiS6_yNS1_21identity_decomposer_tEEEvPKT1_PSB_PKT2_PSF_T3_iiT4_E12temp_storage;
	add.s32 	%r588, %r587, %r586;
	st.shared.u32 	[%r588], %r741;
	shl.b32 	%r589, %r131, 2;
	add.s32 	%r590, %r587, %r589;
	st.shared.u32 	[%r590], %r740;
	shl.b32 	%r591, %r132, 2;
	add.s32 	%r592, %r587, %r591;
	st.shared.u32 	[%r592], %r739;
	shl.b32 	%r593, %r133, 2;
	add.s32 	%r594, %r587, %r593;
	st.shared.u32 	[%r594], %r738;
	shl.b32 	%r595, %r134, 2;
	add.s32 	%r596, %r587, %r595;
	st.shared.u32 	[%r596], %r737;
	shl.b32 	%r597, %r135, 2;
	add.s32 	%r598, %r587, %r597;
	st.shared.u32 	[%r598], %r736;
	shl.b32 	%r599, %r136, 2;
	add.s32 	%r600, %r587, %r599;
	st.shared.u32 	[%r600], %r735;
	shl.b32 	%r601, %r137, 2;
	add.s32 	%r602, %r587, %r601;
	st.shared.u32 	[%r602], %r734;
	shl.b32 	%r603, %r138, 2;
	add.s32 	%r604, %r587, %r603;
	st.shared.u32 	[%r604], %r733;
	shl.b32 	%r605, %r139, 2;
	add.s32 	%r606, %r587, %r605;
	st.shared.u32 	[%r606], %r732;
	shl.b32 	%r607, %r140, 2;
	add.s32 	%r608, %r587, %r607;
	st.shared.u32 	[%r608], %r731;
	shl.b32 	%r609, %r141, 2;
	add.s32 	%r610, %r587, %r609;
	st.shared.u32 	[%r610], %r730;
	shl.b32 	%r611, %r142, 2;
	add.s32 	%r612, %r587, %r611;
	st.shared.u32 	[%r612], %r729;
	shl.b32 	%r613, %r143, 2;
	add.s32 	%r614, %r587, %r613;
	st.shared.u32 	[%r614], %r728;
	shl.b32 	%r615, %r144, 2;
	add.s32 	%r616, %r587, %r615;
	st.shared.u32 	[%r616], %r727;
	shl.b32 	%r617, %r145, 2;
	add.s32 	%r618, %r587, %r617;
	st.shared.u32 	[%r618], %r726;
	shl.b32 	%r619, %r146, 2;
	add.s32 	%r620, %r587, %r619;
	st.shared.u32 	[%r620], %r725;
	shl.b32 	%r621, %r147, 2;
	add.s32 	%r622, %r587, %r621;
	st.shared.u32 	[%r622], %r724;
	shl.b32 	%r623, %r148, 2;
	add.s32 	%r624, %r587, %r623;
	st.shared.u32 	[%r624], %r723;
	bar.sync 	0;
	mad.lo.s32 	%r149, %r2, -72, %r46;
	ld.shared.u32 	%r150, [%r149+1024];
	ld.shared.u32 	%r151, [%r149+2048];
	ld.shared.u32 	%r152, [%r149+3072];
	ld.shared.u32 	%r153, [%r149+4096];
	ld.shared.u32 	%r154, [%r149+5120];
	ld.shared.u32 	%r155, [%r149+6144];
	ld.shared.u32 	%r156, [%r149+7168];
	ld.shared.u32 	%r157, [%r149+8192];
	ld.shared.u32 	%r158, [%r149+9216];
	ld.shared.u32 	%r159, [%r149+10240];
	ld.shared.u32 	%r160, [%r149+11264];
	ld.shared.u32 	%r161, [%r149+12288];
	ld.shared.u32 	%r162, [%r149+13312];
	ld.shared.u32 	%r163, [%r149+14336];
	ld.shared.u32 	%r164, [%r149+15360];
	ld.shared.u32 	%r165, [%r149+16384];
	ld.shared.u32 	%r166, [%r149+17408];
	ld.shared.u32 	%r167, [%r149+18432];
	setp.gt.u64 	%p33, %rd4, %rd8;
	cvta.to.global.u64 	%rd9, %rd3;
	mul.wide.u32 	%rd10, %r2, 4;
	add.s64 	%rd2, %rd9, %rd10;
	@%p33 bra 	$L__BB23_45;
	bra.uni 	$L__BB23_46;
$L__BB23_45:
	ld.shared.u32 	%r625, [%r149];
	xor.b32  	%r626, %r625, -2147483648;
	st.global.u32 	[%rd2], %r626;
$L__BB23_46:
	add.s32 	%r627, %r2, 256;
	cvt.u64.u32 	%rd11, %r627;
	setp.le.u64 	%p34, %rd4, %rd11;
	@%p34 bra 	$L__BB23_48;
	xor.b32  	%r628, %r150, -2147483648;
	st.global.u32 	[%rd2+1024], %r628;
$L__BB23_48:
	add.s32 	%r629, %r2, 512;
	cvt.u64.u32 	%rd12, %r629;
	setp.le.u64 	%p35, %rd4, %rd12;
	@%p35 bra 	$L__BB23_50;
	xor.b32  	%r630, %r151, -2147483648;
	st.global.u32 	[%rd2+2048], %r630;
$L__BB23_50:
	add.s32 	%r631, %r2, 768;
	cvt.u64.u32 	%rd13, %r631;
	setp.le.u64 	%p36, %rd4, %rd13;
	@%p36 bra 	$L__BB23_52;
	xor.b32  	%r632, %r152, -2147483648;
	st.global.u32 	[%rd2+3072], %r632;
$L__BB23_52:
	or.b32  	%r633, %r2, 1024;
	cvt.u64.u32 	%rd14, %r633;
	setp.le.u64 	%p37, %rd4, %rd14;
	@%p37 bra 	$L__BB23_54;
	xor.b32  	%r634, %r153, -2147483648;
	st.global.u32 	[%rd2+4096], %r634;
$L__BB23_54:
	add.s32 	%r635, %r2, 1280;
	cvt.u64.u32 	%rd15, %r635;
	setp.le.u64 	%p38, %rd4, %rd15;
	@%p38 bra 	$L__BB23_56;
	xor.b32  	%r636, %r154, -2147483648;
	st.global.u32 	[%rd2+5120], %r636;
$L__BB23_56:
	add.s32 	%r637, %r2, 1536;
	cvt.u64.u32 	%rd16, %r637;
	setp.le.u64 	%p39, %rd4, %rd16;
	@%p39 bra 	$L__BB23_58;
	xor.b32  	%r638, %r155, -2147483648;
	st.global.u32 	[%rd2+6144], %r638;
$L__BB23_58:
	add.s32 	%r639, %r2, 1792;
	cvt.u64.u32 	%rd17, %r639;
	setp.le.u64 	%p40, %rd4, %rd17;
	@%p40 bra 	$L__BB23_60;
	xor.b32  	%r640, %r156, -2147483648;
	st.global.u32 	[%rd2+7168], %r640;
$L__BB23_60:
	or.b32  	%r641, %r2, 2048;
	cvt.u64.u32 	%rd18, %r641;
	setp.le.u64 	%p41, %rd4, %rd18;
	@%p41 bra 	$L__BB23_62;
	xor.b32  	%r642, %r157, -2147483648;
	st.global.u32 	[%rd2+8192], %r642;
$L__BB23_62:
	add.s32 	%r643, %r2, 2304;
	cvt.u64.u32 	%rd19, %r643;
	setp.le.u64 	%p42, %rd4, %rd19;
	@%p42 bra 	$L__BB23_64;
	xor.b32  	%r644, %r158, -2147483648;
	st.global.u32 	[%rd2+9216], %r644;
$L__BB23_64:
	add.s32 	%r645, %r2, 2560;
	cvt.u64.u32 	%rd20, %r645;
	setp.le.u64 	%p43, %rd4, %rd20;
	@%p43 bra 	$L__BB23_66;
	xor.b32  	%r646, %r159, -2147483648;
	st.global.u32 	[%rd2+10240], %r646;
$L__BB23_66:
	add.s32 	%r647, %r2, 2816;
	cvt.u64.u32 	%rd21, %r647;
	setp.le.u64 	%p44, %rd4, %rd21;
	@%p44 bra 	$L__BB23_68;
	xor.b32  	%r648, %r160, -2147483648;
	st.global.u32 	[%rd2+11264], %r648;
$L__BB23_68:
	or.b32  	%r649, %r2, 3072;
	cvt.u64.u32 	%rd22, %r649;
	setp.le.u64 	%p45, %rd4, %rd22;
	@%p45 bra 	$L__BB23_70;
	xor.b32  	%r650, %r161, -2147483648;
	st.global.u32 	[%rd2+12288], %r650;
$L__BB23_70:
	add.s32 	%r651, %r2, 3328;
	cvt.u64.u32 	%rd23, %r651;
	setp.le.u64 	%p46, %rd4, %rd23;
	@%p46 bra 	$L__BB23_72;
	xor.b32  	%r652, %r162, -2147483648;
	st.global.u32 	[%rd2+13312], %r652;
$L__BB23_72:
	add.s32 	%r653, %r2, 3584;
	cvt.u64.u32 	%rd24, %r653;
	setp.le.u64 	%p47, %rd4, %rd24;
	@%p47 bra 	$L__BB23_74;
	xor.b32  	%r654, %r163, -2147483648;
	st.global.u32 	[%rd2+14336], %r654;
$L__BB23_74:
	add.s32 	%r655, %r2, 3840;
	cvt.u64.u32 	%rd25, %r655;
	setp.le.u64 	%p48, %rd4, %rd25;
	@%p48 bra 	$L__BB23_76;
	xor.b32  	%r656, %r164, -2147483648;
	st.global.u32 	[%rd2+15360], %r656;
$L__BB23_76:
	or.b32  	%r657, %r2, 4096;
	cvt.u64.u32 	%rd26, %r657;
	setp.le.u64 	%p49, %rd4, %rd26;
	@%p49 bra 	$L__BB23_78;
	xor.b32  	%r658, %r165, -2147483648;
	st.global.u32 	[%rd2+16384], %r658;
$L__BB23_78:
	add.s32 	%r659, %r2, 4352;
	cvt.u64.u32 	%rd27, %r659;
	setp.le.u64 	%p50, %rd4, %rd27;
	@%p50 bra 	$L__BB23_80;
	xor.b32  	%r660, %r166, -2147483648;
	st.global.u32 	[%rd2+17408], %r660;
$L__BB23_80:
	add.s32 	%r661, %r2, 4608;
	cvt.u64.u32 	%rd28, %r661;
	setp.le.u64 	%p51, %rd4, %rd28;
	@%p51 bra 	$L__BB23_82;
	xor.b32  	%r662, %r167, -2147483648;
	st.global.u32 	[%rd2+18432], %r662;
$L__BB23_82:
	ret;
$L__BB23_83:
	shl.b32 	%r663, %r130, 2;
	mov.u32 	%r664, _ZZN3cub18CUB_300001_SM_10006detail10radix_sort31DeviceRadixSortSingleTileKernelINS1_5radix10policy_hubIiNS0_8NullTypeEyE10Policy1000ELNS0_9SortOrderE0EiS6_yNS1_21identity_decomposer_tEEEvPKT1_PSB_PKT2_PSF_T3_iiT4_E12temp_storage;
	add.s32 	%r665, %r664, %r663;
	st.shared.u32 	[%r665], %r741;
	shl.b32 	%r666, %r131, 2;
	add.s32 	%r667, %r664, %r666;
	st.shared.u32 	[%r667], %r740;
	shl.b32 	%r668, %r132, 2;
	add.s32 	%r669, %r664, %r668;
	st.shared.u32 	[%r669], %r739;
	shl.b32 	%r670, %r133, 2;
	add.s32 	%r671, %r664, %r670;
	st.shared.u32 	[%r671], %r738;
	shl.b32 	%r672, %r134, 2;
	add.s32 	%r673, %r664, %r672;
	st.shared.u32 	[%r673], %r737;
	shl.b32 	%r674, %r135, 2;
	add.s32 	%r675, %r664, %r674;
	st.shared.u32 	[%r675], %r736;
	shl.b32 	%r676, %r136, 2;
	add.s32 	%r677, %r664, %r676;
	st.shared.u32 	[%r677], %r735;
	shl.b32 	%r678, %r137, 2;
	add.s32 	%r679, %r664, %r678;
	st.shared.u32 	[%r679], %r734;
	shl.b32 	%r680, %r138, 2;
	add.s32 	%r681, %r664, %r680;
	st.shared.u32 	[%r681], %r733;
	shl.b32 	%r682, %r139, 2;
	add.s32 	%r683, %r664, %r682;
	st.shared.u32 	[%r683], %r732;
	shl.b32 	%r684, %r140, 2;
	add.s32 	%r685, %r664, %r684;
	st.shared.u32 	[%r685], %r731;
	shl.b32 	%r686, %r141, 2;
	add.s32 	%r687, %r664, %r686;
	st.shared.u32 	[%r687], %r730;
	shl.b32 	%r688, %r142, 2;
	add.s32 	%r689, %r664, %r688;
	st.shared.u32 	[%r689], %r729;
	shl.b32 	%r690, %r143, 2;
	add.s32 	%r691, %r664, %r690;
	st.shared.u32 	[%r691], %r728;
	shl.b32 	%r692, %r144, 2;
	add.s32 	%r693, %r664, %r692;
	st.shared.u32 	[%r693], %r727;
	shl.b32 	%r694, %r145, 2;
	add.s32 	%r695, %r664, %r694;
	st.shared.u32 	[%r695], %r726;
	shl.b32 	%r696, %r146, 2;
	add.s32 	%r697, %r664, %r696;
	st.shared.u32 	[%r697], %r725;
	shl.b32 	%r698, %r147, 2;
	add.s32 	%r699, %r664, %r698;
	st.shared.u32 	[%r699], %r724;
	shl.b32 	%r700, %r148, 2;
	add.s32 	%r701, %r664, %r700;
	st.shared.u32 	[%r701], %r723;
	bar.sync 	0;
	ld.shared.u32 	%r741, [%r46];
	ld.shared.u32 	%r740, [%r46+4];
	ld.shared.u32 	%r739, [%r46+8];
	ld.shared.u32 	%r738, [%r46+12];
	ld.shared.u32 	%r737, [%r46+16];
	ld.shared.u32 	%r736, [%r46+20];
	ld.shared.u32 	%r735, [%r46+24];
	ld.shared.u32 	%r734, [%r46+28];
	ld.shared.u32 	%r733, [%r46+32];
	ld.shared.u32 	%r732, [%r46+36];
	ld.shared.u32 	%r731, [%r46+40];
	ld.shared.u32 	%r730, [%r46+44];
	ld.shared.u32 	%r729, [%r46+48];
	ld.shared.u32 	%r728, [%r46+52];
	ld.shared.u32 	%r727, [%r46+56];
	ld.shared.u32 	%r726, [%r46+60];
	ld.shared.u32 	%r725, [%r46+64];
	ld.shared.u32 	%r724, [%r46+68];
	ld.shared.u32 	%r723, [%r46+72];
	bar.sync 	0;
	add.s32 	%r722, %r722, 6;
	add.s32 	%r721, %r721, -6;
	bra.uni 	$L__BB23_39;

}
	// .globl	_ZN3cub18CUB_300001_SM_10006detail10radix_sort30DeviceRadixSortHistogramKernelINS1_5radix10policy_hubIiNS0_8NullTypeEyE10Policy1000ELNS0_9SortOrderE0EiyNS1_21identity_decomposer_tEEEvPT2_PKT1_SB_iiT3_
.visible .entry _ZN3cub18CUB_300001_SM_10006detail10radix_sort30DeviceRadixSortHistogramKernelINS1_5radix10policy_hubIiNS0_8NullTypeEyE10Policy1000ELNS0_9SortOrderE0EiyNS1_21identity_decomposer_tEEEvPT2_PKT1_SB_iiT3_(
	.param .u64 .ptr .align 1 _ZN3cub18CUB_300001_SM_10006detail10radix_sort30DeviceRadixSortHistogramKernelINS1_5radix10policy_hubIiNS0_8NullTypeEyE10Policy1000ELNS0_9SortOrderE0EiyNS1_21identity_decomposer_tEEEvPT2_PKT1_SB_iiT3__param_0,
	.param .u64 .ptr .align 1 _ZN3cub18CUB_300001_SM_10006detail10radix_sort30DeviceRadixSortHistogramKernelINS1_5radix10policy_hubIiNS0_8NullTypeEyE10Policy1000ELNS0_9SortOrderE0EiyNS1_21identity_decomposer_tEEEvPT2_PKT1_SB_iiT3__param_1,
	.param .u64 _ZN3cub18CUB_300001_SM_10006detail10radix_sort30DeviceRadixSortHistogramKernelINS1_5radix10policy_hubIiNS0_8NullTypeEyE10Policy1000ELNS0_9SortOrderE0EiyNS1_21identity_decomposer_tEEEvPT2_PKT1_SB_iiT3__param_2,
	.param .u32 _ZN3cub18CUB_300001_SM_10006detail10radix_sort30DeviceRadixSortHistogramKernelINS1_5radix10policy_hubIiNS0_8NullTypeEyE10Policy1000ELNS0_9SortOrderE0EiyNS1_21identity_decomposer_tEEEvPT2_PKT1_SB_iiT3__param_3,
	.param .u32 _ZN3cub18CUB_300001_SM_10006detail10radix_sort30DeviceRadixSortHistogramKernelINS1_5radix10policy_hubIiNS0_8NullTypeEyE10Policy1000ELNS0_9SortOrderE0EiyNS1_21identity_decomposer_tEEEvPT2_PKT1_SB_iiT3__param_4,
	.param .align 1 .b8 _ZN3cub18CUB_300001_SM_10006detail10radix_sort30DeviceRadixSortHistogramKernelINS1_5radix10policy_hubIiNS0_8NullTypeEyE10Policy1000ELNS0_9SortOrderE0EiyNS1_21identity_decomposer_tEEEvPT2_PKT1_SB_iiT3__param_5[1]
)
.maxntid 128
{
	.reg .pred 	%p<91>;
	.reg .b32 	%r<486>;
	.reg .b64 	%rd<137>;
	// demoted variable
	.shared .align 4 .b8 _ZZN3cub18CUB_300001_SM_10006detail10radix_sort30DeviceRadixSortHistogramKernelINS1_5radix10policy_hubIiNS0_8NullTypeEyE10Policy1000ELNS0_9SortOrderE0EiyNS1_21identity_decomposer_tEEEvPT2_PKT1_SB_iiT3_E12temp_storage[4096];
	ld.param.u64 	%rd18, [_ZN3cub18CUB_300001_SM_10006detail10radix_sort30DeviceRadixSortHistogramKernelINS1_5radix10policy_hubIiNS0_8NullTypeEyE10Policy1000ELNS0_9SortOrderE0EiyNS1_21identity_decomposer_tEEEvPT2_PKT1_SB_iiT3__param_0];
	ld.param.u64 	%rd19, [_ZN3cub18CUB_300001_SM_10006detail10radix_sort30DeviceRadixSortHistogramKernelINS1_5radix10policy_hubIiNS0_8NullTypeEyE10Policy1000ELNS0_9SortOrderE0EiyNS1_21identity_decomposer_tEEEvPT2_PKT1_SB_iiT3__param_1];
	ld.param.u64 	%rd17, [_ZN3cub18CUB_300001_SM_10006detail10radix_sort30DeviceRadixSortHistogramKernelINS1_5radix10policy_hubIiNS0_8NullTypeEyE10Policy1000ELNS0_9SortOrderE0EiyNS1_21identity_decomposer_tEEEvPT2_PKT1_SB_iiT3__param_2];
	ld.param.u32 	%r174, [_ZN3cub18CUB_300001_SM_10006detail10radix_sort30DeviceRadixSortHistogramKernelINS1_5radix10policy_hubIiNS0_8NullTypeEyE10Policy1000ELNS0_9SortOrderE0EiyNS1_21identity_decomposer_tEEEvPT2_PKT1_SB_iiT3__param_3];
	ld.param.u32 	%r175, [_ZN3cub18CUB_300001_SM_10006detail10radix_sort30DeviceRadixSortHistogramKernelINS1_5radix10policy_hubIiNS0_8NullTypeEyE10Policy1000ELNS0_9SortOrderE0EiyNS1_21identity_decomposer_tEEEvPT2_PKT1_SB_iiT3__param_4];
	cvta.to.global.u64 	%rd1, %rd19;
	cvta.to.global.u64 	%rd2, %rd18;
	setp.eq.s64 	%p2, %rd17, 0;
	@%p2 bra 	$L__BB24_153;
	sub.s32 	%r176, %r175, %r174;
	add.s32 	%r177, %r176, 7;
	shr.s32 	%r178, %r177, 31;
	shr.u32 	%r179, %r178, 29;
	add.s32 	%r180, %r177, %r179;
	shr.s32 	%r181, %r180, 3;
	mov.u32 	%r182, %tid.x;
	setp.gt.u32 	%p3, %r182, 255;
	setp.lt.s32 	%p4, %r177, 8;
	mov.u32 	%r183, %ctaid.x;
	shl.b32 	%r184, %r183, 11;
	cvt.u64.u32 	%rd3, %r184;
	mov.u32 	%r185, %nctaid.x;
	shl.b32 	%r186, %r185, 11;
	cvt.u64.u32 	%rd4, %r186;
	add.s32 	%r1, %r181, -1;
	and.b32  	%r2, %r181, 15;
	and.b32  	%r3, %r181, 7;
	add.s32 	%r4, %r3, -1;
	and.b32  	%r5, %r181, 3;
	or.pred  	%p1, %p3, %p4;
	shl.b32 	%r187, %r182, 2;
	mov.u32 	%r188, _ZZN3cub18CUB_300001_SM_10006detail10radix_sort30DeviceRadixSortHistogramKernelINS1_5radix10policy_hubIiNS0_8NullTypeEyE10Policy1000ELNS0_9SortOrderE0EiyNS1_21identity_decomposer_tEEEvPT2_PKT1_SB_iiT3_E12temp_storage;
	add.s32 	%r6, %r188, %r187;
	and.b32  	%r7, %r181, 268435440;
	cvt.u64.u32 	%rd5, %r182;
	add.s32 	%r8, %r182, 128;
	add.s32 	%r9, %r182, 256;
	add.s32 	%r10, %r182, 384;
	add.s32 	%r11, %r182, 512;
	add.s32 	%r12, %r182, 640;
	add.s32 	%r13, %r182, 768;
	or.b32  	%r14, %r182, 1024;
	add.s32 	%r15, %r182, 1920;
	and.b32  	%r16, %r181, 268435448;
	and.b32  	%r17, %r181, 1;
	neg.s32 	%r18, %r7;
	add.s32 	%r19, %r6, 8192;
	add.s64 	%rd21, %rd17, -1;
	shr.u64 	%rd22, %rd21, 30;
	add.s64 	%rd23, %rd22, 1;
	min.u64 	%rd6, %rd23, %rd17;
	mov.b64 	%rd135, 0;
$L__BB24_2:
	@%p1 bra 	$L__BB24_30;
	setp.lt.u32 	%p5, %r1, 15;
	mov.b32 	%r439, 0;
	@%p5 bra 	$L__BB24_6;
	mov.u32 	%r436, %r19;
	mov.u32 	%r437, %r18;
$L__BB24_5:
	.pragma "nounroll";
	mov.b32 	%r190, 0;
	st.shared.u32 	[%r436+-8192], %r190;
	st.shared.u32 	[%r436+-7168], %r190;
	st.shared.u32 	[%r436+-6144], %r190;
	st.shared.u32 	[%r436+-5120], %r190;
	st.shared.u32 	[%r436+-4096], %r190;
	st.shared.u32 	[%r436+-3072], %r190;
	st.shared.u32 	[%r436+-2048], %r190;
	st.shared.u32 	[%r436+-1024], %r190;
	st.shared.u32 	[%r436], %r190;
	st.shared.u32 	[%r436+1024], %r190;
	st.shared.u32 	[%r436+2048], %r190;
	st.shared.u32 	[%r436+3072], %r190;
	st.shared.u32 	[%r436+4096], %r190;
	st.shared.u32 	[%r436+5120], %r190;
	st.shared.u32 	[%r436+6144], %r190;
	st.shared.u32 	[%r436+7168], %r190;
	add.s32 	%r437, %r437, 16;
	add.s32 	%r436, %r436, 16384;
	setp.ne.s32 	%p6, %r437, 0;
	mov.u32 	%r439, %r7;
	@%p6 bra 	$L__BB24_5;
$L__BB24_6:
	add.s32 	%r25, %r2, -1;
	setp.eq.s32 	%p7, %r2, 0;
	@%p7 bra 	$L__BB24_16;
	setp.lt.u32 	%p8, %r25, 7;
	@%p8 bra 	$L__BB24_9;
	shl.b32 	%r191, %r439, 10;
	add.s32 	%r192, %r6, %r191;
	mov.b32 	%r193, 0;
	st.shared.u32 	[%r192], %r193;
	st.shared.u32 	[%r192+1024], %r193;
	st.shared.u32 	[%r192+2048], %r193;
	st.shared.u32 	[%r192+3072], %r193;
	st.shared.u32 	[%r192+4096], %r193;
	st.shared.u32 	[%r192+5120], %r193;
	st.shared.u32 	[%r192+6144], %r193;
	st.shared.u32 	[%r192+7168], %r193;
	add.s32 	%r439, %r439, 8;
$L__BB24_9:
	setp.eq.s32 	%p9, %r3, 0;
	@%p9 bra 	$L__BB24_16;
	setp.lt.u32 	%p10, %r4, 3;
	@%p10 bra 	$L__BB24_12;
	shl.b32 	%r194, %r439, 10;
	add.s32 	%r195, %r6, %r194;
	mov.b32 	%r196, 0;
	st.shared.u32 	[%r195], %r196;
	st.shared.u32 	[%r195+1024], %r196;
	st.shared.u32 	[%r195+2048], %r196;
	st.shared.u32 	[%r195+3072], %r196;
	add.s32 	%r439, %r439, 4;
$L__BB24_12:
	setp.eq.s32 	%p11, %r5, 0;
	@%p11 bra 	$L__BB24_16;
	setp.eq.s32 	%p12, %r5, 1;
	shl.b32 	%r197, %r439, 10;
	add.s32 	%r30, %r6, %r197;
	mov.b32 	%r198, 0;
	st.shared.u32 	[%r30], %r198;
	@%p12 bra 	$L__BB24_16;
	setp.eq.s32 	%p13, %r5, 2;
	mov.b32 	%r199, 0;
	st.shared.u32 	[%r30+1024], %r199;
	@%p13 bra 	$L__BB24_16;
	mov.b32 	%r200, 0;
	st.shared.u32 	[%r30+2048], %r200;
$L__BB24_16:
	cvt.u32.u64 	%r201, %rd5;
	setp.gt.u32 	%p14, %r201, 127;
	@%p14 bra 	$L__BB24_30;
	setp.lt.u32 	%p15, %r1, 15;
	mov.b32 	%r443, 0;
	@%p15 bra 	$L__BB24_20;
	mov.b32 	%r441, 0;
$L__BB24_19:
	.pragma "nounroll";
	shl.b32 	%r204, %r441, 10;
	add.s32 	%r205, %r6, %r204;
	mov.b32 	%r206, 0;
	st.shared.u32 	[%r205+512], %r206;
	st.shared.u32 	[%r205+1536], %r206;
	st.shared.u32 	[%r205+2560], %r206;
	st.shared.u32 	[%r205+3584], %r206;
	st.shared.u32 	[%r205+4608], %r206;
	st.shared.u32 	[%r205+5632], %r206;
	st.shared.u32 	[%r205+6656], %r206;
	st.shared.u32 	[%r205+7680], %r206;
	st.shared.u32 	[%r205+8704], %r206;
	st.shared.u32 	[%r205+9728], %r206;
	st.shared.u32 	[%r205+10752], %r206;
	st.shared.u32 	[%r205+11776], %r206;
	st.shared.u32 	[%r205+12800], %r206;
	st.shared.u32 	[%r205+13824], %r206;
	st.shared.u32 	[%r205+14848], %r206;
	st.shared.u32 	[%r205+15872], %r206;
	add.s32 	%r441, %r441, 16;
	setp.ne.s32 	%p16, %r441, %r7;
	mov.u32 	%r443, %r7;
	@%p16 bra 	$L__BB24_19;
$L__BB24_20:
	setp.eq.s32 	%p17, %r2, 0;
	@%p17 bra 	$L__BB24_30;
	setp.lt.u32 	%p18, %r25, 7;
	@%p18 bra 	$L__BB24_23;
	shl.b32 	%r207, %r443, 10;
	add.s32 	%r208, %r6, %r207;
	mov.b32 	%r209, 0;
	st.shared.u32 	[%r208+512], %r209;
	st.shared.u32 	[%r208+1536], %r209;
	st.shared.u32 	[%r208+2560], %r209;
	st.shared.u32 	[%r208+3584], %r209;
	st.shared.u32 	[%r208+4608], %r209;
	st.shared.u32 	[%r208+5632], %r209;
	st.shared.u32 	[%r208+6656], %r209;
	st.shared.u32 	[%r208+7680], %r209;
	add.s32 	%r443, %r443, 8;
$L__BB24_23:
	setp.eq.s32 	%p19, %r3, 0;
	@%p19 bra 	$L__BB24_30;
	setp.lt.u32 	%p20, %r4, 3;
	@%p20 bra 	$L__BB24_26;
	shl.b32 	%r210, %r443, 10;
	add.s32 	%r211, %r6, %r210;
	mov.b32 	%r212, 0;
	st.shared.u32 	[%r211+512], %r212;
	st.shared.u32 	[%r211+1536], %r212;
	st.shared.u32 	[%r211+2560], %r212;
	st.shared.u32 	[%r211+3584], %r212;
	add.s32 	%r443, %r443, 4;
$L__BB24_26:
	setp.eq.s32 	%p21, %r5, 0;
	@%p21 bra 	$L__BB24_30;
	setp.eq.s32 	%p22, %r5, 1;
	shl.b32 	%r213, %r443, 10;
	add.s32 	%r38, %r6, %r213;
	mov.b32 	%r214, 0;
	st.shared.u32 	[%r38+512], %r214;
	@%p22 bra 	$L__BB24_30;
	setp.eq.s32 	%p23, %r5, 2;
	mov.b32 	%r215, 0;
	st.shared.u32 	[%r38+1536], %r215;
	@%p23 bra 	$L__BB24_30;
	mov.b32 	%r216, 0;
	st.shared.u32 	[%r38+2560], %r216;
$L__BB24_30:
	bar.sync 	0;
	bar.sync 	0;
	shl.b64 	%rd8, %rd135, 30;
	sub.s64 	%rd24, %rd17, %rd8;
	min.u64 	%rd9, %rd24, 1073741824;
	setp.le.u64 	%p24, %rd9, %rd3;
	@%p24 bra 	$L__BB24_70;
	mov.u64 	%rd136, %rd3;
$L__BB24_32:
	add.s64 	%rd11, %rd136, %rd8;
	sub.s64 	%rd12, %rd17, %rd11;
	setp.lt.u64 	%p25, %rd12, 2048;
	@%p25 bra 	$L__BB24_34;
	add.s64 	%rd27, %rd11, %rd5;
	shl.b64 	%rd28, %rd27, 2;
	add.s64 	%rd29, %rd1, %rd28;
	ld.global.u32 	%r475, [%rd29];
	ld.global.u32 	%r474, [%rd29+512];
	ld.global.u32 	%r473, [%rd29+1024];
	ld.global.u32 	%r472, [%rd29+1536];
	ld.global.u32 	%r471, [%rd29+2048];
	ld.global.u32 	%r470, [%rd29+2560];
	ld.global.u32 	%r469, [%rd29+3072];
	ld.global.u32 	%r468, [%rd29+3584];
	ld.global.u32 	%r467, [%rd29+4096];
	ld.global.u32 	%r466, [%rd29+4608];
	ld.global.u32 	%r465, [%rd29+5120];
	ld.global.u32 	%r464, [%rd29+5632];
	ld.global.u32 	%r463, [%rd29+6144];
	ld.global.u32 	%r462, [%rd29+6656];
	ld.global.u32 	%r461, [%rd29+7168];
	ld.global.u32 	%r460, [%rd29+7680];
	bra.uni 	$L__BB24_66;
$L__BB24_34:
	cvt.u32.u64 	%r218, %rd5;
	cvt.u32.u64 	%r55, %rd12;
	setp.ge.s32 	%p26, %r218, %r55;
	add.s64 	%rd25, %rd11, %rd5;
	shl.b64 	%rd26, %rd25, 2;
	add.s64 	%rd13, %rd1, %rd26;
	mov.b32 	%r475, 2147483647;
	@%p26 bra 	$L__BB24_36;
	ld.global.u32 	%r475, [%rd13];
$L__BB24_36:
	setp.ge.s32 	%p27, %r8, %r55;
	mov.b32 	%r474, 2147483647;
	@%p27 bra 	$L__BB24_38;
	ld.global.u32 	%r474, [%rd13+512];
$L__BB24_38:
	setp.ge.s32 	%p28, %r9, %r55;
	mov.b32 	%r473, 2147483647;
	@%p28 bra 	$L__BB24_40;
	ld.global.u32 	%r473, [%rd13+1024];
$L__BB24_40:
	setp.ge.s32 	%p29, %r10, %r55;
	mov.b32 	%r472, 2147483647;
	@%p29 bra 	$L__BB24_42;
	ld.global.u32 	%r472, [%rd13+1536];
$L__BB24_42:
	setp.ge.s32 	%p30, %r11, %r55;
	mov.b32 	%r471, 2147483647;
	@%p30 bra 	$L__BB24_44;
	ld.global.u32 	%r471, [%rd13+2048];
$L__BB24_44:
	setp.ge.s32 	%p31, %r12, %r55;
	mov.b32 	%r470, 2147483647;
	@%p31 bra 	$L__BB24_46;
	ld.global.u32 	%r470, [%rd13+2560];
$L__BB24_46:
	setp.ge.s32 	%p32, %r13, %r55;
	mov.b32 	%r469, 2147483647;
	@%p32 bra 	$L__BB24_48;
	ld.global.u32 	%r469, [%rd13+3072];
$L__BB24_48:
	mov.u32 	%r226, %tid.x;
	add.s32 	%r227, %r226, 896;
	setp.ge.s32 	%p33, %r227, %r55;
	mov.b32 	%r468, 2147483647;
	@%p33 bra 	$L__BB24_50;
	ld.global.u32 	%r468, [%rd13+3584];
$L__BB24_50:
	setp.ge.s32 	%p34, %r14, %r55;
	mov.b32 	%r467, 2147483647;
	@%p34 bra 	$L__BB24_52;
	ld.global.u32 	%r467, [%rd13+4096];
$L__BB24_52:
	add.s32 	%r231, %r226, 1152;
	setp.ge.s32 	%p35, %r231, %r55;
	mov.b32 	%r466, 2147483647;
	@%p35 bra 	$L__BB24_54;
	ld.global.u32 	%r466, [%rd13+4608];
$L__BB24_54:
	add.s32 	%r234, %r226, 1280;
	setp.ge.s32 	%p36, %r234, %r55;
	mov.b32 	%r465, 2147483647;
	@%p36 bra 	$L__BB24_56;
	ld.global.u32 	%r465, [%rd13+5120];
$L__BB24_56:
	add.s32 	%r237, %r226, 1408;
	setp.ge.s32 	%p37, %r237, %r55;
	mov.b32 	%r464, 2147483647;
	@%p37 bra 	$L__BB24_58;
	ld.global.u32 	%r464, [%rd13+5632];
$L__BB24_58:
	add.s32 	%r240, %r226, 1536;
	setp.ge.s32 	%p38, %r240, %r55;
	mov.b32 	%r463, 2147483647;
	@%p38 bra 	$L__BB24_60;
	ld.global.u32 	%r463, [%rd13+6144];
$L__BB24_60:
	add.s32 	%r243, %r226, 1664;
	setp.ge.s32 	%p39, %r243, %r55;
	mov.b32 	%r462, 2147483647;
	@%p39 bra 	$L__BB24_62;
	ld.global.u32 	%r462, [%rd13+6656];
$L__BB24_62:
	add.s32 	%r246, %r226, 1792;
	setp.ge.s32 	%p40, %r246, %r55;
	mov.b32 	%r461, 2147483647;
	@%p40 bra 	$L__BB24_64;
	ld.global.u32 	%r461, [%rd13+7168];
$L__BB24_64:
	setp.ge.s32 	%p41, %r15, %r55;
	mov.b32 	%r460, 2147483647;
	@%p41 bra 	$L__BB24_66;
	ld.global.u32 	%r460, [%rd13+7680];
$L__BB24_66:
	setp.le.s32 	%p42, %r175, %r174;
	@%p42 bra 	$L__BB24_69;
	xor.b32  	%r103, %r460, -2147483648;
	xor.b32  	%r104, %r461, -2147483648;
	xor.b32  	%r105, %r462, -2147483648;
	xor.b32  	%r106, %r463, -2147483648;
	xor.b32  	%r107, %r464, -2147483648;
	xor.b32  	%r108, %r465, -2147483648;
	xor.b32  	%r109, %r466, -2147483648;
	xor.b32  	%r110, %r467, -2147483648;
	xor.b32  	%r111, %r468, -2147483648;
	xor.b32  	%r112, %r469, -2147483648;
	xor.b32  	%r113, %r470, -2147483648;
	xor.b32  	%r114, %r471, -2147483648;
	xor.b32  	%r115, %r472, -2147483648;
	xor.b32  	%r116, %r473, -2147483648;
	xor.b32  	%r117, %r474, -2147483648;
	xor.b32  	%r118, %r475, -2147483648;
	mov.b32 	%r476, 0;
	mov.u32 	%r477, %r174;
$L__BB24_68:
	sub.s32 	%r249, %r175, %r477;
	shl.b32 	%r250, %r476, 10;
	mov.u32 	%r251, _ZZN3cub18CUB_300001_SM_10006detail10radix_sort30DeviceRadixSortHistogramKernelINS1_5radix10policy_hubIiNS0_8NullTypeEyE10Policy1000ELNS0_9SortOrderE0EiyNS1_21identity_decomposer_tEEEvPT2_PKT1_SB_iiT3_E12temp_storage;
	add.s32 	%r252, %r251, %r250;
	min.s32 	%r253, %r249, 8;
	mov.b32 	%r254, -1;
	shl.b32 	%r255, %r254, %r253;
	not.b32 	%r256, %r255;
	shr.u32 	%r257, %r118, %r477;
	and.b32  	%r258, %r257, %r256;
	shl.b32 	%r259, %r258, 2;
	add.s32 	%r260, %r252, %r259;
	atom.shared.add.u32 	%r261, [%r260], 1;
	shr.u32 	%r262, %r117, %r477;
	and.b32  	%r263, %r262, %r256;
	shl.b32 	%r264, %r263, 2;
	add.s32 	%r265, %r252, %r264;
	atom.shared.add.u32 	%r266, [%r265], 1;
	shr.u32 	%r267, %r116, %r477;
	and.b32  	%r268, %r267, %r256;
	shl.b32 	%r269, %r268, 2;
	add.s32 	%r270, %r252, %r269;
	atom.shared.add.u32 	%r271, [%r270], 1;
	shr.u32 	%r272, %r115, %r477;
	and.b32  	%r273, %r272, %r256;
	shl.b32 	%r274, %r273, 2;
	add.s32 	%r275, %r252, %r274;
	atom.shared.add.u32 	%r276, [%r275], 1;
	shr.u32 	%r277, %r114, %r477;
	and.b32  	%r278, %r277, %r256;
	shl.b32 	%r279, %r278, 2;
	add.s32 	%r280, %r252, %r279;
	atom.shared.add.u32 	%r281, [%r280], 1;
	shr.u32 	%r282, %r113, %r477;
	and.b32  	%r283, %r282, %r256;
	shl.b32 	%r284, %r283, 2;
	add.s32 	%r285, %r252, %r284;
	atom.shared.add.u32 	%r286, [%r285], 1;
	shr.u32 	%r287, %r112, %r477;
	and.b32  	%r288, %r287, %r256;
	shl.b32 	%r289, %r288, 2;
	add.s32 	%r290, %r252, %r289;
	atom.shared.add.u32 	%r291, [%r290], 1;
	shr.u32 	%r292, %r111, %r477;
	and.b32  	%r293, %r292, %r256;
	shl.b32 	%r294, %r293, 2;
	add.s32 	%r295, %r252, %r294;
	atom.shared.add.u32 	%r296, [%r295], 1;
	shr.u32 	%r297, %r110, %r477;
	and.b32  	%r298, %r297, %r256;
	shl.b32 	%r299, %r298, 2;
	add.s32 	%r300, %r252, %r299;
	atom.shared.add.u32 	%r301, [%r300], 1;
	shr.u32 	%r302, %r109, %r477;
	and.b32  	%r303, %r302, %r256;
	shl.b32 	%r304, %r303, 2;
	add.s32 	%r305, %r252, %r304;
	atom.shared.add.u32 	%r306, [%r305], 1;
	shr.u32 	%r307, %r108, %r477;
	and.b32  	%r308, %r307, %r256;
	shl.b32 	%r309, %r308, 2;
	add.s32 	%r310, %r252, %r309;
	atom.shared.add.u32 	%r311, [%r310], 1;
	shr.u32 	%r312, %r107, %r477;
	and.b32  	%r313, %r312, %r256;
	shl.b32 	%r314, %r313, 2;
	add.s32 	%r315, %r252, %r314;
	atom.shared.add.u32 	%r316, [%r315], 1;
	shr.u32 	%r317, %r106, %r477;
	and.b32  	%r318, %r317, %r256;
	shl.b32 	%r319, %r318, 2;
	add.s32 	%r320, %r252, %r319;
	atom.shared.add.u32 	%r321, [%r320], 1;
	shr.u32 	%r322, %r105, %r477;
	and.b32  	%r323, %r322, %r256;
	shl.b32 	%r324, %r323, 2;
	add.s32 	%r325, %r252, %r324;
	atom.shared.add.u32 	%r326, [%r325], 1;
	shr.u32 	%r327, %r104, %r477;
	and.b32  	%r328, %r327, %r256;
	shl.b32 	%r329, %r328, 2;
	add.s32 	%r330, %r252, %r329;
	atom.shared.add.u32 	%r331, [%r330], 1;
	shr.u32 	%r332, %r103, %r477;
	and.b32  	%r333, %r332, %r256;
	shl.b32 	%r334, %r333, 2;
	add.s32 	%r335, %r252, %r334;
	atom.shared.add.u32 	%r336, [%r335], 1;
	add.s32 	%r477, %r477, 8;
	add.s32 	%r476, %r476, 1;
	setp.lt.s32 	%p43, %r477, %r175;
	@%p43 bra 	$L__BB24_68;
$L__BB24_69:
	add.s64 	%rd136, %rd136, %rd4;
	setp.lt.u64 	%p44, %rd136, %rd9;
	@%p44 bra 	$L__BB24_32;
$L__BB24_70:
	bar.sync 	0;
	@%p1 bra 	$L__BB24_152;
	setp.lt.u32 	%p45, %r1, 7;
	mov.b32 	%r480, 0;
	@%p45 bra 	$L__BB24_90;
	mov.b32 	%r478, 0;
$L__BB24_73:
	.pragma "nounroll";
	shl.b32 	%r339, %r478, 10;
	add.s32 	%r124, %r6, %r339;
	ld.shared.u32 	%r125, [%r124];
	setp.eq.s32 	%p46, %r125, 0;
	@%p46 bra 	$L__BB24_75;
	cvt.u32.u64 	%r340, %rd5;
	shl.b32 	%r341, %r478, 8;
	add.s32 	%r342, %r341, %r340;
	mul.wide.u32 	%rd30, %r342, 8;
	add.s64 	%rd31, %rd2, %rd30;
	cvt.u64.u32 	%rd32, %r125;
	atom.global.add.u64 	%rd33, [%rd31], %rd32;
$L__BB24_75:
	ld.shared.u32 	%r126, [%r124+1024];
	setp.eq.s32 	%p47, %r126, 0;
	@%p47 bra 	$L__BB24_77;
	cvt.u32.u64 	%r343, %rd5;
	shl.b32 	%r344, %r478, 8;
	add.s32 	%r345, %r344, %r343;
	add.s32 	%r346, %r345, 256;
	mul.wide.u32 	%rd34, %r346, 8;
	add.s64 	%rd35, %rd2, %rd34;
	cvt.u64.u32 	%rd36, %r126;
	atom.global.add.u64 	%rd37, [%rd35], %rd36;
$L__BB24_77:
	ld.shared.u32 	%r127, [%r124+2048];
	setp.eq.s32 	%p48, %r127, 0;
	@%p48 bra 	$L__BB24_79;
	cvt.u32.u64 	%r347, %rd5;
	shl.b32 	%r348, %r478, 8;
	add.s32 	%r349, %r348, %r347;
	add.s32 	%r350, %r349, 512;
	mul.wide.u32 	%rd38, %r350, 8;
	add.s64 	%rd39, %rd2, %rd38;
	cvt.u64.u32 	%rd40, %r127;
	atom.global.add.u64 	%rd41, [%rd39], %rd40;
$L__BB24_79:
	ld.shared.u32 	%r128, [%r124+3072];
	setp.eq.s32 	%p49, %r128, 0;
	@%p49 bra 	$L__BB24_81;
	cvt.u32.u64 	%r351, %rd5;
	shl.b32 	%r352, %r478, 8;
	add.s32 	%r353, %r352, %r351;
	add.s32 	%r354, %r353, 768;
	mul.wide.u32 	%rd42, %r354, 8;
	add.s64 	%rd43, %rd2, %rd42;
	cvt.u64.u32 	%rd44, %r128;
	atom.global.add.u64 	%rd45, [%rd43], %rd44;
$L__BB24_81:
	ld.shared.u32 	%r129, [%r124+4096];
	setp.eq.s32 	%p50, %r129, 0;
	@%p50 bra 	$L__BB24_83;
	cvt.u32.u64 	%r355, %rd5;
	shl.b32 	%r356, %r478, 8;
	add.s32 	%r357, %r356, %r355;
	add.s32 	%r358, %r357, 1024;
	mul.wide.u32 	%rd46, %r358, 8;
	add.s64 	%rd47, %rd2, %rd46;
	cvt.u64.u32 	%rd48, %r129;
	atom.global.add.u64 	%rd49, [%rd47], %rd48;
$L__BB24_83:
	ld.shared.u32 	%r130, [%r124+5120];
	setp.eq.s32 	%p51, %r130, 0;
	@%p51 bra 	$L__BB24_85;
	cvt.u32.u64 	%r359, %rd5;
	shl.b32 	%r360, %r478, 8;
	add.s32 	%r361, %r360, %r359;
	add.s32 	%r362, %r361, 1280;
	mul.wide.u32 	%rd50, %r362, 8;
	add.s64 	%rd51, %rd2, %rd50;
	cvt.u64.u32 	%rd52, %r130;
	atom.global.add.u64 	%rd53, [%rd51], %rd52;
$L__BB24_85:
	ld.shared.u32 	%r131, [%r124+6144];
	setp.eq.s32 	%p52, %r131, 0;
	@%p52 bra 	$L__BB24_87;
	cvt.u32.u64 	%r363, %rd5;
	shl.b32 	%r364, %r478, 8;
	add.s32 	%r365, %r364, %r363;
	add.s32 	%r366, %r365, 1536;
	mul.wide.u32 	%rd54, %r366, 8;
	add.s64 	%rd55, %rd2, %rd54;
	cvt.u64.u32 	%rd56, %r131;
	atom.global.add.u64 	%rd57, [%rd55], %rd56;
$L__BB24_87:
	ld.shared.u32 	%r132, [%r124+7168];
	setp.eq.s32 	%p53, %r132, 0;
	@%p53 bra 	$L__BB24_89;
	cvt.u32.u64 	%r367, %rd5;
	shl.b32 	%r368, %r478, 8;
	add.s32 	%r369, %r368, %r367;
	add.s32 	%r370, %r369, 1792;
	mul.wide.u32 	%rd58, %r370, 8;
	add.s64 	%rd59, %rd2, %rd58;
	cvt.u64.u32 	%rd60, %r132;
	atom.global.add.u64 	%rd61, [%rd59], %rd60;
$L__BB24_89:
	add.s32 	%r478, %r478, 8;
	setp.ne.s32 	%p54, %r478, %r16;
	mov.u32 	%r480, %r16;
	@%p54 bra 	$L__BB24_73;
$L__BB24_90:
	add.s32 	%r135, %r5, -1;
	setp.eq.s32 	%p55, %r3, 0;
	@%p55 bra 	$L__BB24_111;
	setp.lt.u32 	%p56, %r4, 3;
	@%p56 bra 	$L__BB24_101;
	shl.b32 	%r371, %r480, 10;
	add.s32 	%r136, %r6, %r371;
	ld.shared.u32 	%r137, [%r136];
	setp.eq.s32 	%p57, %r137, 0;
	@%p57 bra 	$L__BB24_94;
	cvt.u32.u64 	%r372, %rd5;
	shl.b32 	%r373, %r480, 8;
	add.s32 	%r374, %r373, %r372;
	mul.wide.u32 	%rd62, %r374, 8;
	add.s64 	%rd63, %rd2, %rd62;
	cvt.u64.u32 	%rd64, %r137;
	atom.global.add.u64 	%rd65, [%rd63], %rd64;
$L__BB24_94:
	ld.shared.u32 	%r138, [%r136+1024];
	setp.eq.s32 	%p58, %r138, 0;
	@%p58 bra 	$L__BB24_96;
	cvt.u32.u64 	%r375, %rd5;
	shl.b32 	%r376, %r480, 8;
	add.s32 	%r377, %r376, %r375;
	add.s32 	%r378, %r377, 256;
	mul.wide.u32 	%rd66, %r378, 8;
	add.s64 	%rd67, %rd2, %rd66;
	cvt.u64.u32 	%rd68, %r138;
	atom.global.add.u64 	%rd69, [%rd67], %rd68;
$L__BB24_96:
	ld.shared.u32 	%r139, [%r136+2048];
	setp.eq.s32 	%p59, %r139, 0;
	@%p59 bra 	$L__BB24_98;
	cvt.u32.u64 	%r379, %rd5;
	shl.b32 	%r380, %r480, 8;
	add.s32 	%r381, %r380, %r379;
	add.s32 	%r382, %r381, 512;
	mul.wide.u32 	%rd70, %r382, 8;
	add.s64 	%rd71, %rd2, %rd70;
	cvt.u64.u32 	%rd72, %r139;
	atom.global.add.u64 	%rd73, [%rd71], %rd72;
$L__BB24_98:
	ld.shared.u32 	%r140, [%r136+3072];
	setp.eq.s32 	%p60, %r140, 0;
	@%p60 bra 	$L__BB24_100;
	cvt.u32.u64 	%r383, %rd5;
	shl.b32 	%r384, %r480, 8;
	add.s32 	%r385, %r384, %r383;
	add.s32 	%r386, %r385, 768;
	mul.wide.u32 	%rd74, %r386, 8;
	add.s64 	%rd75, %rd2, %rd74;
	cvt.u64.u32 	%rd76, %r140;
	atom.global.add.u64 	%rd77, [%rd75], %rd76;
$L__BB24_100:
	add.s32 	%r480, %r480, 4;
$L__BB24_101:
	setp.eq.s32 	%p61, %r5, 0;
	@%p61 bra 	$L__BB24_111;
	setp.eq.s32 	%p62, %r135, 0;
	@%p62 bra 	$L__BB24_108;
	shl.b32 	%r387, %r480, 10;
	add.s32 	%r143, %r6, %r387;
	ld.shared.u32 	%r144, [%r143];
	setp.eq.s32 	%p63, %r144, 0;
	@%p63 bra 	$L__BB24_105;
	cvt.u32.u64 	%r388, %rd5;
	shl.b32 	%r389, %r480, 8;
	add.s32 	%r390, %r389, %r388;
	mul.wide.u32 	%rd78, %r390, 8;
	add.s64 	%rd79, %rd2, %rd78;
	cvt.u64.u32 	%rd80, %r144;
	atom.global.add.u64 	%rd81, [%rd79], %rd80;
$L__BB24_105:
	ld.shared.u32 	%r145, [%r143+1024];
	setp.eq.s32 	%p64, %r145, 0;
	@%p64 bra 	$L__BB24_107;
	cvt.u32.u64 	%r391, %rd5;
	shl.b32 	%r392, %r480, 8;
	add.s32 	%r393, %r392, %r391;
	add.s32 	%r394, %r393, 256;
	mul.wide.u32 	%rd82, %r394, 8;
	add.s64 	%rd83, %rd2, %rd82;
	cvt.u64.u32 	%rd84, %r145;
	atom.global.add.u64 	%rd85, [%rd83], %rd84;
$L__BB24_107:
	add.s32 	%r480, %r480, 2;
$L__BB24_108:
	setp.eq.s32 	%p65, %r17, 0;
	@%p65 bra 	$L__BB24_111;
	shl.b32 	%r395, %r480, 10;
	add.s32 	%r396, %r6, %r395;
	ld.shared.u32 	%r148, [%r396];
	setp.eq.s32 	%p66, %r148, 0;
	@%p66 bra 	$L__BB24_111;
	cvt.u32.u64 	%r397, %rd5;
	shl.b32 	%r398, %r480, 8;
	add.s32 	%r399, %r398, %r397;
	mul.wide.u32 	%rd86, %r399, 8;
	add.s64 	%rd87, %rd2, %rd86;
	cvt.u64.u32 	%rd88, %r148;
	atom.global.add.u64 	%rd89, [%rd87], %rd88;
$L__BB24_111:
	cvt.u32.u64 	%r400, %rd5;
	setp.gt.u32 	%p67, %r400, 127;
	@%p67 bra 	$L__BB24_152;
	setp.lt.u32 	%p68, %r1, 7;
	mov.b32 	%r484, 0;
	@%p68 bra 	$L__BB24_131;
	mov.b32 	%r482, 0;
$L__BB24_114:
	.pragma "nounroll";
	shl.b32 	%r404, %r482, 10;
	add.s32 	%r150, %r6, %r404;
	ld.shared.u32 	%r151, [%r150+512];
	setp.eq.s32 	%p69, %r151, 0;
	shl.b32 	%r405, %r482, 8;
	add.s32 	%r406, %r405, %r400;
	mul.wide.u32 	%rd90, %r406, 8;
	add.s64 	%rd15, %rd2, %rd90;
	@%p69 bra 	$L__BB24_116;
	cvt.u64.u32 	%rd91, %r151;
	atom.global.add.u64 	%rd92, [%rd15+1024], %rd91;
$L__BB24_116:
	ld.shared.u32 	%r152, [%r150+1536];
	setp.eq.s32 	%p70, %r152, 0;
	@%p70 bra 	$L__BB24_118;
	cvt.u64.u32 	%rd93, %r152;
	atom.global.add.u64 	%rd94, [%rd15+3072], %rd93;
$L__BB24_118:
	ld.shared.u32 	%r153, [%r150+2560];
	setp.eq.s32 	%p71, %r153, 0;
	@%p71 bra 	$L__BB24_120;
	cvt.u64.u32 	%rd95, %r153;
	atom.global.add.u64 	%rd96, [%rd15+5120], %rd95;
$L__BB24_120:
	ld.shared.u32 	%r154, [%r150+3584];
	setp.eq.s32 	%p72, %r154, 0;
	@%p72 bra 	$L__BB24_122;
	cvt.u64.u32 	%rd97, %r154;
	atom.global.add.u64 	%rd98, [%rd15+7168], %rd97;
$L__BB24_122:
	ld.shared.u32 	%r155, [%r150+4608];
	setp.eq.s32 	%p73, %r155, 0;
	@%p73 bra 	$L__BB24_124;
	cvt.u64.u32 	%rd99, %r155;
	atom.global.add.u64 	%rd100, [%rd15+9216], %rd99;
$L__BB24_124:
	ld.shared.u32 	%r156, [%r150+5632];
	setp.eq.s32 	%p74, %r156, 0;
	@%p74 bra 	$L__BB24_126;
	cvt.u64.u32 	%rd101, %r156;
	atom.global.add.u64 	%rd102, [%rd15+11264], %rd101;
$L__BB24_126:
	ld.shared.u32 	%r157, [%r150+6656];
	setp.eq.s32 	%p75, %r157, 0;
	@%p75 bra 	$L__BB24_128;
	cvt.u64.u32 	%rd103, %r157;
	atom.global.add.u64 	%rd104, [%rd15+13312], %rd103;
$L__BB24_128:
	ld.shared.u32 	%r158, [%r150+7680];
	setp.eq.s32 	%p76, %r158, 0;
	@%p76 bra 	$L__BB24_130;
	cvt.u64.u32 	%rd105, %r158;
	atom.global.add.u64 	%rd106, [%rd15+15360], %rd105;
$L__BB24_130:
	add.s32 	%r482, %r482, 8;
	setp.ne.s32 	%p77, %r482, %r16;
	mov.u32 	%r484, %r16;
	@%p77 bra 	$L__BB24_114;
$L__BB24_131:
	setp.eq.s32 	%p78, %r3, 0;
	@%p78 bra 	$L__BB24_152;
	setp.lt.u32 	%p79, %r4, 3;
	@%p79 bra 	$L__BB24_142;
	shl.b32 	%r407, %r484, 10;
	add.s32 	%r161, %r6, %r407;
	ld.shared.u32 	%r162, [%r161+512];
	setp.eq.s32 	%p80, %r162, 0;
	@%p80 bra 	$L__BB24_135;
	shl.b32 	%r409, %r484, 8;
	add.s32 	%r410, %r409, %r400;
	mul.wide.u32 	%rd107, %r410, 8;
	add.s64 	%rd108, %rd2, %rd107;
	cvt.u64.u32 	%rd109, %r162;
	atom.global.add.u64 	%rd110, [%rd108+1024], %rd109;
$L__BB24_135:
	ld.shared.u32 	%r163, [%r161+1536];
	setp.eq.s32 	%p81, %r163, 0;
	@%p81 bra 	$L__BB24_137;
	shl.b32 	%r412, %r484, 8;
	add.s32 	%r413, %r412, %r400;
	add.s32 	%r414, %r413, 256;
	mul.wide.u32 	%rd111, %r414, 8;
	add.s64 	%rd112, %rd2, %rd111;
	cvt.u64.u32 	%rd113, %r163;
	atom.global.add.u64 	%rd114, [%rd112+1024], %rd113;
$L__BB24_137:
	ld.shared.u32 	%r164, [%r161+2560];
	setp.eq.s32 	%p82, %r164, 0;
	@%p82 bra 	$L__BB24_139;
	shl.b32 	%r416, %r484, 8;
	add.s32 	%r417, %r416, %r400;
	add.s32 	%r418, %r417, 512;
	mul.wide.u32 	%rd115, %r418, 8;
	add.s64 	%rd116, %rd2, %rd115;
	cvt.u64.u32 	%rd117, %r164;
	atom.global.add.u64 	%rd118, [%rd116+1024], %rd117;
$L__BB24_139:
	ld.shared.u32 	%r165, [%r161+3584];
	setp.eq.s32 	%p83, %r165, 0;
	@%p83 bra 	$L__BB24_141;
	shl.b32 	%r420, %r484, 8;
	add.s32 	%r421, %r420, %r400;
	add.s32 	%r422, %r421, 768;
	mul.wide.u32 	%rd119, %r422, 8;
	add.s64 	%rd120, %rd2, %rd119;
	cvt.u64.u32 	%rd121, %r165;
	atom.global.add.u64 	%rd122, [%rd120+1024], %rd121;
$L__BB24_141:
	add.s32 	%r484, %r484, 4;
$L__BB24_142:
	setp.eq.s32 	%p84, %r5, 0;
	@%p84 bra 	$L__BB24_152;
	setp.eq.s32 	%p85, %r135, 0;
	@%p85 bra 	$L__BB24_149;
	shl.b32 	%r423, %r484, 10;
	add.s32 	%r168, %r6, %r423;
	ld.shared.u32 	%r169, [%r168+512];
	setp.eq.s32 	%p86, %r169, 0;
	@%p86 bra 	$L__BB24_146;
	shl.b32 	%r425, %r484, 8;
	add.s32 	%r426, %r425, %r400;
	mul.wide.u32 	%rd123, %r426, 8;
	add.s64 	%rd124, %rd2, %rd123;
	cvt.u64.u32 	%rd125, %r169;
	atom.global.add.u64 	%rd126, [%rd124+1024], %rd125;
$L__BB24_146:
	ld.shared.u32 	%r170, [%r168+1536];
	setp.eq.s32 	%p87, %r170, 0;
	@%p87 bra 	$L__BB24_148;
	shl.b32 	%r428, %r484, 8;
	add.s32 	%r429, %r428, %r400;
	add.s32 	%r430, %r429, 256;
	mul.wide.u32 	%rd127, %r430, 8;
	add.s64 	%rd128, %rd2, %rd127;
	cvt.u64.u32 	%rd129, %r170;
	atom.global.add.u64 	%rd130, [%rd128+1024], %rd129;
$L__BB24_148:
	add.s32 	%r484, %r484, 2;
$L__BB24_149:
	setp.eq.s32 	%p88, %r17, 0;
	@%p88 bra 	$L__BB24_152;
	shl.b32 	%r431, %r484, 10;
	add.s32 	%r432, %r6, %r431;
	ld.shared.u32 	%r173, [%r432+512];
	setp.eq.s32 	%p89, %r173, 0;
	@%p89 bra 	$L__BB24_152;
	shl.b32 	%r434, %r484, 8;
	add.s32 	%r435, %r434, %r400;
	mul.wide.u32 	%rd131, %r435, 8;
	add.s64 	%rd132, %rd2, %rd131;
	cvt.u64.u32 	%rd133, %r173;
	atom.global.add.u64 	%rd134, [%rd132+1024], %rd133;
$L__BB24_152:
	bar.sync 	0;
	add.s64 	%rd135, %rd135, 1;
	setp.ne.s64 	%p90, %rd135, %rd6;
	@%p90 bra 	$L__BB24_2;
$L__BB24_153:
	ret;

}
	// .globl	_ZN3cub18CUB_300001_SM_10006detail10radix_sort33DeviceRadixSortExclusiveSumKernelINS1_5radix10policy_hubIiNS0_8NullTypeEyE10Policy1000EyEEvPT0_
.visible .entry _ZN3cub18CUB_300001_SM_10006detail10radix_sort33DeviceRadixSortExclusiveSumKernelINS1_5radix10policy_hubIiNS0_8NullTypeEyE10Policy1000EyEEvPT0_(
	.param .u64 .ptr .align 1 _ZN3cub18CUB_300001_SM_10006detail10radix_sort33DeviceRadixSortExclusiveSumKernelINS1_5radix10policy_hubIiNS0_8NullTypeEyE10Policy1000EyEEvPT0__param_0
)
{
	.reg .pred 	%p<4>;
	.reg .b32 	%r<28>;
	.reg .b64 	%rd<54>;
	// demoted variable
	.shared .align 16 .b8 _ZZN3cub18CUB_300001_SM_10006detail10radix_sort33DeviceRadixSortExclusiveSumKernelINS1_5radix10policy_hubIiNS0_8NullTypeEyE10Policy1000EyEEvPT0_E12temp_storage[2336];
	ld.param.u64 	%rd5, [_ZN3cub18CUB_300001_SM_10006detail10radix_sort33DeviceRadixSortExclusiveSumKernelINS1_5radix10policy_hubIiNS0_8NullTypeEyE10Policy1000EyEEvPT0__param_0];
	cvta.to.global.u64 	%rd6, %rd5;
	mov.u32 	%r3, %ctaid.x;
	shl.b32 	%r4, %r3, 8;
	mov.u32 	%r1, %tid.x;
	setp.gt.u32 	%p1, %r1, 255;
	add.s32 	%r5, %r4, %r1;
	mul.wide.s32 	%rd7, %r5, 8;
	add.s64 	%rd1, %rd6, %rd7;
	@%p1 bra 	$L__BB25_2;
	ld.global.u64 	%rd53, [%rd1];
$L__BB25_2:
	shr.u32 	%r6, %r1, 3;
	add.s32 	%r7, %r6, %r1;
	shl.b32 	%r8, %r7, 3;
	mov.u32 	%r9, _ZZN3cub18CUB_300001_SM_10006detail10radix_sort33DeviceRadixSortExclusiveSumKernelINS1_5radix10policy_hubIiNS0_8NullTypeEyE10Policy1000EyEEvPT0_E12temp_storage;
	add.s32 	%r10, %r9, %r8;
	add.s32 	%r2, %r10, 16;
	st.shared.u64 	[%r10+16], %rd53;
	bar.sync 	0;
	setp.gt.u32 	%p2, %r1, 31;
	@%p2 bra 	$L__BB25_4;
	mad.lo.s32 	%r27, %r1, 72, %r9;
	ld.shared.u64 	%rd23, [%r27+16];
	ld.shared.u64 	%rd24, [%r27+24];
	ld.shared.u64 	%rd25, [%r27+32];
	ld.shared.u64 	%rd26, [%r27+40];
	ld.shared.u64 	%rd27, [%r27+48];
	ld.shared.u64 	%rd28, [%r27+56];
	ld.shared.u64 	%rd29, [%r27+64];
	ld.shared.u64 	%rd30, [%r27+72];
	add.s64 	%rd31, %rd24, %rd23;
	add.s64 	%rd32, %rd31, %rd25;
	add.s64 	%rd33, %rd32, %rd26;
	add.s64 	%rd34, %rd33, %rd27;
	add.s64 	%rd35, %rd34, %rd28;
	add.s64 	%rd36, %rd35, %rd29;
	add.s64 	%rd10, %rd36, %rd30;
	mov.b32 	%r11, 1;
	mov.b32 	%r24, 0;
	mov.b32 	%r25, -1;
	// begin inline asm
	{  .reg .u64 r0;  .reg .u32 lo;  .reg .u32 hi;  .reg .pred p;  mov.b64 {lo, hi}, %rd10;  shfl.sync.up.b32 lo|p, lo, %r11, %r24, %r25;  shfl.sync.up.b32 hi|p, hi, %r11, %r24, %r25;  mov.b64 r0, {lo, hi};  @p add.u64 r0, r0, %rd10;  mov.u64 %rd8, r0;}
	// end inline asm
	mov.b32 	%r14, 2;
	// begin inline asm
	{  .reg .u64 r0;  .reg .u32 lo;  .reg .u32 hi;  .reg .pred p;  mov.b64 {lo, hi}, %rd8;  shfl.sync.up.b32 lo|p, lo, %r14, %r24, %r25;  shfl.sync.up.b32 hi|p, hi, %r14, %r24, %r25;  mov.b64 r0, {lo, hi};  @p add.u64 r0, r0, %rd8;  mov.u64 %rd11, r0;}
	// end inline asm
	mov.b32 	%r17, 4;
	// begin inline asm
	{  .reg .u64 r0;  .reg .u32 lo;  .reg .u32 hi;  .reg .pred p;  mov.b64 {lo, hi}, %rd11;  shfl.sync.up.b32 lo|p, lo, %r17, %r24, %r25;  shfl.sync.up.b32 hi|p, hi, %r17, %r24, %r25;  mov.b64 r0, {lo, hi};  @p add.u64 r0, r0, %rd11;  mov.u64 %rd14, r0;}
	// end inline asm
	mov.b32 	%r20, 8;
	// begin inline asm
	{  .reg .u64 r0;  .reg .u32 lo;  .reg .u32 hi;  .reg .pred p;  mov.b64 {lo, hi}, %rd14;  shfl.sync.up.b32 lo|p, lo, %r20, %r24, %r25;  shfl.sync.up.b32 hi|p, hi, %r20, %r24, %r25;  mov.b64 r0, {lo, hi};  @p add.u64 r0, r0, %rd14;  mov.u64 %rd17, r0;}
	// end inline asm
	mov.b32 	%r23, 16;
	// begin inline asm
	{  .reg .u64 r0;  .reg .u32 lo;  .reg .u32 hi;  .reg .pred p;  mov.b64 {lo, hi}, %rd17;  shfl.sync.up.b32 lo|p, lo, %r23, %r24, %r25;  shfl.sync.up.b32 hi|p, hi, %r23, %r24, %r25;  mov.b64 r0, {lo, hi};  @p add.u64 r0, r0, %rd17;  mov.u64 %rd20, r0;}
	// end inline asm
	sub.s64 	%rd37, %rd20, %rd10;
	ld.shared.u64 	%rd38, [%r27+16];
	ld.shared.u64 	%rd39, [%r27+24];
	ld.shared.u64 	%rd40, [%r27+32];
	ld.shared.u64 	%rd41, [%r27+40];
	ld.shared.u64 	%rd42, [%r27+48];
	ld.shared.u64 	%rd43, [%r27+56];
	ld.shared.u64 	%rd44, [%r27+64];
	add.s64 	%rd45, %rd38, %rd37;
	add.s64 	%rd46, %rd39, %rd45;
	add.s64 	%rd47, %rd40, %rd46;
	add.s64 	%rd48, %rd41, %rd47;
	add.s64 	%rd49, %rd42, %rd48;
	add.s64 	%rd50, %rd43, %rd49;
	add.s64 	%rd51, %rd44, %rd50;
	st.shared.u64 	[%r27+16], %rd37;
	st.shared.u64 	[%r27+24], %rd45;
	st.shared.u64 	[%r27+32], %rd46;
	st.shared.u64 	[%r27+40], %rd47;
	st.shared.u64 	[%r27+48], %rd48;
	st.shared.u64 	[%r27+56], %rd49;
	st.shared.u64 	[%r27+64], %rd50;
	st.shared.u64 	[%r27+72], %rd51;
$L__BB25_4:
	setp.gt.u32 	%p3, %r1, 255;
	bar.sync 	0;
	@%p3 bra 	$L__BB25_6;
	ld.shared.u64 	%rd52, [%r2];
	st.global.u64 	[%rd1], %rd52;
$L__BB25_6:
	ret;

}
	// .globl	_ZN3cub18CUB_300001_SM_10006detail10radix_sort29DeviceRadixSortOnesweepKernelINS1_5radix10policy_hubIiNS0_8NullTypeEyE10Policy1000ELNS0_9SortOrderE0EiS6_yiiNS1_21identity_decomposer_tEEEvPT5_SC_PT3_PKSD_PT1_PKSH_PT2_PKSL_T4_iiT6_
.visible .entry _ZN3cub18CUB_300001_SM_10006detail10radix_sort29DeviceRadixSortOnesweepKernelINS1_5radix10policy_hubIiNS0_8NullTypeEyE10Policy1000ELNS0_9SortOrderE0EiS6_yiiNS1_21identity_decomposer_tEEEvPT5_SC_PT3_PKSD_PT1_PKSH_PT2_PKSL_T4_iiT6_(
	.param .u64 .ptr .align 1 _ZN3cub18CUB_300001_SM_10006detail10radix_sort29DeviceRadixSortOnesweepKernelINS1_5radix10policy_hubIiNS0_8NullTypeEyE10Policy1000ELNS0_9SortOrderE0EiS6_yiiNS1_21identity_decomposer_tEEEvPT5_SC_PT3_PKSD_PT1_PKSH_PT2_PKSL_T4_iiT6__param_0,
	.param .u64 .ptr .align 1 _ZN3cub18CUB_300001_SM_10006detail10radix_sort29DeviceRadixSortOnesweepKernelINS1_5radix10policy_hubIiNS0_8NullTypeEyE10Policy1000ELNS0_9SortOrderE0EiS6_yiiNS1_21identity_decomposer_tEEEvPT5_SC_PT3_PKSD_PT1_PKSH_PT2_PKSL_T4_iiT6__param_1,
	.param .u64 .ptr .align 1 _ZN3cub18CUB_300001_SM_10006detail10radix_sort29DeviceRadixSortOnesweepKernelINS1_5radix10policy_hubIiNS0_8NullTypeEyE10Policy1000ELNS0_9SortOrderE0EiS6_yiiNS1_21identity_decomposer_tEEEvPT5_SC_PT3_PKSD_PT1_PKSH_PT2_PKSL_T4_iiT6__param_2,
	.param .u64 .ptr .align 1 _ZN3cub18CUB_300001_SM_10006detail10radix_sort29DeviceRadixSortOnesweepKernelINS1_5radix10policy_hubIiNS0_8NullTypeEyE10Policy1000ELNS0_9SortOrderE0EiS6_yiiNS1_21identity_decomposer_tEEEvPT5_SC_PT3_PKSD_PT1_PKSH_PT2_PKSL_T4_iiT6__param_3,
	.param .u64 .ptr .align 1 _ZN3cub18CUB_300001_SM_10006detail10radix_sort29DeviceRadixSortOnesweepKernelINS1_5radix10policy_hubIiNS0_8NullTypeEyE10Policy1000ELNS0_9SortOrderE0EiS6_yiiNS1_21identity_decomposer_tEEEvPT5_SC_PT3_PKSD_PT1_PKSH_PT2_PKSL_T4_iiT6__param_4,
	.param .u64 .ptr .align 1 _ZN3cub18CUB_300001_SM_10006detail10radix_sort29DeviceRadixSortOnesweepKernelINS1_5radix10policy_hubIiNS0_8NullTypeEyE10Policy1000ELNS0_9SortOrderE0EiS6_yiiNS1_21identity_decomposer_tEEEvPT5_SC_PT3_PKSD_PT1_PKSH_PT2_PKSL_T4_iiT6__param_5,
	.param .u64 .ptr .align 1 _ZN3cub18CUB_300001_SM_10006detail10radix_sort29DeviceRadixSortOnesweepKernelINS1_5radix10policy_hubIiNS0_8NullTypeEyE10Policy1000ELNS0_9SortOrderE0EiS6_yiiNS1_21identity_decomposer_tEEEvPT5_SC_PT3_PKSD_PT1_PKSH_PT2_PKSL_T4_iiT6__param_6,
	.param .u64 .ptr .align 1 _ZN3cub18CUB_300001_SM_10006detail10radix_sort29DeviceRadixSortOnesweepKernelINS1_5radix10policy_hubIiNS0_8NullTypeEyE10Policy1000ELNS0_9SortOrderE0EiS6_yiiNS1_21identity_decomposer_tEEEvPT5_SC_PT3_PKSD_PT1_PKSH_PT2_PKSL_T4_iiT6__param_7,
	.param .u32 _ZN3cub18CUB_300001_SM_10006detail10radix_sort29DeviceRadixSortOnesweepKernelINS1_5radix10policy_hubIiNS0_8NullTypeEyE10Policy1000ELNS0_9SortOrderE0EiS6_yiiNS1_21identity_decomposer_tEEEvPT5_SC_PT3_PKSD_PT1_PKSH_PT2_PKSL_T4_iiT6__param_8,
	.param .u32 _ZN3cub18CUB_300001_SM_10006detail10radix_sort29DeviceRadixSortOnesweepKernelINS1_5radix10policy_hubIiNS0_8NullTypeEyE10Policy1000ELNS0_9SortOrderE0EiS6_yiiNS1_21identity_decomposer_tEEEvPT5_SC_PT3_PKSD_PT1_PKSH_PT2_PKSL_T4_iiT6__param_9,
	.param .u32 _ZN3cub18CUB_300001_SM_10006detail10radix_sort29DeviceRadixSortOnesweepKernelINS1_5radix10policy_hubIiNS0_8NullTypeEyE10Policy1000ELNS0_9SortOrderE0EiS6_yiiNS1_21identity_decomposer_tEEEvPT5_SC_PT3_PKSD_PT1_PKSH_PT2_PKSL_T4_iiT6__param_10,
	.param .align 1 .b8 _ZN3cub18CUB_300001_SM_10006detail10radix_sort29DeviceRadixSortOnesweepKernelINS1_5radix10policy_hubIiNS0_8NullTypeEyE10Policy1000ELNS0_9SortOrderE0EiS6_yiiNS1_21identity_decomposer_tEEEvPT5_SC_PT3_PKSD_PT1_PKSH_PT2_PKSL_T4_iiT6__param_11[1]
)
.maxntid 384
{
	.reg .pred 	%p<142>;
	.reg .b32 	%r<1806>;
	.reg .b64 	%rd<239>;
	// demoted variable
	.shared .align 16 .b8 _ZZN3cub18CUB_300001_SM_10006detail10radix_sort29DeviceRadixSortOnesweepKernelINS1_5radix10policy_hubIiNS0_8NullTypeEyE10Policy1000ELNS0_9SortOrderE0EiS6_yiiNS1_21identity_decomposer_tEEEvPT5_SC_PT3_PKSD_PT1_PKSH_PT2_PKSL_T4_iiT6_E1s[31232];
	ld.param.u64 	%rd21, [_ZN3cub18CUB_300001_SM_10006detail10radix_sort29DeviceRadixSortOnesweepKernelINS1_5radix10policy_hubIiNS0_8NullTypeEyE10Policy1000ELNS0_9SortOrderE0EiS6_yiiNS1_21identity_decomposer_tEEEvPT5_SC_PT3_PKSD_PT1_PKSH_PT2_PKSL_T4_iiT6__param_1];
	ld.param.u64 	%rd24, [_ZN3cub18CUB_300001_SM_10006detail10radix_sort29DeviceRadixSortOnesweepKernelINS1_5radix10policy_hubIiNS0_8NullTypeEyE10Policy1000ELNS0_9SortOrderE0EiS6_yiiNS1_21identity_decomposer_tEEEvPT5_SC_PT3_PKSD_PT1_PKSH_PT2_PKSL_T4_iiT6__param_4];
	ld.param.u64 	%rd25, [_ZN3cub18CUB_300001_SM_10006detail10radix_sort29DeviceRadixSortOnesweepKernelINS1_5radix10policy_hubIiNS0_8NullTypeEyE10Policy1000ELNS0_9SortOrderE0EiS6_yiiNS1_21identity_decomposer_tEEEvPT5_SC_PT3_PKSD_PT1_PKSH_PT2_PKSL_T4_iiT6__param_5];
	ld.param.u32 	%r293, [_ZN3cub18CUB_300001_SM_10006detail10radix_sort29DeviceRadixSortOnesweepKernelINS1_5radix10policy_hubIiNS0_8NullTypeEyE10Policy1000ELNS0_9SortOrderE0EiS6_yiiNS1_21identity_decomposer_tEEEvPT5_SC_PT3_PKSD_PT1_PKSH_PT2_PKSL_T4_iiT6__param_9];
	ld.param.u32 	%r294, [_ZN3cub18CUB_300001_SM_10006detail10radix_sort29DeviceRadixSortOnesweepKernelINS1_5radix10policy_hubIiNS0_8NullTypeEyE10Policy1000ELNS0_9SortOrderE0EiS6_yiiNS1_21identity_decomposer_tEEEvPT5_SC_PT3_PKSD_PT1_PKSH_PT2_PKSL_T4_iiT6__param_10];
	cvta.to.global.u64 	%rd1, %rd24;
	cvta.to.global.u64 	%rd2, %rd25;
	mov.u32 	%r1, %tid.x;
	// begin inline asm
	mov.u32 %r295, %laneid;
	// end inline asm
	setp.ne.s32 	%p1, %r1, 0;
	@%p1 bra 	$L__BB26_2;
	cvta.to.global.u64 	%rd26, %rd21;
	atom.global.add.u32 	%r296, [%rd26], 1;
	st.shared.u32 	[_ZZN3cub18CUB_300001_SM_10006detail10radix_sort29DeviceRadixSortOnesweepKernelINS1_5radix10policy_hubIiNS0_8NullTypeEyE10Policy1000ELNS0_9SortOrderE0EiS6_yiiNS1_21identity_decomposer_tEEEvPT5_SC_PT3_PKSD_PT1_PKSH_PT2_PKSL_T4_iiT6_E1s+29184], %r296;
$L__BB26_2:
	ld.param.u32 	%r1706, [_ZN3cub18CUB_300001_SM_10006detail10radix_sort29DeviceRadixSortOnesweepKernelINS1_5radix10policy_hubIiNS0_8NullTypeEyE10Policy1000ELNS0_9SortOrderE0EiS6_yiiNS1_21identity_decomposer_tEEEvPT5_SC_PT3_PKSD_PT1_PKSH_PT2_PKSL_T4_iiT6__param_8];
	bar.sync 	0;
	ld.shared.u32 	%r3, [_ZZN3cub18CUB_300001_SM_10006detail10radix_sort29DeviceRadixSortOnesweepKernelINS1_5radix10policy_hubIiNS0_8NullTypeEyE10Policy1000ELNS0_9SortOrderE0EiS6_yiiNS1_21identity_decomposer_tEEEvPT5_SC_PT3_PKSD_PT1_PKSH_PT2_PKSL_T4_iiT6_E1s+29184];
	mul.lo.s32 	%r297, %r3, 7296;
	add.s32 	%r4, %r297, 7296;
	setp.gt.s32 	%p2, %r4, %r1706;
	cvt.s64.s32 	%rd3, %r297;
	@%p2 bra 	$L__BB26_4;
	and.b32  	%r298, %r1, 31;
	and.b32  	%r299, %r1, 992;
	mul.lo.s32 	%r300, %r299, 19;
	or.b32  	%r301, %r300, %r298;
	cvt.u64.u32 	%rd27, %r301;
	add.s64 	%rd28, %rd27, %rd3;
	shl.b64 	%rd29, %rd28, 2;
	add.s64 	%rd30, %rd2, %rd29;
	ld.global.u32 	%r1732, [%rd30];
	ld.global.u32 	%r1733, [%rd30+128];
	ld.global.u32 	%r1734, [%rd30+256];
	ld.global.u32 	%r1735, [%rd30+384];
	ld.global.u32 	%r1736, [%rd30+512];
	ld.global.u32 	%r1737, [%rd30+640];
	ld.global.u32 	%r1738, [%rd30+768];
	ld.global.u32 	%r1739, [%rd30+896];
	ld.global.u32 	%r1740, [%rd30+1024];
	ld.global.u32 	%r1741, [%rd30+1152];
	ld.global.u32 	%r1742, [%rd30+1280];
	ld.global.u32 	%r1743, [%rd30+1408];
	ld.global.u32 	%r1744, [%rd30+1536];
	ld.global.u32 	%r1745, [%rd30+1664];
	ld.global.u32 	%r1746, [%rd30+1792];
	ld.global.u32 	%r1747, [%rd30+1920];
	ld.global.u32 	%r1748, [%rd30+2048];
	ld.global.u32 	%r1749, [%rd30+2176];
	ld.global.u32 	%r1750, [%rd30+2304];
	bra.uni 	$L__BB26_42;
$L__BB26_4:
	ld.param.u32 	%r1707, [_ZN3cub18CUB_300001_SM_10006detail10radix_sort29DeviceRadixSortOnesweepKernelINS1_5radix10policy_hubIiNS0_8NullTypeEyE10Policy1000ELNS0_9SortOrderE0EiS6_yiiNS1_21identity_decomposer_tEEEvPT5_SC_PT3_PKSD_PT1_PKSH_PT2_PKSL_T4_iiT6__param_8];
	cvt.u32.u64 	%r303, %rd3;
	sub.s32 	%r24, %r1707, %r303;
	and.b32  	%r304, %r1, 31;
	and.b32  	%r305, %r1, 992;
	mul.lo.s32 	%r306, %r305, 19;
	or.b32  	%r25, %r306, %r304;
	setp.ge.s32 	%p3, %r25, %r24;
	cvt.u64.u32 	%rd31, %r25;
	add.s64 	%rd32, %rd31, %rd3;
	shl.b64 	%rd33, %rd32, 2;
	add.s64 	%rd4, %rd2, %rd33;
	mov.b32 	%r1732, 2147483647;
	@%p3 bra 	$L__BB26_6;
	ld.global.u32 	%r1732, [%rd4];
$L__BB26_6:
	add.s32 	%r308, %r25, 32;
	setp.ge.s32 	%p4, %r308, %r24;
	mov.b32 	%r1733, 2147483647;
	@%p4 bra 	$L__BB26_8;
	ld.global.u32 	%r1733, [%rd4+128];
$L__BB26_8:
	add.s32 	%r310, %r25, 64;
	setp.ge.s32 	%p5, %r310, %r24;
	mov.b32 	%r1734, 2147483647;
	@%p5 bra 	$L__BB26_10;
	ld.global.u32 	%r1734, [%rd4+256];
$L__BB26_10:
	add.s32 	%r312, %r25, 96;
	setp.ge.s32 	%p6, %r312, %r24;
	mov.b32 	%r1735, 2147483647;
	@%p6 bra 	$L__BB26_12;
	ld.global.u32 	%r1735, [%rd4+384];
$L__BB26_12:
	add.s32 	%r314, %r25, 128;
	setp.ge.s32 	%p7, %r314, %r24;
	mov.b32 	%r1736, 2147483647;
	@%p7 bra 	$L__BB26_14;
	ld.global.u32 	%r1736, [%rd4+512];
$L__BB26_14:
	add.s32 	%r316, %r25, 160;
	setp.ge.s32 	%p8, %r316, %r24;
	mov.b32 	%r1737, 2147483647;
	@%p8 bra 	$L__BB26_16;
	ld.global.u32 	%r1737, [%rd4+640];
$L__BB26_16:
	add.s32 	%r318, %r25, 192;
	setp.ge.s32 	%p9, %r318, %r24;
	mov.b32 	%r1738, 2147483647;
	@%p9 bra 	$L__BB26_18;
	ld.global.u32 	%r1738, [%rd4+768];
$L__BB26_18:
	add.s32 	%r320, %r25, 224;
	setp.ge.s32 	%p10, %r320, %r24;
	mov.b32 	%r1739, 2147483647;
	@%p10 bra 	$L__BB26_20;
	ld.global.u32 	%r1739, [%rd4+896];
$L__BB26_20:
	add.s32 	%r322, %r25, 256;
	setp.ge.s32 	%p11, %r322, %r24;
	mov.b32 	%r1740, 2147483647;
	@%p11 bra 	$L__BB26_22;
	ld.global.u32 	%r1740, [%rd4+1024];
$L__BB26_22:
	add.s32 	%r324, %r25, 288;
	setp.ge.s32 	%p12, %r324, %r24;
	mov.b32 	%r1741, 2147483647;
	@%p12 bra 	$L__BB26_24;
	ld.global.u32 	%r1741, [%rd4+1152];
$L__BB26_24:
	add.s32 	%r326, %r25, 320;
	setp.ge.s32 	%p13, %r326, %r24;
	mov.b32 	%r1742, 2147483647;
	@%p13 bra 	$L__BB26_26;
	ld.global.u32 	%r1742, [%rd4+1280];
$L__BB26_26:
	add.s32 	%r328, %r25, 352;
	setp.ge.s32 	%p14, %r328, %r24;
	mov.b32 	%r1743, 2147483647;
	@%p14 bra 	$L__BB26_28;
	ld.global.u32 	%r1743, [%rd4+1408];
$L__BB26_28:
	add.s32 	%r330, %r25, 384;
	setp.ge.s32 	%p15, %r330, %r24;
	mov.b32 	%r1744, 2147483647;
	@%p15 bra 	$L__BB26_30;
	ld.global.u32 	%r1744, [%rd4+1536];
$L__BB26_30:
	add.s32 	%r332, %r25, 416;
	setp.ge.s32 	%p16, %r332, %r24;
	mov.b32 	%r1745, 2147483647;
	@%p16 bra 	$L__BB26_32;
	ld.global.u32 	%r1745, [%rd4+1664];
$L__BB26_32:
	add.s32 	%r334, %r25, 448;
	setp.ge.s32 	%p17, %r334, %r24;
	mov.b32 	%r1746, 2147483647;
	@%p17 bra 	$L__BB26_34;
	ld.global.u32 	%r1746, [%rd4+1792];
$L__BB26_34:
	add.s32 	%r336, %r25, 480;
	setp.ge.s32 	%p18, %r336, %r24;
	mov.b32 	%r1747, 2147483647;
	@%p18 bra 	$L__BB26_36;
	ld.global.u32 	%r1747, [%rd4+1920];
$L__BB26_36:
	add.s32 	%r338, %r25, 512;
	setp.ge.s32 	%p19, %r338, %r24;
	mov.b32 	%r1748, 2147483647;
	@%p19 bra 	$L__BB26_38;
	ld.global.u32 	%r1748, [%rd4+2048];
$L__BB26_38:
	add.s32 	%r340, %r25, 544;
	setp.ge.s32 	%p20, %r340, %r24;
	mov.b32 	%r1749, 2147483647;
	@%p20 bra 	$L__BB26_40;
	ld.global.u32 	%r1749, [%rd4+2176];
$L__BB26_40:
	add.s32 	%r342, %r25, 576;
	setp.ge.s32 	%p21, %r342, %r24;
	mov.b32 	%r1750, 2147483647;
	@%p21 bra 	$L__BB26_42;
	ld.global.u32 	%r1750, [%rd4+2304];
$L__BB26_42:
	mov.b32 	%r343, -1;
	shl.b32 	%r344, %r343, %r294;
	not.b32 	%r82, %r344;
	shr.u32 	%r83, %r1, 5;
	shl.b32 	%r345, %r83, 10;
	mov.u32 	%r346, _ZZN3cub18CUB_300001_SM_10006detail10radix_sort29DeviceRadixSortOnesweepKernelINS1_5radix10policy_hubIiNS0_8NullTypeEyE10Policy1000ELNS0_9SortOrderE0EiS6_yiiNS1_21identity_decomposer_tEEEvPT5_SC_PT3_PKSD_PT1_PKSH_PT2_PKSL_T4_iiT6_E1s;
	add.s32 	%r84, %r346, %r345;
	setp.gt.s32 	%p22, %r295, 255;
	@%p22 bra 	$L__BB26_55;
	max.s32 	%r347, %r295, 224;
	sub.s32 	%r348, %r347, %r295;
	add.s32 	%r349, %r348, 31;
	shr.u32 	%r350, %r349, 5;
	add.s32 	%r85, %r350, 1;
	and.b32  	%r86, %r85, 15;
	setp.lt.u32 	%p23, %r349, 480;
	mov.u32 	%r1754, %r295;
	@%p23 bra 	$L__BB26_46;
	and.b32  	%r351, %r85, 268435440;
	neg.s32 	%r1752, %r351;
	shl.b32 	%r353, %r295, 2;
	add.s32 	%r354, %r345, %r353;
	add.s32 	%r356, %r354, %r346;
	add.s32 	%r1751, %r356, 1024;
	mov.u32 	%r1754, %r295;
$L__BB26_45:
	.pragma "nounroll";
	mov.b32 	%r357, 0;
	st.shared.u32 	[%r1751+-1024], %r357;
	st.shared.u32 	[%r1751+-896], %r357;
	st.shared.u32 	[%r1751+-768], %r357;
	st.shared.u32 	[%r1751+-640], %r357;
	st.shared.u32 	[%r1751+-512], %r357;
	st.shared.u32 	[%r1751+-384], %r357;
	st.shared.u32 	[%r1751+-256], %r357;
	st.shared.u32 	[%r1751+-128], %r357;
	st.shared.u32 	[%r1751], %r357;
	st.shared.u32 	[%r1751+128], %r357;
	st.shared.u32 	[%r1751+256], %r357;
	st.shared.u32 	[%r1751+384], %r357;
	st.shared.u32 	[%r1751+512], %r357;
	st.shared.u32 	[%r1751+640], %r357;
	st.shared.u32 	[%r1751+768], %r357;
	st.shared.u32 	[%r1751+896], %r357;
	add.s32 	%r1754, %r1754, 512;
	add.s32 	%r1752, %r1752, 16;
	add.s32 	%r1751, %r1751, 2048;
	setp.ne.s32 	%p24, %r1752, 0;
	@%p24 bra 	$L__BB26_45;
$L__BB26_46:
	setp.eq.s32 	%p25, %r86, 0;
	@%p25 bra 	$L__BB26_55;
	and.b32  	%r96, %r85, 7;
	setp.lt.u32 	%p26, %r86, 8;
	@%p26 bra 	$L__BB26_49;
	shl.b32 	%r358, %r1754, 2;
	add.s32 	%r359, %r84, %r358;
	mov.b32 	%r360, 0;
	st.shared.u32 	[%r359], %r360;
	st.shared.u32 	[%r359+128], %r360;
	st.shared.u32 	[%r359+256], %r360;
	st.shared.u32 	[%r359+384], %r360;
	st.shared.u32 	[%r359+512], %r360;
	st.shared.u32 	[%r359+640], %r360;
	st.shared.u32 	[%r359+768], %r360;
	st.shared.u32 	[%r359+896], %r360;
	add.s32 	%r1754, %r1754, 256;
$L__BB26_49:
	setp.eq.s32 	%p27, %r96, 0;
	@%p27 bra 	$L__BB26_55;
	and.b32  	%r99, %r85, 3;
	setp.lt.u32 	%p28, %r96, 4;
	@%p28 bra 	$L__BB26_52;
	shl.b32 	%r361, %r1754, 2;
	add.s32 	%r362, %r84, %r361;
	mov.b32 	%r363, 0;
	st.shared.u32 	[%r362], %r363;
	st.shared.u32 	[%r362+128], %r363;
	st.shared.u32 	[%r362+256], %r363;
	st.shared.u32 	[%r362+384], %r363;
	add.s32 	%r1754, %r1754, 128;
$L__BB26_52:
	setp.eq.s32 	%p29, %r99, 0;
	@%p29 bra 	$L__BB26_55;
	shl.b32 	%r365, %r1754, 2;
	add.s32 	%r366, %r345, %r365;
	add.s32 	%r1758, %r346, %r366;
	neg.s32 	%r1757, %r99;
$L__BB26_54:
	.pragma "nounroll";
	mov.b32 	%r368, 0;
	st.shared.u32 	[%r1758], %r368;
	add.s32 	%r1758, %r1758, 128;
	add.s32 	%r1757, %r1757, 1;
	setp.ne.s32 	%p30, %r1757, 0;
	@%p30 bra 	$L__BB26_54;
$L__BB26_55:
	bar.warp.sync 	-1;
	xor.b32  	%r370, %r1732, -2147483648;
	shr.u32 	%r371, %r370, %r293;
	and.b32  	%r108, %r371, %r82;
	shl.b32 	%r372, %r108, 2;
	add.s32 	%r373, %r84, %r372;
	atom.shared.add.u32 	%r374, [%r373], 1;
	xor.b32  	%r375, %r1733, -2147483648;
	shr.u32 	%r376, %r375, %r293;
	and.b32  	%r377, %r376, %r82;
	shl.b32 	%r378, %r377, 2;
	add.s32 	%r379, %r84, %r378;
	atom.shared.add.u32 	%r380, [%r379], 1;
	xor.b32  	%r381, %r1734, -2147483648;
	shr.u32 	%r382, %r381, %r293;
	and.b32  	%r383, %r382, %r82;
	shl.b32 	%r384, %r383, 2;
	add.s32 	%r385, %r84, %r384;
	atom.shared.add.u32 	%r386, [%r385], 1;
	xor.b32  	%r387, %r1735, -2147483648;
	shr.u32 	%r388, %r387, %r293;
	and.b32  	%r389, %r388, %r82;
	shl.b32 	%r390, %r389, 2;
	add.s32 	%r391, %r84, %r390;
	atom.shared.add.u32 	%r392, [%r391], 1;
	xor.b32  	%r393, %r1736, -2147483648;
	shr.u32 	%r394, %r393, %r293;
	and.b32  	%r395, %r394, %r82;
	shl.b32 	%r396, %r395, 2;
	add.s32 	%r397, %r84, %r396;
	atom.shared.add.u32 	%r398, [%r397], 1;
	xor.b32  	%r399, %r1737, -2147483648;
	shr.u32 	%r400, %r399, %r293;
	and.b32  	%r401, %r400, %r82;
	shl.b32 	%r402, %r401, 2;
	add.s32 	%r403, %r84, %r402;
	atom.shared.add.u32 	%r404, [%r403], 1;
	xor.b32  	%r405, %r1738, -2147483648;
	shr.u32 	%r406, %r405, %r293;
	and.b32  	%r407, %r406, %r82;
	shl.b32 	%r408, %r407, 2;
	add.s32 	%r409, %r84, %r408;
	atom.shared.add.u32 	%r410, [%r409], 1;
	xor.b32  	%r1771, %r1739, -2147483648;
	shr.u32 	%r411, %r1771, %r293;
	and.b32  	%r412, %r411, %r82;
	shl.b32 	%r413, %r412, 2;
	add.s32 	%r414, %r84, %r413;
	atom.shared.add.u32 	%r415, [%r414], 1;
	xor.b32  	%r1772, %r1740, -2147483648;
	shr.u32 	%r416, %r1772, %r293;
	and.b32  	%r417, %r416, %r82;
	shl.b32 	%r418, %r417, 2;
	add.s32 	%r419, %r84, %r418;
	atom.shared.add.u32 	%r420, [%r419], 1;
	xor.b32  	%r421, %r1741, -2147483648;
	shr.u32 	%r422, %r421, %r293;
	and.b32  	%r423, %r422, %r82;
	shl.b32 	%r424, %r423, 2;
	add.s32 	%r425, %r84, %r424;
	atom.shared.add.u32 	%r426, [%r425], 1;
	xor.b32  	%r427, %r1742, -2147483648;
	shr.u32 	%r428, %r427, %r293;
	and.b32  	%r429, %r428, %r82;
	shl.b32 	%r430, %r429, 2;
	add.s32 	%r431, %r84, %r430;
	atom.shared.add.u32 	%r432, [%r431], 1;
	xor.b32  	%r433, %r1743, -2147483648;
	shr.u32 	%r434, %r433, %r293;
	and.b32  	%r435, %r434, %r82;
	shl.b32 	%r436, %r435, 2;
	add.s32 	%r437, %r84, %r436;
	atom.shared.add.u32 	%r438, [%r437], 1;
	xor.b32  	%r439, %r1744, -2147483648;
	shr.u32 	%r440, %r439, %r293;
	and.b32  	%r441, %r440, %r82;
	shl.b32 	%r442, %r441, 2;
	add.s32 	%r443, %r84, %r442;
	atom.shared.add.u32 	%r444, [%r443], 1;
	xor.b32  	%r445, %r1745, -2147483648;
	shr.u32 	%r446, %r445, %r293;
	and.b32  	%r447, %r446, %r82;
	shl.b32 	%r448, %r447, 2;
	add.s32 	%r449, %r84, %r448;
	atom.shared.add.u32 	%r450, [%r449], 1;
	xor.b32  	%r451, %r1746, -2147483648;
	shr.u32 	%r452, %r451, %r293;
	and.b32  	%r453, %r452, %r82;
	shl.b32 	%r454, %r453, 2;
	add.s32 	%r455, %r84, %r454;
	atom.shared.add.u32 	%r456, [%r455], 1;
	xor.b32  	%r457, %r1747, -2147483648;
	shr.u32 	%r458, %r457, %r293;
	and.b32  	%r459, %r458, %r82;
	shl.b32 	%r460, %r459, 2;
	add.s32 	%r461, %r84, %r460;
	atom.shared.add.u32 	%r462, [%r461], 1;
	xor.b32  	%r463, %r1748, -2147483648;
	shr.u32 	%r464, %r463, %r293;
	and.b32  	%r465, %r464, %r82;
	shl.b32 	%r466, %r465, 2;
	add.s32 	%r467, %r84, %r466;
	atom.shared.add.u32 	%r468, [%r467], 1;
	xor.b32  	%r469, %r1749, -2147483648;
	shr.u32 	%r470, %r469, %r293;
	and.b32  	%r471, %r470, %r82;
	shl.b32 	%r472, %r471, 2;
	add.s32 	%r473, %r84, %r472;
	atom.shared.add.u32 	%r474, [%r473], 1;
	xor.b32  	%r475, %r1750, -2147483648;
	shr.u32 	%r476, %r475, %r293;
	and.b32  	%r477, %r476, %r82;
	shl.b32 	%r478, %r477, 2;
	add.s32 	%r479, %r84, %r478;
	atom.shared.add.u32 	%r480, [%r479], 1;
	bar.sync 	0;
	setp.gt.u32 	%p31, %r1, 255;
	shl.b32 	%r481, %r1, 2;
	add.s32 	%r111, %r346, %r481;
	mov.b32 	%r1759, 0;
	@%p31 bra 	$L__BB26_57;
	ld.shared.u32 	%r483, [%r111];
	mov.b32 	%r484, 0;
	st.shared.u32 	[%r111], %r484;
	ld.shared.u32 	%r485, [%r111+1024];
	st.shared.u32 	[%r111+1024], %r483;
	add.s32 	%r486, %r485, %r483;
	ld.shared.u32 	%r487, [%r111+2048];
	st.shared.u32 	[%r111+2048], %r486;
	add.s32 	%r488, %r487, %r486;
	ld.shared.u32 	%r489, [%r111+3072];
	st.shared.u32 	[%r111+3072], %r488;
	add.s32 	%r490, %r489, %r488;
	ld.shared.u32 	%r491, [%r111+4096];
	st.shared.u32 	[%r111+4096], %r490;
	add.s32 	%r492, %r491, %r490;
	ld.shared.u32 	%r493, [%r111+5120];
	st.shared.u32 	[%r111+5120], %r492;
	add.s32 	%r494, %r493, %r492;
	ld.shared.u32 	%r495, [%r111+6144];
	st.shared.u32 	[%r111+6144], %r494;
	add.s32 	%r496, %r495, %r494;
	ld.shared.u32 	%r497, [%r111+7168];
	st.shared.u32 	[%r111+7168], %r496;
	add.s32 	%r498, %r497, %r496;
	ld.shared.u32 	%r499, [%r111+8192];
	st.shared.u32 	[%r111+8192], %r498;
	add.s32 	%r500, %r499, %r498;
	ld.shared.u32 	%r501, [%r111+9216];
	st.shared.u32 	[%r111+9216], %r500;
	add.s32 	%r502, %r501, %r500;
	ld.shared.u32 	%r503, [%r111+10240];
	st.shared.u32 	[%r111+10240], %r502;
	add.s32 	%r504, %r503, %r502;
	ld.shared.u32 	%r505, [%r111+11264];
	st.shared.u32 	[%r111+11264], %r504;
	add.s32 	%r1759, %r505, %r504;
$L__BB26_57:
	ld.param.u64 	%rd228, [_ZN3cub18CUB_300001_SM_10006detail10radix_sort29DeviceRadixSortOnesweepKernelINS1_5radix10policy_hubIiNS0_8NullTypeEyE10Policy1000ELNS0_9SortOrderE0EiS6_yiiNS1_21identity_decomposer_tEEEvPT5_SC_PT3_PKSD_PT1_PKSH_PT2_PKSL_T4_iiT6__param_0];
	setp.gt.u32 	%p32, %r1, 255;
	shl.b32 	%r506, %r3, 8;
	add.s32 	%r507, %r506, %r1;
	cvta.to.global.u64 	%rd5, %rd228;
	mul.wide.s32 	%rd34, %r507, 4;
	add.s64 	%rd6, %rd5, %rd34;
	@%p32 bra 	$L__BB26_59;
	or.b32  	%r508, %r1759, 1073741824;
	st.volatile.global.u32 	[%rd6], %r508;
$L__BB26_59:
	ld.param.u64 	%rd235, [_ZN3cub18CUB_300001_SM_10006detail10radix_sort29DeviceRadixSortOnesweepKernelINS1_5radix10policy_hubIiNS0_8NullTypeEyE10Policy1000ELNS0_9SortOrderE0EiS6_yiiNS1_21identity_decomposer_tEEEvPT5_SC_PT3_PKSD_PT1_PKSH_PT2_PKSL_T4_iiT6__param_3];
	xor.b32  	%r1773, %r1741, -2147483648;
	xor.b32  	%r1774, %r1742, -2147483648;
	xor.b32  	%r1765, %r1733, -2147483648;
	xor.b32  	%r1766, %r1734, -2147483648;
	xor.b32  	%r1777, %r1745, -2147483648;
	xor.b32  	%r1778, %r1746, -2147483648;
	xor.b32  	%r1764, %r1732, -2147483648;
	xor.b32  	%r1779, %r1747, -2147483648;
	xor.b32  	%r1780, %r1748, -2147483648;
	xor.b32  	%r1768, %r1736, -2147483648;
	xor.b32  	%r1767, %r1735, -2147483648;
	xor.b32  	%r1775, %r1743, -2147483648;
	xor.b32  	%r1782, %r1750, -2147483648;
	xor.b32  	%r1781, %r1749, -2147483648;
	xor.b32  	%r1769, %r1737, -2147483648;
	xor.b32  	%r1776, %r1744, -2147483648;
	xor.b32  	%r1770, %r1738, -2147483648;
	setp.lt.u32 	%p33, %r1, 256;
	setp.eq.s32 	%p34, %r1759, 7296;
	and.pred  	%p35, %p33, %p34;
	selp.u32 	%r509, 1, 0, %p35;
	{ 
	.reg .pred 	%p1; 
	.reg .pred 	%p2; 
	setp.ne.u32 	%p1, %r509, 0; 
	bar.red.or.pred 	%p2, 0, %p1; 
	selp.u32 	%r510, 1, 0, %p2; 
	}
	setp.eq.s32 	%p36, %r510, 0;
	cvt.u64.u32 	%rd7, %r1;
	cvta.to.global.u64 	%rd35, %rd235;
	mul.wide.u32 	%rd36, %r1, 8;
	add.s64 	%rd8, %rd35, %rd36;
	@%p36 bra 	$L__BB26_111;
	setp.gt.u32 	%p37, %r1, 255;
	setp.gt.u32 	%p38, %r1, %r108;
	selp.b32 	%r131, 7296, 0, %p38;
	shl.b32 	%r511, %r1, 3;
	mov.u32 	%r512, _ZZN3cub18CUB_300001_SM_10006detail10radix_sort29DeviceRadixSortOnesweepKernelINS1_5radix10policy_hubIiNS0_8NullTypeEyE10Policy1000ELNS0_9SortOrderE0EiS6_yiiNS1_21identity_decomposer_tEEEvPT5_SC_PT3_PKSD_PT1_PKSH_PT2_PKSL_T4_iiT6_E1s;
	add.s32 	%r513, %r512, %r511;
	add.s32 	%r132, %r513, 29184;
	@%p37 bra 	$L__BB26_68;
	ld.global.u64 	%rd37, [%rd8];
	cvt.u64.u32 	%rd38, %r131;
	sub.s64 	%rd237, %rd37, %rd38;
	st.shared.u64 	[%r132], %rd237;
	setp.lt.s32 	%p39, %r3, 1;
	mov.u32 	%r1763, %r1759;
	@%p39 bra 	$L__BB26_67;
	mov.b32 	%r1761, -1;
	mov.u32 	%r1760, %r3;
	mov.u32 	%r1763, %r1759;
$L__BB26_63:
	add.s32 	%r136, %r1760, -1;
	shl.b32 	%r515, %r136, 8;
	add.s32 	%r516, %r515, %r1;
	mul.wide.s32 	%rd39, %r516, 4;
	add.s64 	%rd10, %rd5, %rd39;
$L__BB26_64:
	membar.cta;
	ld.volatile.global.u32 	%r137, [%rd10];
	setp.eq.s32 	%p40, %r137, 0;
	@%p40 bra 	$L__BB26_64;
	and.b32  	%r517, %r137, 1073741823;
	add.s32 	%r1763, %r517, %r1763;
	setp.gt.s32 	%p41, %r137, -1;
	vote.sync.ballot.b32 	%r1761, %p41, %r1761;
	setp.gt.u32 	%p43, %r1760, 1;
	and.pred  	%p44, %p41, %p43;
	mov.u32 	%r1760, %r136;
	@%p44 bra 	$L__BB26_63;
	ld.shared.u64 	%rd237, [%r132];
$L__BB26_67:
	or.b32  	%r518, %r1763, -2147483648;
	st.volatile.global.u32 	[%rd6], %r518;
	sub.s32 	%r519, %r1763, %r1759;
	cvt.s64.s32 	%rd40, %r519;
	add.s64 	%rd41, %rd237, %rd40;
	st.shared.u64 	[%r132], %rd41;
$L__BB26_68:
	ld.param.u32 	%r1708, [_ZN3cub18CUB_300001_SM_10006detail10radix_sort29DeviceRadixSortOnesweepKernelINS1_5radix10policy_hubIiNS0_8NullTypeEyE10Policy1000ELNS0_9SortOrderE0EiS6_yiiNS1_21identity_decomposer_tEEEvPT5_SC_PT3_PKSD_PT1_PKSH_PT2_PKSL_T4_iiT6__param_8];
	ld.param.u64 	%rd231, [_ZN3cub18CUB_300001_SM_10006detail10radix_sort29DeviceRadixSortOnesweepKernelINS1_5radix10policy_hubIiNS0_8NullTypeEyE10Policy1000ELNS0_9SortOrderE0EiS6_yiiNS1_21identity_decomposer_tEEEvPT5_SC_PT3_PKSD_PT1_PKSH_PT2_PKSL_T4_iiT6__param_2];
	setp.gt.u32 	%p45, %r1, 255;
	setp.lt.s32 	%p46, %r4, %r1708;
	setp.eq.s64 	%p47, %rd231, 0;
	or.pred  	%p48, %p47, %p46;
	or.pred  	%p49, %p45, %p48;
	@%p49 bra 	$L__BB26_70;
	ld.param.u64 	%rd232, [_ZN3cub18CUB_300001_SM_10006detail10radix_sort29DeviceRadixSortOnesweepKernelINS1_5radix10policy_hubIiNS0_8NullTypeEyE10Policy1000ELNS0_9SortOrderE0EiS6_yiiNS1_21identity_decomposer_tEEEvPT5_SC_PT3_PKSD_PT1_PKSH_PT2_PKSL_T4_iiT6__param_2];
	ld.shared.u64 	%rd42, [%r132];
	cvt.u64.u32 	%rd43, %r131;
	cvt.s64.s32 	%rd44, %r1759;
	add.s64 	%rd45, %rd43, %rd44;
	add.s64 	%rd46, %rd45, %rd42;
	cvta.to.global.u64 	%rd47, %rd232;
	shl.b64 	%rd48, %rd7, 3;
	add.s64 	%rd49, %rd47, %rd48;
	st.global.u64 	[%rd49], %rd46;
$L__BB26_70:
	ld.param.u32 	%r1709, [_ZN3cub18CUB_300001_SM_10006detail10radix_sort29DeviceRadixSortOnesweepKernelINS1_5radix10policy_hubIiNS0_8NullTypeEyE10Policy1000ELNS0_9SortOrderE0EiS6_yiiNS1_21identity_decomposer_tEEEvPT5_SC_PT3_PKSD_PT1_PKSH_PT2_PKSL_T4_iiT6__param_8];
	setp.gt.s32 	%p50, %r4, %r1709;
	bar.sync 	0;
	shl.b32 	%r520, %r108, 3;
	add.s32 	%r522, %r512, %r520;
	ld.shared.u64 	%rd13, [%r522+29184];
	@%p50 bra 	$L__BB26_72;
	and.b32  	%r523, %r1, 31;
	and.b32  	%r524, %r1, 992;
	mul.lo.s32 	%r525, %r524, 19;
	or.b32  	%r526, %r525, %r523;
	cvt.u64.u32 	%rd50, %r526;
	add.s64 	%rd51, %rd13, %rd50;
	shl.b64 	%rd52, %rd51, 2;
	add.s64 	%rd53, %rd1, %rd52;
	st.global.u32 	[%rd53], %r1732;
	st.global.u32 	[%rd53+128], %r1733;
	st.global.u32 	[%rd53+256], %r1734;
	st.global.u32 	[%rd53+384], %r1735;
	st.global.u32 	[%rd53+512], %r1736;
	st.global.u32 	[%rd53+640], %r1737;
	st.global.u32 	[%rd53+768], %r1738;
	st.global.u32 	[%rd53+896], %r1739;
	st.global.u32 	[%rd53+1024], %r1740;
	st.global.u32 	[%rd53+1152], %r1741;
	st.global.u32 	[%rd53+1280], %r1742;
	st.global.u32 	[%rd53+1408], %r1743;
	st.global.u32 	[%rd53+1536], %r1744;
	st.global.u32 	[%rd53+1664], %r1745;
	st.global.u32 	[%rd53+1792], %r1746;
	st.global.u32 	[%rd53+1920], %r1747;
	st.global.u32 	[%rd53+2048], %r1748;
	st.global.u32 	[%rd53+2176], %r1749;
	st.global.u32 	[%rd53+2304], %r1750;
	bra.uni 	$L__BB26_110;
$L__BB26_72:
	ld.param.u32 	%r1710, [_ZN3cub18CUB_300001_SM_10006detail10radix_sort29DeviceRadixSortOnesweepKernelINS1_5radix10policy_hubIiNS0_8NullTypeEyE10Policy1000ELNS0_9SortOrderE0EiS6_yiiNS1_21identity_decomposer_tEEEvPT5_SC_PT3_PKSD_PT1_PKSH_PT2_PKSL_T4_iiT6__param_8];
	mad.lo.s32 	%r141, %r3, -7296, %r1710;
	and.b32  	%r527, %r1, 31;
	and.b32  	%r528, %r1, 992;
	mul.lo.s32 	%r529, %r528, 19;
	or.b32  	%r142, %r529, %r527;
	setp.ge.s32 	%p51, %r142, %r141;
	cvt.u64.u32 	%rd54, %r142;
	add.s64 	%rd55, %rd13, %rd54;
	shl.b64 	%rd56, %rd55, 2;
	add.s64 	%rd14, %rd1, %rd56;
	@%p51 bra 	$L__BB26_74;
	st.global.u32 	[%rd14], %r1732;
$L__BB26_74:
	add.s32 	%r530, %r142, 32;
	setp.ge.s32 	%p52, %r530, %r141;
	@%p52 bra 	$L__BB26_76;
	st.global.u32 	[%rd14+128], %r1733;
$L__BB26_76:
	add.s32 	%r531, %r142, 64;
	setp.ge.s32 	%p53, %r531, %r141;
	@%p53 bra 	$L__BB26_78;
	st.global.u32 	[%rd14+256], %r1734;
$L__BB26_78:
	add.s32 	%r532, %r142, 96;
	setp.ge.s32 	%p54, %r532, %r141;
	@%p54 bra 	$L__BB26_80;
	st.global.u32 	[%rd14+384], %r1735;
$L__BB26_80:
	add.s32 	%r533, %r142, 128;
	setp.ge.s32 	%p55, %r533, %r141;
	@%p55 bra 	$L__BB26_82;
	st.global.u32 	[%rd14+512], %r1736;
$L__BB26_82:
	add.s32 	%r534, %r142, 160;
	setp.ge.s32 	%p56, %r534, %r141;
	@%p56 bra 	$L__BB26_84;
	st.global.u32 	[%rd14+640], %r1737;
$L__BB26_84:
	add.s32 	%r535, %r142, 192;
	setp.ge.s32 	%p57, %r535, %r141;
	@%p57 bra 	$L__BB26_86;
	st.global.u32 	[%rd14+768], %r1738;
$L__BB26_86:
	add.s32 	%r536, %r142, 224;
	setp.ge.s32 	%p58, %r536, %r141;
	@%p58 bra 	$L__BB26_88;
	st.global.u32 	[%rd14+896], %r1739;
$L__BB26_88:
	add.s32 	%r537, %r142, 256;
	setp.ge.s32 	%p59, %r537, %r141;
	@%p59 bra 	$L__BB26_90;
	st.global.u32 	[%rd14+1024], %r1740;
$L__BB26_90:
	add.s32 	%r538, %r142, 288;
	setp.ge.s32 	%p60, %r538, %r141;
	@%p60 bra 	$L__BB26_92;
	st.global.u32 	[%rd14+1152], %r1741;
$L__BB26_92:
	add.s32 	%r539, %r142, 320;
	setp.ge.s32 	%p61, %r539, %r141;
	@%p61 bra 	$L__BB26_94;
	st.global.u32 	[%rd14+1280], %r1742;
$L__BB26_94:
	add.s32 	%r540, %r142, 352;
	setp.ge.s32 	%p62, %r540, %r141;
	@%p62 bra 	$L__BB26_96;
	st.global.u32 	[%rd14+1408], %r1743;
$L__BB26_96:
	add.s32 	%r541, %r142, 384;
	setp.ge.s32 	%p63, %r541, %r141;
	@%p63 bra 	$L__BB26_98;
	st.global.u32 	[%rd14+1536], %r1744;
$L__BB26_98:
	add.s32 	%r542, %r142, 416;
	setp.ge.s32 	%p64, %r542, %r141;
	@%p64 bra 	$L__BB26_100;
	st.global.u32 	[%rd14+1664], %r1745;
$L__BB26_100:
	add.s32 	%r543, %r142, 448;
	setp.ge.s32 	%p65, %r543, %r141;
	@%p65 bra 	$L__BB26_102;
	st.global.u32 	[%rd14+1792], %r1746;
$L__BB26_102:
	add.s32 	%r544, %r142, 480;
	setp.ge.s32 	%p66, %r544, %r141;
	@%p66 bra 	$L__BB26_104;
	st.global.u32 	[%rd14+1920], %r1747;
$L__BB26_104:
	add.s32 	%r545, %r142, 512;
	setp.ge.s32 	%p67, %r545, %r141;
	@%p67 bra 	$L__BB26_106;
	st.global.u32 	[%rd14+2048], %r1748;
$L__BB26_106:
	add.s32 	%r546, %r142, 544;
	setp.ge.s32 	%p68, %r546, %r141;
	@%p68 bra 	$L__BB26_108;
	st.global.u32 	[%rd14+2176], %r1749;
$L__BB26_108:
	add.s32 	%r547, %r142, 576;
	setp.ge.s32 	%p69, %r547, %r141;
	@%p69 bra 	$L__BB26_110;
	st.global.u32 	[%rd14+2304], %r1750;
$L__BB26_110:
	// begin inline asm
	exit;
	// end inline asm
	mov.u32 	%r1764, %r1732;
	mov.u32 	%r1765, %r1733;
	mov.u32 	%r1766, %r1734;
	mov.u32 	%r1767, %r1735;
	mov.u32 	%r1768, %r1736;
	mov.u32 	%r1769, %r1737;
	mov.u32 	%r1770, %r1738;
	mov.u32 	%r1771, %r1739;
	mov.u32 	%r1772, %r1740;
	mov.u32 	%r1773, %r1741;
	mov.u32 	%r1774, %r1742;
	mov.u32 	%r1775, %r1743;
	mov.u32 	%r1776, %r1744;
	mov.u32 	%r1777, %r1745;
	mov.u32 	%r1778, %r1746;
	mov.u32 	%r1779, %r1747;
	mov.u32 	%r1780, %r1748;
	mov.u32 	%r1781, %r1749;
	mov.u32 	%r1782, %r1750;
$L__BB26_111:
	mul.hi.u32 	%r548, %r1, 357913942;
	add.s32 	%r549, %r548, %r1;
	shl.b32 	%r550, %r549, 2;
	mov.u32 	%r551, _ZZN3cub18CUB_300001_SM_10006detail10radix_sort29DeviceRadixSortOnesweepKernelINS1_5radix10policy_hubIiNS0_8NullTypeEyE10Policy1000ELNS0_9SortOrderE0EiS6_yiiNS1_21identity_decomposer_tEEEvPT5_SC_PT3_PKSD_PT1_PKSH_PT2_PKSL_T4_iiT6_E1s;
	add.s32 	%r552, %r551, %r550;
	add.s32 	%r162, %r552, 13328;
	st.shared.u32 	[%r552+13328], %r1759;
	bar.sync 	0;
	setp.gt.u32 	%p70, %r1, 31;
	@%p70 bra 	$L__BB26_113;
	mad.lo.s32 	%r584, %r1, 52, %r551;
	ld.shared.u32 	%r585, [%r584+13328];
	ld.shared.u32 	%r586, [%r584+13332];
	ld.shared.u32 	%r587, [%r584+13336];
	ld.shared.u32 	%r588, [%r584+13340];
	ld.shared.u32 	%r589, [%r584+13344];
	ld.shared.u32 	%r590, [%r584+13348];
	ld.shared.u32 	%r591, [%r584+13352];
	ld.shared.u32 	%r592, [%r584+13356];
	ld.shared.u32 	%r593, [%r584+13360];
	ld.shared.u32 	%r594, [%r584+13364];
	ld.shared.u32 	%r595, [%r584+13368];
	ld.shared.u32 	%r596, [%r584+13372];
	add.s32 	%r597, %r586, %r585;
	add.s32 	%r598, %r597, %r587;
	add.s32 	%r599, %r598, %r588;
	add.s32 	%r600, %r599, %r589;
	add.s32 	%r601, %r600, %r590;
	add.s32 	%r602, %r601, %r591;
	add.s32 	%r603, %r602, %r592;
	add.s32 	%r604, %r603, %r593;
	add.s32 	%r605, %r604, %r594;
	add.s32 	%r606, %r605, %r595;
	add.s32 	%r557, %r606, %r596;
	mov.b32 	%r555, 1;
	mov.b32 	%r580, 0;
	mov.b32 	%r582, -1;
	// begin inline asm
	{  .reg .s32 r0;  .reg .pred p;  shfl.sync.up.b32 r0|p, %r557, %r555, %r580, %r582;  @p add.s32 r0, r0, %r557;  mov.s32 %r553, r0;}
	// end inline asm
	mov.b32 	%r561, 2;
	// begin inline asm
	{  .reg .s32 r0;  .reg .pred p;  shfl.sync.up.b32 r0|p, %r553, %r561, %r580, %r582;  @p add.s32 r0, r0, %r553;  mov.s32 %r559, r0;}
	// end inline asm
	mov.b32 	%r567, 4;
	// begin inline asm
	{  .reg .s32 r0;  .reg .pred p;  shfl.sync.up.b32 r0|p, %r559, %r567, %r580, %r582;  @p add.s32 r0, r0, %r559;  mov.s32 %r565, r0;}
	// end inline asm
	mov.b32 	%r573, 8;
	// begin inline asm
	{  .reg .s32 r0;  .reg .pred p;  shfl.sync.up.b32 r0|p, %r565, %r573, %r580, %r582;  @p add.s32 r0, r0, %r565;  mov.s32 %r571, r0;}
	// end inline asm
	mov.b32 	%r579, 16;
	// begin inline asm
	{  .reg .s32 r0;  .reg .pred p;  shfl.sync.up.b32 r0|p, %r571, %r579, %r580, %r582;  @p add.s32 r0, r0, %r571;  mov.s32 %r577, r0;}
	// end inline asm
	sub.s32 	%r607, %r577, %r557;
	add.s32 	%r608, %r585, %r607;
	add.s32 	%r609, %r586, %r608;
	add.s32 	%r610, %r587, %r609;
	add.s32 	%r611, %r588, %r610;
	add.s32 	%r612, %r589, %r611;
	add.s32 	%r613, %r590, %r612;
	add.s32 	%r614, %r591, %r613;
	add.s32 	%r615, %r592, %r614;
	add.s32 	%r616, %r593, %r615;
	add.s32 	%r617, %r594, %r616;
	add.s32 	%r618, %r595, %r617;
	st.shared.u32 	[%r584+13328], %r607;
	st.shared.u32 	[%r584+13332], %r608;
	st.shared.u32 	[%r584+13336], %r609;
	st.shared.u32 	[%r584+13340], %r610;
	st.shared.u32 	[%r584+13344], %r611;
	st.shared.u32 	[%r584+13348], %r612;
	st.shared.u32 	[%r584+13352], %r613;
	st.shared.u32 	[%r584+13356], %r614;
	st.shared.u32 	[%r584+13360], %r615;
	st.shared.u32 	[%r584+13364], %r616;
	st.shared.u32 	[%r584+13368], %r617;
	st.shared.u32 	[%r584+13372], %r618;
$L__BB26_113:
	setp.gt.u32 	%p71, %r1, 255;
	bar.sync 	0;
	ld.shared.u32 	%r163, [%r162];
	@%p71 bra 	$L__BB26_115;
	shl.b32 	%r619, %r1, 2;
	add.s32 	%r621, %r551, %r619;
	ld.shared.u32 	%r622, [%r621];
	add.s32 	%r623, %r622, %r163;
	st.shared.u32 	[%r621], %r623;
	ld.shared.u32 	%r624, [%r621+1024];
	add.s32 	%r625, %r624, %r163;
	st.shared.u32 	[%r621+1024], %r625;
	ld.shared.u32 	%r626, [%r621+2048];
	add.s32 	%r627, %r626, %r163;
	st.shared.u32 	[%r621+2048], %r627;
	ld.shared.u32 	%r628, [%r621+3072];
	add.s32 	%r629, %r628, %r163;
	st.shared.u32 	[%r621+3072], %r629;
	ld.shared.u32 	%r630, [%r621+4096];
	add.s32 	%r631, %r630, %r163;
	st.shared.u32 	[%r621+4096], %r631;
	ld.shared.u32 	%r632, [%r621+5120];
	add.s32 	%r633, %r632, %r163;
	st.shared.u32 	[%r621+5120], %r633;
	ld.shared.u32 	%r634, [%r621+6144];
	add.s32 	%r635, %r634, %r163;
	st.shared.u32 	[%r621+6144], %r635;
	ld.shared.u32 	%r636, [%r621+7168];
	add.s32 	%r637, %r636, %r163;
	st.shared.u32 	[%r621+7168], %r637;
	ld.shared.u32 	%r638, [%r621+8192];
	add.s32 	%r639, %r638, %r163;
	st.shared.u32 	[%r621+8192], %r639;
	ld.shared.u32 	%r640, [%r621+9216];
	add.s32 	%r641, %r640, %r163;
	st.shared.u32 	[%r621+9216], %r641;
	ld.shared.u32 	%r642, [%r621+10240];
	add.s32 	%r643, %r642, %r163;
	st.shared.u32 	[%r621+10240], %r643;
	ld.shared.u32 	%r644, [%r621+11264];
	add.s32 	%r645, %r644, %r163;
	st.shared.u32 	[%r621+11264], %r645;
$L__BB26_115:
	shl.b32 	%r672, %r1, 5;
	and.b32  	%r673, %r672, 31744;
	add.s32 	%r164, %r551, %r673;
	bar.sync 	0;
	// begin inline asm
	mov.u32 %r646, %lanemask_le;
	// end inline asm
	shr.u32 	%r675, %r1764, %r293;
	and.b32  	%r669, %r675, %r82;
	mov.b32 	%r649, 1;
	// begin inline asm
	{
    .reg .pred p;
    and.b32 %r647, %r669, %r649;    setp.ne.u32 p, %r647, 0;
    vote.ballot.sync.b32 %r647, p, 0xffffffff;
    @!p not.b32 %r647, %r647;
}

	// end inline asm
	mov.b32 	%r652, 2;
	// begin inline asm
	{
    .reg .pred p;
    and.b32 %r650, %r669, %r652;    setp.ne.u32 p, %r650, 0;
    vote.ballot.sync.b32 %r650, p, 0xffffffff;
    @!p not.b32 %r650, %r650;
}

	// end inline asm
	and.b32  	%r676, %r650, %r647;
	mov.b32 	%r655, 4;
	// begin inline asm
	{
    .reg .pred p;
    and.b32 %r653, %r669, %r655;    setp.ne.u32 p, %r653, 0;
    vote.ballot.sync.b32 %r653, p, 0xffffffff;
    @!p not.b32 %r653, %r653;
}

	// end inline asm
	and.b32  	%r677, %r653, %r676;
	mov.b32 	%r658, 8;
	// begin inline asm
	{
    .reg .pred p;
    and.b32 %r656, %r669, %r658;    setp.ne.u32 p, %r656, 0;
    vote.ballot.sync.b32 %r656, p, 0xffffffff;
    @!p not.b32 %r656, %r656;
}

	// end inline asm
	and.b32  	%r678, %r656, %r677;
	mov.b32 	%r661, 16;
	// begin inline asm
	{
    .reg .pred p;
    and.b32 %r659, %r669, %r661;    setp.ne.u32 p, %r659, 0;
    vote.ballot.sync.b32 %r659, p, 0xffffffff;
    @!p not.b32 %r659, %r659;
}

	// end inline asm
	and.b32  	%r679, %r659, %r678;
	mov.b32 	%r664, 32;
	// begin inline asm
	{
    .reg .pred p;
    and.b32 %r662, %r669, %r664;    setp.ne.u32 p, %r662, 0;
    vote.ballot.sync.b32 %r662, p, 0xffffffff;
    @!p not.b32 %r662, %r662;
}

	// end inline asm
	and.b32  	%r680, %r662, %r679;
	mov.b32 	%r667, 64;
	// begin inline asm
	{
    .reg .pred p;
    and.b32 %r665, %r669, %r667;    setp.ne.u32 p, %r665, 0;
    vote.ballot.sync.b32 %r665, p, 0xffffffff;
    @!p not.b32 %r665, %r665;
}

	// end inline asm
	and.b32  	%r681, %r665, %r680;
	mov.b32 	%r670, 128;
	// begin inline asm
	{
    .reg .pred p;
    and.b32 %r668, %r669, %r670;    setp.ne.u32 p, %r668, 0;
    vote.ballot.sync.b32 %r668, p, 0xffffffff;
    @!p not.b32 %r668, %r668;
}

	// end inline asm
	and.b32  	%r682, %r668, %r681;
	clz.b32 	%r683, %r682;
	sub.s32 	%r167, 31, %r683;
	and.b32  	%r684, %r646, %r682;
	popc.b32 	%r168, %r684;
	setp.ne.s32 	%p72, %r295, %r167;
	mov.b32 	%r1783, 0;
	@%p72 bra 	$L__BB26_117;
	shl.b32 	%r685, %r669, 2;
	add.s32 	%r686, %r164, %r685;
	atom.shared.add.u32 	%r1783, [%r686], %r168;
$L__BB26_117:
	shfl.sync.idx.b32	%r712|%p73, %r1783, %r167, 31, -1;
	add.s32 	%r171, %r168, %r712;
	shr.u32 	%r713, %r1765, %r293;
	and.b32  	%r709, %r713, %r82;
	mov.b32 	%r689, 1;
	// begin inline asm
	{
    .reg .pred p;
    and.b32 %r687, %r709, %r689;    setp.ne.u32 p, %r687, 0;
    vote.ballot.sync.b32 %r687, p, 0xffffffff;
    @!p not.b32 %r687, %r687;
}

	// end inline asm
	mov.b32 	%r692, 2;
	// begin inline asm
	{
    .reg .pred p;
    and.b32 %r690, %r709, %r692;    setp.ne.u32 p, %r690, 0;
    vote.ballot.sync.b32 %r690, p, 0xffffffff;
    @!p not.b32 %r690, %r690;
}

	// end inline asm
	and.b32  	%r714, %r690, %r687;
	mov.b32 	%r695, 4;
	// begin inline asm
	{
    .reg .pred p;
    and.b32 %r693, %r709, %r695;    setp.ne.u32 p, %r693, 0;
    vote.ballot.sync.b32 %r693, p, 0xffffffff;
    @!p not.b32 %r693, %r693;
}

	// end inline asm
	and.b32  	%r715, %r693, %r714;
	mov.b32 	%r698, 8;
	// begin inline asm
	{
    .reg .pred p;
    and.b32 %r696, %r709, %r698;    setp.ne.u32 p, %r696, 0;
    vote.ballot.sync.b32 %r696, p, 0xffffffff;
    @!p not.b32 %r696, %r696;
}

	// end inline asm
	and.b32  	%r716, %r696, %r715;
	mov.b32 	%r701, 16;
	// begin inline asm
	{
    .reg .pred p;
    and.b32 %r699, %r709, %r701;    setp.ne.u32 p, %r699, 0;
    vote.ballot.sync.b32 %r699, p, 0xffffffff;
    @!p not.b32 %r699, %r699;
}

	// end inline asm
	and.b32  	%r717, %r699, %r716;
	mov.b32 	%r704, 32;
	// begin inline asm
	{
    .reg .pred p;
    and.b32 %r702, %r709, %r704;    setp.ne.u32 p, %r702, 0;
    vote.ballot.sync.b32 %r702, p, 0xffffffff;
    @!p not.b32 %r702, %r702;
}

	// end inline asm
	and.b32  	%r718, %r702, %r717;
	mov.b32 	%r707, 64;
	// begin inline asm
	{
    .reg .pred p;
    and.b32 %r705, %r709, %r707;    setp.ne.u32 p, %r705, 0;
    vote.ballot.sync.b32 %r705, p, 0xffffffff;
    @!p not.b32 %r705, %r705;
}

	// end inline asm
	and.b32  	%r719, %r705, %r718;
	mov.b32 	%r710, 128;
	// begin inline asm
	{
    .reg .pred p;
    and.b32 %r708, %r709, %r710;    setp.ne.u32 p, %r708, 0;
    vote.ballot.sync.b32 %r708, p, 0xffffffff;
    @!p not.b32 %r708, %r708;
}

	// end inline asm
	and.b32  	%r720, %r708, %r719;
	clz.b32 	%r721, %r720;
	sub.s32 	%r173, 31, %r721;
	and.b32  	%r722, %r646, %r720;
	popc.b32 	%r174, %r722;
	setp.ne.s32 	%p74, %r295, %r173;
	mov.b32 	%r1784, 0;
	@%p74 bra 	$L__BB26_119;
	shl.b32 	%r723, %r709, 2;
	add.s32 	%r724, %r164, %r723;
	atom.shared.add.u32 	%r1784, [%r724], %r174;
$L__BB26_119:
	shfl.sync.idx.b32	%r750|%p75, %r1784, %r173, 31, -1;
	add.s32 	%r177, %r174, %r750;
	shr.u32 	%r751, %r1766, %r293;
	and.b32  	%r747, %r751, %r82;
	mov.b32 	%r727, 1;
	// begin inline asm
	{
    .reg .pred p;
    and.b32 %r725, %r747, %r727;    setp.ne.u32 p, %r725, 0;
    vote.ballot.sync.b32 %r725, p, 0xffffffff;
    @!p not.b32 %r725, %r725;
}

	// end inline asm
	mov.b32 	%r730, 2;
	// begin inline asm
	{
    .reg .pred p;
    and.b32 %r728, %r747, %r730;    setp.ne.u32 p, %r728, 0;
    vote.ballot.sync.b32 %r728, p, 0xffffffff;
    @!p not.b32 %r728, %r728;
}

	// end inline asm
	and.b32  	%r752, %r728, %r725;
	mov.b32 	%r733, 4;
	// begin inline asm
	{
    .reg .pred p;
    and.b32 %r731, %r747, %r733;    setp.ne.u32 p, %r731, 0;
    vote.ballot.sync.b32 %r731, p, 0xffffffff;
    @!p not.b32 %r731, %r731;
}

	// end inline asm
	and.b32  	%r753, %r731, %r752;
	mov.b32 	%r736, 8;
	// begin inline asm
	{
    .reg .pred p;
    and.b32 %r734, %r747, %r736;    setp.ne.u32 p, %r734, 0;
    vote.ballot.sync.b32 %r734, p, 0xffffffff;
    @!p not.b32 %r734, %r734;
}

	// end inline asm
	and.b32  	%r754, %r734, %r753;
	mov.b32 	%r739, 16;
	// begin inline asm
	{
    .reg .pred p;
    and.b32 %r737, %r747, %r739;    setp.ne.u32 p, %r737, 0;
    vote.ballot.sync.b32 %r737, p, 0xffffffff;
    @!p not.b32 %r737, %r737;
}

	// end inline asm
	and.b32  	%r755, %r737, %r754;
	mov.b32 	%r742, 32;
	// begin inline asm
	{
    .reg .pred p;
    and.b32 %r740, %r747, %r742;    setp.ne.u32 p, %r740, 0;
    vote.ballot.sync.b32 %r740, p, 0xffffffff;
    @!p not.b32 %r740, %r740;
}

	// end inline asm
	and.b32  	%r756, %r740, %r755;
	mov.b32 	%r745, 64;
	// begin inline asm
	{
    .reg .pred p;
    and.b32 %r743, %r747, %r745;    setp.ne.u32 p, %r743, 0;
    vote.ballot.sync.b32 %r743, p, 0xffffffff;
    @!p not.b32 %r743, %r743;
}

	// end inline asm
	and.b32  	%r757, %r743, %r756;
	mov.b32 	%r748, 128;
	// begin inline asm
	{
    .reg .pred p;
    and.b32 %r746, %r747, %r748;    setp.ne.u32 p, %r746, 0;
    vote.ballot.sync.b32 %r746, p, 0xffffffff;
    @!p not.b32 %r746, %r746;
}

	// end inline asm
	and.b32  	%r758, %r746, %r757;
	clz.b32 	%r759, %r758;
	sub.s32 	%r179, 31, %r759;
	and.b32  	%r760, %r646, %r758;
	popc.b32 	%r180, %r760;
	setp.ne.s32 	%p76, %r295, %r179;
	mov.b32 	%r1785, 0;
	@%p76 bra 	$L__BB26_121;
	shl.b32 	%r761, %r747, 2;
	add.s32 	%r762, %r164, %r761;
	atom.shared.add.u32 	%r1785, [%r762], %r180;
$L__BB26_121:
	shfl.sync.idx.b32	%r788|%p77, %r1785, %r179, 31, -1;
	add.s32 	%r183, %r180, %r788;
	shr.u32 	%r789, %r1767, %r293;
	and.b32  	%r785, %r789, %r82;
	mov.b32 	%r765, 1;
	// begin inline asm
	{
    .reg .pred p;
    and.b32 %r763, %r785, %r765;    setp.ne.u32 p, %r763, 0;
    vote.ballot.sync.b32 %r763, p, 0xffffffff;
    @!p not.b32 %r763, %r763;
}

	// end inline asm
	mov.b32 	%r768, 2;
	// begin inline asm
	{
    .reg .pred p;
    and.b32 %r766, %r785, %r768;    setp.ne.u32 p, %r766, 0;
    vote.ballot.sync.b32 %r766, p, 0xffffffff;
    @!p not.b32 %r766, %r766;
}

	// end inline asm
	and.b32  	%r790, %r766, %r763;
	mov.b32 	%r771, 4;
	// begin inline asm
	{
    .reg .pred p;
    and.b32 %r769, %r785, %r771;    setp.ne.u32 p, %r769, 0;
    vote.ballot.sync.b32 %r769, p, 0xffffffff;
    @!p not.b32 %r769, %r769;
}

	// end inline asm
	and.b32  	%r791, %r769, %r790;
	mov.b32 	%r774, 8;
	// begin inline asm
	{
    .reg .pred p;
    and.b32 %r772, %r785, %r774;    setp.ne.u32 p, %r772, 0;
    vote.ballot.sync.b32 %r772, p, 0xffffffff;
    @!p not.b32 %r772, %r772;
}

	// end inline asm
	and.b32  	%r792, %r772, %r791;
	mov.b32 	%r777, 16;
	// begin inline asm
	{
    .reg .pred p;
    and.b32 %r775, %r785, %r777;    setp.ne.u32 p, %r775, 0;
    vote.ballot.sync.b32 %r775, p, 0xffffffff;
    @!p not.b32 %r775, %r775;
}

	// end inline asm
	and.b32  	%r793, %r775, %r792;
	mov.b32 	%r780, 32;
	// begin inline asm
	{
    .reg .pred p;
    and.b32 %r778, %r785, %r780;    setp.ne.u32 p, %r778, 0;
    vote.ballot.sync.b32 %r778, p, 0xffffffff;
    @!p not.b32 %r778, %r778;
}

	// end inline asm
	and.b32  	%r794, %r778, %r793;
	mov.b32 	%r783, 64;
	// begin inline asm
	{
    .reg .pred p;
    and.b32 %r781, %r785, %r783;    setp.ne.u32 p, %r781, 0;
    vote.ballot.sync.b32 %r781, p, 0xffffffff;
    @!p not.b32 %r781, %r781;
}

	// end inline asm
	and.b32  	%r795, %r781, %r794;
	mov.b32 	%r786, 128;
	// begin inline asm
	{
    .reg .pred p;
    and.b32 %r784, %r785, %r786;    setp.ne.u32 p, %r784, 0;
    vote.ballot.sync.b32 %r784, p, 0xffffffff;
    @!p not.b32 %r784, %r784;
}

	// end inline asm
	and.b32  	%r796, %r784, %r795;
	clz.b32 	%r797, %r796;
	sub.s32 	%r185, 31, %r797;
	and.b32  	%r798, %r646, %r796;
	popc.b32 	%r186, %r798;
	setp.ne.s32 	%p78, %r295, %r185;
	mov.b32 	%r1786, 0;
	@%p78 bra 	$L__BB26_123;
	shl.b32 	%r799, %r785, 2;
	add.s32 	%r800, %r164, %r799;
	atom.shared.add.u32 	%r1786, [%r800], %r186;
$L__BB26_123:
	shfl.sync.idx.b32	%r826|%p79, %r1786, %r185, 31, -1;
	add.s32 	%r189, %r186, %r826;
	shr.u32 	%r827, %r1768, %r293;
	and.b32  	%r823, %r827, %r82;
	mov.b32 	%r803, 1;
	// begin inline asm
	{
    .reg .pred p;
    and.b32 %r801, %r823, %r803;    setp.ne.u32 p, %r801, 0;
    vote.ballot.sync.b32 %r801, p, 0xffffffff;
    @!p not.b32 %r801, %r801;
}

	// end inline asm
	mov.b32 	%r806, 2;
	// begin inline asm
	{
    .reg .pred p;
    and.b32 %r804, %r823, %r806;    setp.ne.u32 p, %r804, 0;
    vote.ballot.sync.b32 %r804, p, 0xffffffff;
    @!p not.b32 %r804, %r804;
}

	// end inline asm
	and.b32  	%r828, %r804, %r801;
	mov.b32 	%r809, 4;
	// begin inline asm
	{
    .reg .pred p;
    and.b32 %r807, %r823, %r809;    setp.ne.u32 p, %r807, 0;
    vote.ballot.sync.b32 %r807, p, 0xffffffff;
    @!p not.b32 %r807, %r807;
}

	// end inline asm
	and.b32  	%r829, %r807, %r828;
	mov.b32 	%r812, 8;
	// begin inline asm
	{
    .reg .pred p;
    and.b32 %r810, %r823, %r812;    setp.ne.u32 p, %r810, 0;
    vote.ballot.sync.b32 %r810, p, 0xffffffff;
    @!p not.b32 %r810, %r810;
}

	// end inline asm
	and.b32  	%r830, %r810, %r829;
	mov.b32 	%r815, 16;
	// begin inline asm
	{
    .reg .pred p;
    and.b32 %r813, %r823, %r815;    setp.ne.u32 p, %r813, 0;
    vote.ballot.sync.b32 %r813, p, 0xffffffff;
    @!p not.b32 %r813, %r813;
}

	// end inline asm
	and.b32  	%r831, %r813, %r830;
	mov.b32 	%r818, 32;
	// begin inline asm
	{
    .reg .pred p;
    and.b32 %r816, %r823, %r818;    setp.ne.u32 p, %r816, 0;
    vote.ballot.sync.b32 %r816, p, 0xffffffff;
    @!p not.b32 %r816, %r816;
}

	// end inline asm
	and.b32  	%r832, %r816, %r831;
	mov.b32 	%r821, 64;
	// begin inline asm
	{
    .reg .pred p;
    and.b32 %r819, %r823, %r821;    setp.ne.u32 p, %r819, 0;
    vote.ballot.sync.b32 %r819, p, 0xffffffff;
    @!p not.b32 %r819, %r819;
}

	// end inline asm
	and.b32  	%r833, %r819, %r832;
	mov.b32 	%r824, 128;
	// begin inline asm
	{
    .reg .pred p;
    and.b32 %r822, %r823, %r824;    setp.ne.u32 p, %r822, 0;
    vote.ballot.sync.b32 %r822, p, 0xffffffff;
    @!p not.b32 %r822, %r822;
}

	// end inline asm
	and.b32  	%r834, %r822, %r833;
	clz.b32 	%r835, %r834;
	sub.s32 	%r191, 31, %r835;
	and.b32  	%r836, %r646, %r834;
	popc.b32 	%r192, %r836;
	setp.ne.s32 	%p80, %r295, %r191;
	mov.b32 	%r1787, 0;
	@%p80 bra 	$L__BB26_125;
	shl.b32 	%r837, %r823, 2;
	add.s32 	%r838, %r164, %r837;
	atom.shared.add.u32 	%r1787, [%r838], %r192;
$L__BB26_125:
	shfl.sync.idx.b32	%r864|%p81, %r1787, %r191, 31, -1;
	add.s32 	%r195, %r192, %r864;
	shr.u32 	%r865, %r1769, %r293;
	and.b32  	%r861, %r865, %r82;
	mov.b32 	%r841, 1;
	// begin inline asm
	{
    .reg .pred p;
    and.b32 %r839, %r861, %r841;    setp.ne.u32 p, %r839, 0;
    vote.ballot.sync.b32 %r839, p, 0xffffffff;
    @!p not.b32 %r839, %r839;
}

	// end inline asm
	mov.b32 	%r844, 2;
	// begin inline asm
	{
    .reg .pred p;
    and.b32 %r842, %r861, %r844;    setp.ne.u32 p, %r842, 0;
    vote.ballot.sync.b32 %r842, p, 0xffffffff;
    @!p not.b32 %r842, %r842;
}

	// end inline asm
	and.b32  	%r866, %r842, %r839;
	mov.b32 	%r847, 4;
	// begin inline asm
	{
    .reg .pred p;
    and.b32 %r845, %r861, %r847;    setp.ne.u32 p, %r845, 0;
    vote.ballot.sync.b32 %r845, p, 0xffffffff;
    @!p not.b32 %r845, %r845;
}

	// end inline asm
	and.b32  	%r867, %r845, %r866;
	mov.b32 	%r850, 8;
	// begin inline asm
	{
    .reg .pred p;
    and.b32 %r848, %r861, %r850;    setp.ne.u32 p, %r848, 0;
    vote.ballot.sync.b32 %r848, p, 0xffffffff;
    @!p not.b32 %r848, %r848;
}

	// end inline asm
	and.b32  	%r868, %r848, %r867;
	mov.b32 	%r853, 16;
	// begin inline asm
	{
    .reg .pred p;
    and.b32 %r851, %r861, %r853;    setp.ne.u32 p, %r851, 0;
    vote.ballot.sync.b32 %r851, p, 0xffffffff;
    @!p not.b32 %r851, %r851;
}

	// end inline asm
	and.b32  	%r869, %r851, %r868;
	mov.b32 	%r856, 32;
	// begin inline asm
	{
    .reg .pred p;
    and.b32 %r854, %r861, %r856;    setp.ne.u32 p, %r854, 0;
    vote.ballot.sync.b32 %r854, p, 0xffffffff;
    @!p not.b32 %r854, %r854;
}

	// end inline asm
	and.b32  	%r870, %r854, %r869;
	mov.b32 	%r859, 64;
	// begin inline asm
	{
    .reg .pred p;
    and.b32 %r857, %r861, %r859;    setp.ne.u32 p, %r857, 0;
    vote.ballot.sync.b32 %r857, p, 0xffffffff;
    @!p not.b32 %r857, %r857;
}

	// end inline asm
	and.b32  	%r871, %r857, %r870;
	mov.b32 	%r862, 128;
	// begin inline asm
	{
    .reg .pred p;
    and.b32 %r860, %r861, %r862;    setp.ne.u32 p, %r860, 0;
    vote.ballot.sync.b32 %r860, p, 0xffffffff;
    @!p not.b32 %r860, %r860;
}

	// end inline asm
	and.b32  	%r872, %r860, %r871;
	clz.b32 	%r873, %r872;
	sub.s32 	%r197, 31, %r873;
	and.b32  	%r874, %r646, %r872;
	popc.b32 	%r198, %r874;
	setp.ne.s32 	%p82, %r295, %r197;
	mov.b32 	%r1788, 0;
	@%p82 bra 	$L__BB26_127;
	shl.b32 	%r875, %r861, 2;
	add.s32 	%r876, %r164, %r875;
	atom.shared.add.u32 	%r1788, [%r876], %r198;
$L__BB26_127:
	shfl.sync.idx.b32	%r902|%p83, %r1788, %r197, 31, -1;
	add.s32 	%r201, %r198, %r902;
	shr.u32 	%r903, %r1770, %r293;
	and.b32  	%r899, %r903, %r82;
	mov.b32 	%r879, 1;
	// begin inline asm
	{
    .reg .pred p;
    and.b32 %r877, %r899, %r879;    setp.ne.u32 p, %r877, 0;
    vote.ballot.sync.b32 %r877, p, 0xffffffff;
    @!p not.b32 %r877, %r877;
}

	// end inline asm
	mov.b32 	%r882, 2;
	// begin inline asm
	{
    .reg .pred p;
    and.b32 %r880, %r899, %r882;    setp.ne.u32 p, %r880, 0;
    vote.ballot.sync.b32 %r880, p, 0xffffffff;
    @!p not.b32 %r880, %r880;
}

	// end inline asm
	and.b32  	%r904, %r880, %r877;
	mov.b32 	%r885, 4;
	// begin inline asm
	{
    .reg .pred p;
    and.b32 %r883, %r899, %r885;    setp.ne.u32 p, %r883, 0;
    vote.ballot.sync.b32 %r883, p, 0xffffffff;
    @!p not.b32 %r883, %r883;
}

	// end inline asm
	and.b32  	%r905, %r883, %r904;
	mov.b32 	%r888, 8;
	// begin inline asm
	{
    .reg .pred p;
    and.b32 %r886, %r899, %r888;    setp.ne.u32 p, %r886, 0;
    vote.ballot.sync.b32 %r886, p, 0xffffffff;
    @!p not.b32 %r886, %r886;
}

	// end inline asm
	and.b32  	%r906, %r886, %r905;
	mov.b32 	%r891, 16;
	// begin inline asm
	{
    .reg .pred p;
    and.b32 %r889, %r899, %r891;    setp.ne.u32 p, %r889, 0;
    vote.ballot.sync.b32 %r889, p, 0xffffffff;
    @!p not.b32 %r889, %r889;
}

	// end inline asm
	and.b32  	%r907, %r889, %r906;
	mov.b32 	%r894, 32;
	// begin inline asm
	{
    .reg .pred p;
    and.b32 %r892, %r899, %r894;    setp.ne.u32 p, %r892, 0;
    vote.ballot.sync.b32 %r892, p, 0xffffffff;
    @!p not.b32 %r892, %r892;
}

	// end inline asm
	and.b32  	%r908, %r892, %r907;
	mov.b32 	%r897, 64;
	// begin inline asm
	{
    .reg .pred p;
    and.b32 %r895, %r899, %r897;    setp.ne.u32 p, %r895, 0;
    vote.ballot.sync.b32 %r895, p, 0xffffffff;
    @!p not.b32 %r895, %r895;
}

	// end inline asm
	and.b32  	%r909, %r895, %r908;
	mov.b32 	%r900, 128;
	// begin inline asm
	{
    .reg .pred p;
    and.b32 %r898, %r899, %r900;    setp.ne.u32 p, %r898, 0;
    vote.ballot.sync.b32 %r898, p, 0xffffffff;
    @!p not.b32 %r898, %r898;
}

	// end inline asm
	and.b32  	%r910, %r898, %r909;
	clz.b32 	%r911, %r910;
	sub.s32 	%r203, 31, %r911;
	and.b32  	%r912, %r646, %r910;
	popc.b32 	%r204, %r912;
	setp.ne.s32 	%p84, %r295, %r203;
	mov.b32 	%r1789, 0;
	@%p84 bra 	$L__BB26_129;
	shl.b32 	%r913, %r899, 2;
	add.s32 	%r914, %r164, %r913;
	atom.shared.add.u32 	%r1789, [%r914], %r204;
$L__BB26_129:
	shfl.sync.idx.b32	%r940|%p85, %r1789, %r203, 31, -1;
	add.s32 	%r207, %r204, %r940;
	shr.u32 	%r941, %r1771, %r293;
	and.b32  	%r937, %r941, %r82;
	mov.b32 	%r917, 1;
	// begin inline asm
	{
    .reg .pred p;
    and.b32 %r915, %r937, %r917;    setp.ne.u32 p, %r915, 0;
    vote.ballot.sync.b32 %r915, p, 0xffffffff;
    @!p not.b32 %r915, %r915;
}

	// end inline asm
	mov.b32 	%r920, 2;
	// begin inline asm
	{
    .reg .pred p;
    and.b32 %r918, %r937, %r920;    setp.ne.u32 p, %r918, 0;
    vote.ballot.sync.b32 %r918, p, 0xffffffff;
    @!p not.b32 %r918, %r918;
}

	// end inline asm
	and.b32  	%r942, %r918, %r915;
	mov.b32 	%r923, 4;
	// begin inline asm
	{
    .reg .pred p;
    and.b32 %r921, %r937, %r923;    setp.ne.u32 p, %r921, 0;
    vote.ballot.sync.b32 %r921, p, 0xffffffff;
    @!p not.b32 %r921, %r921;
}

	// end inline asm
	and.b32  	%r943, %r921, %r942;
	mov.b32 	%r926, 8;
	// begin inline asm
	{
    .reg .pred p;
    and.b32 %r924, %r937, %r926;    setp.ne.u32 p, %r924, 0;
    vote.ballot.sync.b32 %r924, p, 0xffffffff;
    @!p not.b32 %r924, %r924;
}

	// end inline asm
	and.b32  	%r944, %r924, %r943;
	mov.b32 	%r929, 16;
	// begin inline asm
	{
    .reg .pred p;
    and.b32 %r927, %r937, %r929;    setp.ne.u32 p, %r927, 0;
    vote.ballot.sync.b32 %r927, p, 0xffffffff;
    @!p not.b32 %r927, %r927;
}

	// end inline asm
	and.b32  	%r945, %r927, %r944;
	mov.b32 	%r932, 32;
	// begin inline asm
	{
    .reg .pred p;
    and.b32 %r930, %r937, %r932;    setp.ne.u32 p, %r930, 0;
    vote.ballot.sync.b32 %r930, p, 0xffffffff;
    @!p not.b32 %r930, %r930;
}

	// end inline asm
	and.b32  	%r946, %r930, %r945;
	mov.b32 	%r935, 64;
	// begin inline asm
	{
    .reg .pred p;
    and.b32 %r933, %r937, %r935;    setp.ne.u32 p, %r933, 0;
    vote.ballot.sync.b32 %r933, p, 0xffffffff;
    @!p not.b32 %r933, %r933;
}

	// end inline asm
	and.b32  	%r947, %r933, %r946;
	mov.b32 	%r938, 128;
	// begin inline asm
	{
    .reg .pred p;
    and.b32 %r936, %r937, %r938;    setp.ne.u32 p, %r936, 0;
    vote.ballot.sync.b32 %r936, p, 0xffffffff;
    @!p not.b32 %r936, %r936;
}

	// end inline asm
	and.b32  	%r948, %r936, %r947;
	clz.b32 	%r949, %r948;
	sub.s32 	%r209, 31, %r949;
	and.b32  	%r950, %r646, %r948;
	popc.b32 	%r210, %r950;
	setp.ne.s32 	%p86, %r295, %r209;
	mov.b32 	%r1790, 0;
	@%p86 bra 	$L__BB26_131;
	shl.b32 	%r951, %r937, 2;
	add.s32 	%r952, %r164, %r951;
	atom.shared.add.u32 	%r1790, [%r952], %r210;
$L__BB26_131:
	shfl.sync.idx.b32	%r978|%p87, %r1790, %r209, 31, -1;
	add.s32 	%r213, %r210, %r978;
	shr.u32 	%r979, %r1772, %r293;
	and.b32  	%r975, %r979, %r82;
	mov.b32 	%r955, 1;
	// begin inline asm
	{
    .reg .pred p;
    and.b32 %r953, %r975, %r955;    setp.ne.u32 p, %r953, 0;
    vote.ballot.sync.b32 %r953, p, 0xffffffff;
    @!p not.b32 %r953, %r953;
}

	// end inline asm
	mov.b32 	%r958, 2;
	// begin inline asm
	{
    .reg .pred p;
    and.b32 %r956, %r975, %r958;    setp.ne.u32 p, %r956, 0;
    vote.ballot.sync.b32 %r956, p, 0xffffffff;
    @!p not.b32 %r956, %r956;
}

	// end inline asm
	and.b32  	%r980, %r956, %r953;
	mov.b32 	%r961, 4;
	// begin inline asm
	{
    .reg .pred p;
    and.b32 %r959, %r975, %r961;    setp.ne.u32 p, %r959, 0;
    vote.ballot.sync.b32 %r959, p, 0xffffffff;
    @!p not.b32 %r959, %r959;
}

	// end inline asm
	and.b32  	%r981, %r959, %r980;
	mov.b32 	%r964, 8;
	// begin inline asm
	{
    .reg .pred p;
    and.b32 %r962, %r975, %r964;    setp.ne.u32 p, %r962, 0;
    vote.ballot.sync.b32 %r962, p, 0xffffffff;
    @!p not.b32 %r962, %r962;
}

	// end inline asm
	and.b32  	%r982, %r962, %r981;
	mov.b32 	%r967, 16;
	// begin inline asm
	{
    .reg .pred p;
    and.b32 %r965, %r975, %r967;    setp.ne.u32 p, %r965, 0;
    vote.ballot.sync.b32 %r965, p, 0xffffffff;
    @!p not.b32 %r965, %r965;
}

	// end inline asm
	and.b32  	%r983, %r965, %r982;
	mov.b32 	%r970, 32;
	// begin inline asm
	{
    .reg .pred p;
    and.b32 %r968, %r975, %r970;    setp.ne.u32 p, %r968, 0;
    vote.ballot.sync.b32 %r968, p, 0xffffffff;
    @!p not.b32 %r968, %r968;
}

	// end inline asm
	and.b32  	%r984, %r968, %r983;
	mov.b32 	%r973, 64;
	// begin inline asm
	{
    .reg .pred p;
    and.b32 %r971, %r975, %r973;    setp.ne.u32 p, %r971, 0;
    vote.ballot.sync.b32 %r971, p, 0xffffffff;
    @!p not.b32 %r971, %r971;
}

	// end inline asm
	and.b32  	%r985, %r971, %r984;
	mov.b32 	%r976, 128;
	// begin inline asm
	{
    .reg .pred p;
    and.b32 %r974, %r975, %r976;    setp.ne.u32 p, %r974, 0;
    vote.ballot.sync.b32 %r974, p, 0xffffffff;
    @!p not.b32 %r974, %r974;
}

	// end inline asm
	and.b32  	%r986, %r974, %r985;
	clz.b32 	%r987, %r986;
	sub.s32 	%r215, 31, %r987;
	and.b32  	%r988, %r646, %r986;
	popc.b32 	%r216, %r988;
	setp.ne.s32 	%p88, %r295, %r215;
	mov.b32 	%r1791, 0;
	@%p88 bra 	$L__BB26_133;
	shl.b32 	%r989, %r975, 2;
	add.s32 	%r990, %r164, %r989;
	atom.shared.add.u32 	%r1791, [%r990], %r216;
$L__BB26_133:
	shfl.sync.idx.b32	%r1016|%p89, %r1791, %r215, 31, -1;
	add.s32 	%r219, %r216, %r1016;
	shr.u32 	%r1017, %r1773, %r293;
	and.b32  	%r1013, %r1017, %r82;
	mov.b32 	%r993, 1;
	// begin inline asm
	{
    .reg .pred p;
    and.b32 %r991, %r1013, %r993;    setp.ne.u32 p, %r991, 0;
    vote.ballot.sync.b32 %r991, p, 0xffffffff;
    @!p not.b32 %r991, %r991;
}

	// end inline asm
	mov.b32 	%r996, 2;
	// begin inline asm
	{
    .reg .pred p;
    and.b32 %r994, %r1013, %r996;    setp.ne.u32 p, %r994, 0;
    vote.ballot.sync.b32 %r994, p, 0xffffffff;
    @!p not.b32 %r994, %r994;
}

	// end inline asm
	and.b32  	%r1018, %r994, %r991;
	mov.b32 	%r999, 4;
	// begin inline asm
	{
    .reg .pred p;
    and.b32 %r997, %r1013, %r999;    setp.ne.u32 p, %r997, 0;
    vote.ballot.sync.b32 %r997, p, 0xffffffff;
    @!p not.b32 %r997, %r997;
}

	// end inline asm
	and.b32  	%r1019, %r997, %r1018;
	mov.b32 	%r1002, 8;
	// begin inline asm
	{
    .reg .pred p;
    and.b32 %r1000, %r1013, %r1002;    setp.ne.u32 p, %r1000, 0;
    vote.ballot.sync.b32 %r1000, p, 0xffffffff;
    @!p not.b32 %r1000, %r1000;
}

	// end inline asm
	and.b32  	%r1020, %r1000, %r1019;
	mov.b32 	%r1005, 16;
	// begin inline asm
	{
    .reg .pred p;
    and.b32 %r1003, %r1013, %r1005;    setp.ne.u32 p, %r1003, 0;
    vote.ballot.sync.b32 %r1003, p, 0xffffffff;
    @!p not.b32 %r1003, %r1003;
}

	// end inline asm
	and.b32  	%r1021, %r1003, %r1020;
	mov.b32 	%r1008, 32;
	// begin inline asm
	{
    .reg .pred p;
    and.b32 %r1006, %r1013, %r1008;    setp.ne.u32 p, %r1006, 0;
    vote.ballot.sync.b32 %r1006, p, 0xffffffff;
    @!p not.b32 %r1006, %r1006;
}

	// end inline asm
	and.b32  	%r1022, %r1006, %r1021;
	mov.b32 	%r1011, 64;
	// begin inline asm
	{
    .reg .pred p;
    and.b32 %r1009, %r1013, %r1011;    setp.ne.u32 p, %r1009, 0;
    vote.ballot.sync.b32 %r1009, p, 0xffffffff;
    @!p not.b32 %r1009, %r1009;
}

	// end inline asm
	and.b32  	%r1023, %r1009, %r1022;
	mov.b32 	%r1014, 128;
	// begin inline asm
	{
    .reg .pred p;
    and.b32 %r1012, %r1013, %r1014;    setp.ne.u32 p, %r1012, 0;
    vote.ballot.sync.b32 %r1012, p, 0xffffffff;
    @!p not.b32 %r1012, %r1012;
}

	// end inline asm
	and.b32  	%r1024, %r1012, %r1023;
	clz.b32 	%r1025, %r1024;
	sub.s32 	%r221, 31, %r1025;
	and.b32  	%r1026, %r646, %r1024;
	popc.b32 	%r222, %r1026;
	setp.ne.s32 	%p90, %r295, %r221;
	mov.b32 	%r1792, 0;
	@%p90 bra 	$L__BB26_135;
	shl.b32 	%r1027, %r1013, 2;
	add.s32 	%r1028, %r164, %r1027;
	atom.shared.add.u32 	%r1792, [%r1028], %r222;
$L__BB26_135:
	shfl.sync.idx.b32	%r1054|%p91, %r1792, %r221, 31, -1;
	add.s32 	%r225, %r222, %r1054;
	shr.u32 	%r1055, %r1774, %r293;
	and.b32  	%r1051, %r1055, %r82;
	mov.b32 	%r1031, 1;
	// begin inline asm
	{
    .reg .pred p;
    and.b32 %r1029, %r1051, %r1031;    setp.ne.u32 p, %r1029, 0;
    vote.ballot.sync.b32 %r1029, p, 0xffffffff;
    @!p not.b32 %r1029, %r1029;
}

	// end inline asm
	mov.b32 	%r1034, 2;
	// begin inline asm
	{
    .reg .pred p;
    and.b32 %r1032, %r1051, %r1034;    setp.ne.u32 p, %r1032, 0;
    vote.ballot.sync.b32 %r1032, p, 0xffffffff;
    @!p not.b32 %r1032, %r1032;
}

	// end inline asm
	and.b32  	%r1056, %r1032, %r1029;
	mov.b32 	%r1037, 4;
	// begin inline asm
	{
    .reg .pred p;
    and.b32 %r1035, %r1051, %r1037;    setp.ne.u32 p, %r1035, 0;
    vote.ballot.sync.b32 %r1035, p, 0xffffffff;
    @!p not.b32 %r1035, %r1035;
}

	// end inline asm
	and.b32  	%r1057, %r1035, %r1056;
	mov.b32 	%r1040, 8;
	// begin inline asm
	{
    .reg .pred p;
    and.b32 %r1038, %r1051, %r1040;    setp.ne.u32 p, %r1038, 0;
    vote.ballot.sync.b32 %r1038, p, 0xffffffff;
    @!p not.b32 %r1038, %r1038;
}

	// end inline asm
	and.b32  	%r1058, %r1038, %r1057;
	mov.b32 	%r1043, 16;
	// begin inline asm
	{
    .reg .pred p;
    and.b32 %r1041, %r1051, %r1043;    setp.ne.u32 p, %r1041, 0;
    vote.ballot.sync.b32 %r1041, p, 0xffffffff;
    @!p not.b32 %r1041, %r1041;
}

	// end inline asm
	and.b32  	%r1059, %r1041, %r1058;
	mov.b32 	%r1046, 32;
	// begin inline asm
	{
    .reg .pred p;
    and.b32 %r1044, %r1051, %r1046;    setp.ne.u32 p, %r1044, 0;
    vote.ballot.sync.b32 %r1044, p, 0xffffffff;
    @!p not.b32 %r1044, %r1044;
}

	// end inline asm
	and.b32  	%r1060, %r1044, %r1059;
	mov.b32 	%r1049, 64;
	// begin inline asm
	{
    .reg .pred p;
    and.b32 %r1047, %r1051, %r1049;    setp.ne.u32 p, %r1047, 0;
    vote.ballot.sync.b32 %r1047, p, 0xffffffff;
    @!p not.b32 %r1047, %r1047;
}

	// end inline asm
	and.b32  	%r1061, %r1047, %r1060;
	mov.b32 	%r1052, 128;
	// begin inline asm
	{
    .reg .pred p;
    and.b32 %r1050, %r1051, %r1052;    setp.ne.u32 p, %r1050, 0;
    vote.ballot.sync.b32 %r1050, p, 0xffffffff;
    @!p not.b32 %r1050, %r1050;
}

	// end inline asm
	and.b32  	%r1062, %r1050, %r1061;
	clz.b32 	%r1063, %r1062;
	sub.s32 	%r227, 31, %r1063;
	and.b32  	%r1064, %r646, %r1062;
	popc.b32 	%r228, %r1064;
	setp.ne.s32 	%p92, %r295, %r227;
	mov.b32 	%r1793, 0;
	@%p92 bra 	$L__BB26_137;
	shl.b32 	%r1065, %r1051, 2;
	add.s32 	%r1066, %r164, %r1065;
	atom.shared.add.u32 	%r1793, [%r1066], %r228;
$L__BB26_137:
	shfl.sync.idx.b32	%r1092|%p93, %r1793, %r227, 31, -1;
	add.s32 	%r231, %r228, %r1092;
	shr.u32 	%r1093, %r1775, %r293;
	and.b32  	%r1089, %r1093, %r82;
	mov.b32 	%r1069, 1;
	// begin inline asm
	{
    .reg .pred p;
    and.b32 %r1067, %r1089, %r1069;    setp.ne.u32 p, %r1067, 0;
    vote.ballot.sync.b32 %r1067, p, 0xffffffff;
    @!p not.b32 %r1067, %r1067;
}

	// end inline asm
	mov.b32 	%r1072, 2;
	// begin inline asm
	{
    .reg .pred p;
    and.b32 %r1070, %r1089, %r1072;    setp.ne.u32 p, %r1070, 0;
    vote.ballot.sync.b32 %r1070, p, 0xffffffff;
    @!p not.b32 %r1070, %r1070;
}

	// end inline asm
	and.b32  	%r1094, %r1070, %r1067;
	mov.b32 	%r1075, 4;
	// begin inline asm
	{
    .reg .pred p;
    and.b32 %r1073, %r1089, %r1075;    setp.ne.u32 p, %r1073, 0;
    vote.ballot.sync.b32 %r1073, p, 0xffffffff;
    @!p not.b32 %r1073, %r1073;
}

	// end inline asm
	and.b32  	%r1095, %r1073, %r1094;
	mov.b32 	%r1078, 8;
	// begin inline asm
	{
    .reg .pred p;
    and.b32 %r1076, %r1089, %r1078;    setp.ne.u32 p, %r1076, 0;
    vote.ballot.sync.b32 %r1076, p, 0xffffffff;
    @!p not.b32 %r1076, %r1076;
}

	// end inline asm
	and.b32  	%r1096, %r1076, %r1095;
	mov.b32 	%r1081, 16;
	// begin inline asm
	{
    .reg .pred p;
    and.b32 %r1079, %r1089, %r1081;    setp.ne.u32 p, %r1079, 0;
    vote.ballot.sync.b32 %r1079, p, 0xffffffff;
    @!p not.b32 %r1079, %r1079;
}

	// end inline asm
	and.b32  	%r1097, %r1079, %r1096;
	mov.b32 	%r1084, 32;
	// begin inline asm
	{
    .reg .pred p;
    and.b32 %r1082, %r1089, %r1084;    setp.ne.u32 p, %r1082, 0;
    vote.ballot.sync.b32 %r1082, p, 0xffffffff;
    @!p not.b32 %r1082, %r1082;
}

	// end inline asm
	and.b32  	%r1098, %r1082, %r1097;
	mov.b32 	%r1087, 64;
	// begin inline asm
	{
    .reg .pred p;
    and.b32 %r1085, %r1089, %r1087;    setp.ne.u32 p, %r1085, 0;
    vote.ballot.sync.b32 %r1085, p, 0xffffffff;
    @!p not.b32 %r1085, %r1085;
}

	// end inline asm
	and.b32  	%r1099, %r1085, %r1098;
	mov.b32 	%r1090, 128;
	// begin inline asm
	{
    .reg .pred p;
    and.b32 %r1088, %r1089, %r1090;    setp.ne.u32 p, %r1088, 0;
    vote.ballot.sync.b32 %r1088, p, 0xffffffff;
    @!p not.b32 %r1088, %r1088;
}

	// end inline asm
	and.b32  	%r1100, %r1088, %r1099;
	clz.b32 	%r1101, %r1100;
	sub.s32 	%r233, 31, %r1101;
	and.b32  	%r1102, %r646, %r1100;
	popc.b32 	%r234, %r1102;
	setp.ne.s32 	%p94, %r295, %r233;
	mov.b32 	%r1794, 0;
	@%p94 bra 	$L__BB26_139;
	shl.b32 	%r1103, %r1089, 2;
	add.s32 	%r1104, %r164, %r1103;
	atom.shared.add.u32 	%r1794, [%r1104], %r234;
$L__BB26_139:
	shfl.sync.idx.b32	%r1130|%p95, %r1794, %r233, 31, -1;
	add.s32 	%r237, %r234, %r1130;
	shr.u32 	%r1131, %r1776, %r293;
	and.b32  	%r1127, %r1131, %r82;
	mov.b32 	%r1107, 1;
	// begin inline asm
	{
    .reg .pred p;
    and.b32 %r1105, %r1127, %r1107;    setp.ne.u32 p, %r1105, 0;
    vote.ballot.sync.b32 %r1105, p, 0xffffffff;
    @!p not.b32 %r1105, %r1105;
}

	// end inline asm
	mov.b32 	%r1110, 2;
	// begin inline asm
	{
    .reg .pred p;
    and.b32 %r1108, %r1127, %r1110;    setp.ne.u32 p, %r1108, 0;
    vote.ballot.sync.b32 %r1108, p, 0xffffffff;
    @!p not.b32 %r1108, %r1108;
}

	// end inline asm
	and.b32  	%r1132, %r1108, %r1105;
	mov.b32 	%r1113, 4;
	// begin inline asm
	{
    .reg .pred p;
    and.b32 %r1111, %r1127, %r1113;    setp.ne.u32 p, %r1111, 0;
    vote.ballot.sync.b32 %r1111, p, 0xffffffff;
    @!p not.b32 %r1111, %r1111;
}

	// end inline asm
	and.b32  	%r1133, %r1111, %r1132;
	mov.b32 	%r1116, 8;
	// begin inline asm
	{
    .reg .pred p;
    and.b32 %r1114, %r1127, %r1116;    setp.ne.u32 p, %r1114, 0;
    vote.ballot.sync.b32 %r1114, p, 0xffffffff;
    @!p not.b32 %r1114, %r1114;
}

	// end inline asm
	and.b32  	%r1134, %r1114, %r1133;
	mov.b32 	%r1119, 16;
	// begin inline asm
	{
    .reg .pred p;
    and.b32 %r1117, %r1127, %r1119;    setp.ne.u32 p, %r1117, 0;
    vote.ballot.sync.b32 %r1117, p, 0xffffffff;
    @!p not.b32 %r1117, %r1117;
}

	// end inline asm
	and.b32  	%r1135, %r1117, %r1134;
	mov.b32 	%r1122, 32;
	// begin inline asm
	{
    .reg .pred p;
    and.b32 %r1120, %r1127, %r1122;    setp.ne.u32 p, %r1120, 0;
    vote.ballot.sync.b32 %r1120, p, 0xffffffff;
    @!p not.b32 %r1120, %r1120;
}

	// end inline asm
	and.b32  	%r1136, %r1120, %r1135;
	mov.b32 	%r1125, 64;
	// begin inline asm
	{
    .reg .pred p;
    and.b32 %r1123, %r1127, %r1125;    setp.ne.u32 p, %r1123, 0;
    vote.ballot.sync.b32 %r1123, p, 0xffffffff;
    @!p not.b32 %r1123, %r1123;
}

	// end inline asm
	and.b32  	%r1137, %r1123, %r1136;
	mov.b32 	%r1128, 128;
	// begin inline asm
	{
    .reg .pred p;
    and.b32 %r1126, %r1127, %r1128;    setp.ne.u32 p, %r1126, 0;
    vote.ballot.sync.b32 %r1126, p, 0xffffffff;
    @!p not.b32 %r1126, %r1126;
}

	// end inline asm
	and.b32  	%r1138, %r1126, %r1137;
	clz.b32 	%r1139, %r1138;
	sub.s32 	%r239, 31, %r1139;
	and.b32  	%r1140, %r646, %r1138;
	popc.b32 	%r240, %r1140;
	setp.ne.s32 	%p96, %r295, %r239;
	mov.b32 	%r1795, 0;
	@%p96 bra 	$L__BB26_141;
	shl.b32 	%r1141, %r1127, 2;
	add.s32 	%r1142, %r164, %r1141;
	atom.shared.add.u32 	%r1795, [%r1142], %r240;
$L__BB26_141:
	shfl.sync.idx.b32	%r1168|%p97, %r1795, %r239, 31, -1;
	add.s32 	%r243, %r240, %r1168;
	shr.u32 	%r1169, %r1777, %r293;
	and.b32  	%r1165, %r1169, %r82;
	mov.b32 	%r1145, 1;
	// begin inline asm
	{
    .reg .pred p;
    and.b32 %r1143, %r1165, %r1145;    setp.ne.u32 p, %r1143, 0;
    vote.ballot.sync.b32 %r1143, p, 0xffffffff;
    @!p not.b32 %r1143, %r1143;
}

	// end inline asm
	mov.b32 	%r1148, 2;
	// begin inline asm
	{
    .reg .pred p;
    and.b32 %r1146, %r1165, %r1148;    setp.ne.u32 p, %r1146, 0;
    vote.ballot.sync.b32 %r1146, p, 0xffffffff;
    @!p not.b32 %r1146, %r1146;
}

	// end inline asm
	and.b32  	%r1170, %r1146, %r1143;
	mov.b32 	%r1151, 4;
	// begin inline asm
	{
    .reg .pred p;
    and.b32 %r1149, %r1165, %r1151;    setp.ne.u32 p, %r1149, 0;
    vote.ballot.sync.b32 %r1149, p, 0xffffffff;
    @!p not.b32 %r1149, %r1149;
}

	// end inline asm
	and.b32  	%r1171, %r1149, %r1170;
	mov.b32 	%r1154, 8;
	// begin inline asm
	{
    .reg .pred p;
    and.b32 %r1152, %r1165, %r1154;    setp.ne.u32 p, %r1152, 0;
    vote.ballot.sync.b32 %r1152, p, 0xffffffff;
    @!p not.b32 %r1152, %r1152;
}

	// end inline asm
	and.b32  	%r1172, %r1152, %r1171;
	mov.b32 	%r1157, 16;
	// begin inline asm
	{
    .reg .pred p;
    and.b32 %r1155, %r1165, %r1157;    setp.ne.u32 p, %r1155, 0;
    vote.ballot.sync.b32 %r1155, p, 0xffffffff;
    @!p not.b32 %r1155, %r1155;
}

	// end inline asm
	and.b32  	%r1173, %r1155, %r1172;
	mov.b32 	%r1160, 32;
	// begin inline asm
	{
    .reg .pred p;
    and.b32 %r1158, %r1165, %r1160;    setp.ne.u32 p, %r1158, 0;
    vote.ballot.sync.b32 %r1158, p, 0xffffffff;
    @!p not.b32 %r1158, %r1158;
}

	// end inline asm
	and.b32  	%r1174, %r1158, %r1173;
	mov.b32 	%r1163, 64;
	// begin inline asm
	{
    .reg .pred p;
    and.b32 %r1161, %r1165, %r1163;    setp.ne.u32 p, %r1161, 0;
    vote.ballot.sync.b32 %r1161, p, 0xffffffff;
    @!p not.b32 %r1161, %r1161;
}

	// end inline asm
	and.b32  	%r1175, %r1161, %r1174;
	mov.b32 	%r1166, 128;
	// begin inline asm
	{
    .reg .pred p;
    and.b32 %r1164, %r1165, %r1166;    setp.ne.u32 p, %r1164, 0;
    vote.ballot.sync.b32 %r1164, p, 0xffffffff;
    @!p not.b32 %r1164, %r1164;
}

	// end inline asm
	and.b32  	%r1176, %r1164, %r1175;
	clz.b32 	%r1177, %r1176;
	sub.s32 	%r245, 31, %r1177;
	and.b32  	%r1178, %r646, %r1176;
	popc.b32 	%r246, %r1178;
	setp.ne.s32 	%p98, %r295, %r245;
	mov.b32 	%r1796, 0;
	@%p98 bra 	$L__BB26_143;
	shl.b32 	%r1179, %r1165, 2;
	add.s32 	%r1180, %r164, %r1179;
	atom.shared.add.u32 	%r1796, [%r1180], %r246;
$L__BB26_143:
	shfl.sync.idx.b32	%r1206|%p99, %r1796, %r245, 31, -1;
	add.s32 	%r249, %r246, %r1206;
	shr.u32 	%r1207, %r1778, %r293;
	and.b32  	%r1203, %r1207, %r82;
	mov.b32 	%r1183, 1;
	// begin inline asm
	{
    .reg .pred p;
    and.b32 %r1181, %r1203, %r1183;    setp.ne.u32 p, %r1181, 0;
    vote.ballot.sync.b32 %r1181, p, 0xffffffff;
    @!p not.b32 %r1181, %r1181;
}

	// end inline asm
	mov.b32 	%r1186, 2;
	// begin inline asm
	{
    .reg .pred p;
    and.b32 %r1184, %r1203, %r1186;    setp.ne.u32 p, %r1184, 0;
    vote.ballot.sync.b32 %r1184, p, 0xffffffff;
    @!p not.b32 %r1184, %r1184;
}

	// end inline asm
	and.b32  	%r1208, %r1184, %r1181;
	mov.b32 	%r1189, 4;
	// begin inline asm
	{
    .reg .pred p;
    and.b32 %r1187, %r1203, %r1189;    setp.ne.u32 p, %r1187, 0;
    vote.ballot.sync.b32 %r1187, p, 0xffffffff;
    @!p not.b32 %r1187, %r1187;
}

	// end inline asm
	and.b32  	%r1209, %r1187, %r1208;
	mov.b32 	%r1192, 8;
	// begin inline asm
	{
    .reg .pred p;
    and.b32 %r1190, %r1203, %r1192;    setp.ne.u32 p, %r1190, 0;
    vote.ballot.sync.b32 %r1190, p, 0xffffffff;
    @!p not.b32 %r1190, %r1190;
}

	// end inline asm
	and.b32  	%r1210, %r1190, %r1209;
	mov.b32 	%r1195, 16;
	// begin inline asm
	{
    .reg .pred p;
    and.b32 %r1193, %r1203, %r1195;    setp.ne.u32 p, %r1193, 0;
    vote.ballot.sync.b32 %r1193, p, 0xffffffff;
    @!p not.b32 %r1193, %r1193;
}

	// end inline asm
	and.b32  	%r1211, %r1193, %r1210;
	mov.b32 	%r1198, 32;
	// begin inline asm
	{
    .reg .pred p;
    and.b32 %r1196, %r1203, %r1198;    setp.ne.u32 p, %r1196, 0;
    vote.ballot.sync.b32 %r1196, p, 0xffffffff;
    @!p not.b32 %r1196, %r1196;
}

	// end inline asm
	and.b32  	%r1212, %r1196, %r1211;
	mov.b32 	%r1201, 64;
	// begin inline asm
	{
    .reg .pred p;
    and.b32 %r1199, %r1203, %r1201;    setp.ne.u32 p, %r1199, 0;
    vote.ballot.sync.b32 %r1199, p, 0xffffffff;
    @!p not.b32 %r1199, %r1199;
}

	// end inline asm
	and.b32  	%r1213, %r1199, %r1212;
	mov.b32 	%r1204, 128;
	// begin inline asm
	{
    .reg .pred p;
    and.b32 %r1202, %r1203, %r1204;    setp.ne.u32 p, %r1202, 0;
    vote.ballot.sync.b32 %r1202, p, 0xffffffff;
    @!p not.b32 %r1202, %r1202;
}

	// end inline asm
	and.b32  	%r1214, %r1202, %r1213;
	clz.b32 	%r1215, %r1214;
	sub.s32 	%r251, 31, %r1215;
	and.b32  	%r1216, %r646, %r1214;
	popc.b32 	%r252, %r1216;
	setp.ne.s32 	%p100, %r295, %r251;
	mov.b32 	%r1797, 0;
	@%p100 bra 	$L__BB26_145;
	shl.b32 	%r1217, %r1203, 2;
	add.s32 	%r1218, %r164, %r1217;
	atom.shared.add.u32 	%r1797, [%r1218], %r252;
$L__BB26_145:
	shfl.sync.idx.b32	%r1244|%p101, %r1797, %r251, 31, -1;
	add.s32 	%r255, %r252, %r1244;
	shr.u32 	%r1245, %r1779, %r293;
	and.b32  	%r1241, %r1245, %r82;
	mov.b32 	%r1221, 1;
	// begin inline asm
	{
    .reg .pred p;
    and.b32 %r1219, %r1241, %r1221;    setp.ne.u32 p, %r1219, 0;
    vote.ballot.sync.b32 %r1219, p, 0xffffffff;
    @!p not.b32 %r1219, %r1219;
}

	// end inline asm
	mov.b32 	%r1224, 2;
	// begin inline asm
	{
    .reg .pred p;
    and.b32 %r1222, %r1241, %r1224;    setp.ne.u32 p, %r1222, 0;
    vote.ballot.sync.b32 %r1222, p, 0xffffffff;
    @!p not.b32 %r1222, %r1222;
}

	// end inline asm
	and.b32  	%r1246, %r1222, %r1219;
	mov.b32 	%r1227, 4;
	// begin inline asm
	{
    .reg .pred p;
    and.b32 %r1225, %r1241, %r1227;    setp.ne.u32 p, %r1225, 0;
    vote.ballot.sync.b32 %r1225, p, 0xffffffff;
    @!p not.b32 %r1225, %r1225;
}

	// end inline asm
	and.b32  	%r1247, %r1225, %r1246;
	mov.b32 	%r1230, 8;
	// begin inline asm
	{
    .reg .pred p;
    and.b32 %r1228, %r1241, %r1230;    setp.ne.u32 p, %r1228, 0;
    vote.ballot.sync.b32 %r1228, p, 0xffffffff;
    @!p not.b32 %r1228, %r1228;
}

	// end inline asm
	and.b32  	%r1248, %r1228, %r1247;
	mov.b32 	%r1233, 16;
	// begin inline asm
	{
    .reg .pred p;
    and.b32 %r1231, %r1241, %r1233;    setp.ne.u32 p, %r1231, 0;
    vote.ballot.sync.b32 %r1231, p, 0xffffffff;
    @!p not.b32 %r1231, %r1231;
}

	// end inline asm
	and.b32  	%r1249, %r1231, %r1248;
	mov.b32 	%r1236, 32;
	// begin inline asm
	{
    .reg .pred p;
    and.b32 %r1234, %r1241, %r1236;    setp.ne.u32 p, %r1234, 0;
    vote.ballot.sync.b32 %r1234, p, 0xffffffff;
    @!p not.b32 %r1234, %r1234;
}

	// end inline asm
	and.b32  	%r1250, %r1234, %r1249;
	mov.b32 	%r1239, 64;
	// begin inline asm
	{
    .reg .pred p;
    and.b32 %r1237, %r1241, %r1239;    setp.ne.u32 p, %r1237, 0;
    vote.ballot.sync.b32 %r1237, p, 0xffffffff;
    @!p not.b32 %r1237, %r1237;
}

	// end inline asm
	and.b32  	%r1251, %r1237, %r1250;
	mov.b32 	%r1242, 128;
	// begin inline asm
	{
    .reg .pred p;
    and.b32 %r1240, %r1241, %r1242;    setp.ne.u32 p, %r1240, 0;
    vote.ballot.sync.b32 %r1240, p, 0xffffffff;
    @!p not.b32 %r1240, %r1240;
}

	// end inline asm
	and.b32  	%r1252, %r1240, %r1251;
	clz.b32 	%r1253, %r1252;
	sub.s32 	%r257, 31, %r1253;
	and.b32  	%r1254, %r646, %r1252;
	popc.b32 	%r258, %r1254;
	setp.ne.s32 	%p102, %r295, %r257;
	mov.b32 	%r1798, 0;
	@%p102 bra 	$L__BB26_147;
	shl.b32 	%r1259, %r1241, 2;
	add.s32 	%r1260, %r164, %r1259;
	atom.shared.add.u32 	%r1798, [%r1260], %r258;
$L__BB26_147:
	shfl.sync.idx.b32	%r1286|%p103, %r1798, %r257, 31, -1;
	add.s32 	%r261, %r258, %r1286;
	shr.u32 	%r1287, %r1780, %r293;
	and.b32  	%r1283, %r1287, %r82;
	mov.b32 	%r1263, 1;
	// begin inline asm
	{
    .reg .pred p;
    and.b32 %r1261, %r1283, %r1263;    setp.ne.u32 p, %r1261, 0;
    vote.ballot.sync.b32 %r1261, p, 0xffffffff;
    @!p not.b32 %r1261, %r1261;
}

	// end inline asm
	mov.b32 	%r1266, 2;
	// begin inline asm
	{
    .reg .pred p;
    and.b32 %r1264, %r1283, %r1266;    setp.ne.u32 p, %r1264, 0;
    vote.ballot.sync.b32 %r1264, p, 0xffffffff;
    @!p not.b32 %r1264, %r1264;
}

	// end inline asm
	and.b32  	%r1288, %r1264, %r1261;
	mov.b32 	%r1269, 4;
	// begin inline asm
	{
    .reg .pred p;
    and.b32 %r1267, %r1283, %r1269;    setp.ne.u32 p, %r1267, 0;
    vote.ballot.sync.b32 %r1267, p, 0xffffffff;
    @!p not.b32 %r1267, %r1267;
}

	// end inline asm
	and.b32  	%r1289, %r1267, %r1288;
	mov.b32 	%r1272, 8;
	// begin inline asm
	{
    .reg .pred p;
    and.b32 %r1270, %r1283, %r1272;    setp.ne.u32 p, %r1270, 0;
    vote.ballot.sync.b32 %r1270, p, 0xffffffff;
    @!p not.b32 %r1270, %r1270;
}

	// end inline asm
	and.b32  	%r1290, %r1270, %r1289;
	mov.b32 	%r1275, 16;
	// begin inline asm
	{
    .reg .pred p;
    and.b32 %r1273, %r1283, %r1275;    setp.ne.u32 p, %r1273, 0;
    vote.ballot.sync.b32 %r1273, p, 0xffffffff;
    @!p not.b32 %r1273, %r1273;
}

	// end inline asm
	and.b32  	%r1291, %r1273, %r1290;
	mov.b32 	%r1278, 32;
	// begin inline asm
	{
    .reg .pred p;
    and.b32 %r1276, %r1283, %r1278;    setp.ne.u32 p, %r1276, 0;
    vote.ballot.sync.b32 %r1276, p, 0xffffffff;
    @!p not.b32 %r1276, %r1276;
}

	// end inline asm
	and.b32  	%r1292, %r1276, %r1291;
	mov.b32 	%r1281, 64;
	// begin inline asm
	{
    .reg .pred p;
    and.b32 %r1279, %r1283, %r1281;    setp.ne.u32 p, %r1279, 0;
    vote.ballot.sync.b32 %r1279, p, 0xffffffff;
    @!p not.b32 %r1279, %r1279;
}

	// end inline asm
	and.b32  	%r1293, %r1279, %r1292;
	mov.b32 	%r1284, 128;
	// begin inline asm
	{
    .reg .pred p;
    and.b32 %r1282, %r1283, %r1284;    setp.ne.u32 p, %r1282, 0;
    vote.ballot.sync.b32 %r1282, p, 0xffffffff;
    @!p not.b32 %r1282, %r1282;
}

	// end inline asm
	and.b32  	%r1294, %r1282, %r1293;
	clz.b32 	%r1295, %r1294;
	sub.s32 	%r263, 31, %r1295;
	and.b32  	%r1296, %r646, %r1294;
	popc.b32 	%r264, %r1296;
	setp.ne.s32 	%p104, %r295, %r263;
	mov.b32 	%r1799, 0;
	@%p104 bra 	$L__BB26_149;
	shl.b32 	%r1301, %r1283, 2;
	add.s32 	%r1302, %r164, %r1301;
	atom.shared.add.u32 	%r1799, [%r1302], %r264;
$L__BB26_149:
	shfl.sync.idx.b32	%r1328|%p105, %r1799, %r263, 31, -1;
	add.s32 	%r267, %r264, %r1328;
	shr.u32 	%r1329, %r1781, %r293;
	and.b32  	%r1325, %r1329, %r82;
	mov.b32 	%r1305, 1;
	// begin inline asm
	{
    .reg .pred p;
    and.b32 %r1303, %r1325, %r1305;    setp.ne.u32 p, %r1303, 0;
    vote.ballot.sync.b32 %r1303, p, 0xffffffff;
    @!p not.b32 %r1303, %r1303;
}

	// end inline asm
	mov.b32 	%r1308, 2;
	// begin inline asm
	{
    .reg .pred p;
    and.b32 %r1306, %r1325, %r1308;    setp.ne.u32 p, %r1306, 0;
    vote.ballot.sync.b32 %r1306, p, 0xffffffff;
    @!p not.b32 %r1306, %r1306;
}

	// end inline asm
	and.b32  	%r1330, %r1306, %r1303;
	mov.b32 	%r1311, 4;
	// begin inline asm
	{
    .reg .pred p;
    and.b32 %r1309, %r1325, %r1311;    setp.ne.u32 p, %r1309, 0;
    vote.ballot.sync.b32 %r1309, p, 0xffffffff;
    @!p not.b32 %r1309, %r1309;
}

	// end inline asm
	and.b32  	%r1331, %r1309, %r1330;
	mov.b32 	%r1314, 8;
	// begin inline asm
	{
    .reg .pred p;
    and.b32 %r1312, %r1325, %r1314;    setp.ne.u32 p, %r1312, 0;
    vote.ballot.sync.b32 %r1312, p, 0xffffffff;
    @!p not.b32 %r1312, %r1312;
}

	// end inline asm
	and.b32  	%r1332, %r1312, %r1331;
	mov.b32 	%r1317, 16;
	// begin inline asm
	{
    .reg .pred p;
    and.b32 %r1315, %r1325, %r1317;    setp.ne.u32 p, %r1315, 0;
    vote.ballot.sync.b32 %r1315, p, 0xffffffff;
    @!p not.b32 %r1315, %r1315;
}

	// end inline asm
	and.b32  	%r1333, %r1315, %r1332;
	mov.b32 	%r1320, 32;
	// begin inline asm
	{
    .reg .pred p;
    and.b32 %r1318, %r1325, %r1320;    setp.ne.u32 p, %r1318, 0;
    vote.ballot.sync.b32 %r1318, p, 0xffffffff;
    @!p not.b32 %r1318, %r1318;
}

	// end inline asm
	and.b32  	%r1334, %r1318, %r1333;
	mov.b32 	%r1323, 64;
	// begin inline asm
	{
    .reg .pred p;
    and.b32 %r1321, %r1325, %r1323;    setp.ne.u32 p, %r1321, 0;
    vote.ballot.sync.b32 %r1321, p, 0xffffffff;
    @!p not.b32 %r1321, %r1321;
}

	// end inline asm
	and.b32  	%r1335, %r1321, %r1334;
	mov.b32 	%r1326, 128;
	// begin inline asm
	{
    .reg .pred p;
    and.b32 %r1324, %r1325, %r1326;    setp.ne.u32 p, %r1324, 0;
    vote.ballot.sync.b32 %r1324, p, 0xffffffff;
    @!p not.b32 %r1324, %r1324;
}

	// end inline asm
	and.b32  	%r1336, %r1324, %r1335;
	clz.b32 	%r1337, %r1336;
	sub.s32 	%r269, 31, %r1337;
	and.b32  	%r1338, %r646, %r1336;
	popc.b32 	%r270, %r1338;
	setp.ne.s32 	%p106, %r295, %r269;
	mov.b32 	%r1800, 0;
	@%p106 bra 	$L__BB26_151;
	shl.b32 	%r1339, %r1, 5;
	and.b32  	%r1340, %r1339, 31744;
	add.s32 	%r1342, %r551, %r1340;
	shl.b32 	%r1343, %r1325, 2;
	add.s32 	%r1344, %r1342, %r1343;
	atom.shared.add.u32 	%r1800, [%r1344], %r270;
$L__BB26_151:
	shfl.sync.idx.b32	%r1370|%p107, %r1800, %r269, 31, -1;
	add.s32 	%r273, %r270, %r1370;
	shr.u32 	%r1371, %r1782, %r293;
	and.b32  	%r1367, %r1371, %r82;
	mov.b32 	%r1347, 1;
	// begin inline asm
	{
    .reg .pred p;
    and.b32 %r1345, %r1367, %r1347;    setp.ne.u32 p, %r1345, 0;
    vote.ballot.sync.b32 %r1345, p, 0xffffffff;
    @!p not.b32 %r1345, %r1345;
}

	// end inline asm
	mov.b32 	%r1350, 2;
	// begin inline asm
	{
    .reg .pred p;
    and.b32 %r1348, %r1367, %r1350;    setp.ne.u32 p, %r1348, 0;
    vote.ballot.sync.b32 %r1348, p, 0xffffffff;
    @!p not.b32 %r1348, %r1348;
}

	// end inline asm
	and.b32  	%r1372, %r1348, %r1345;
	mov.b32 	%r1353, 4;
	// begin inline asm
	{
    .reg .pred p;
    and.b32 %r1351, %r1367, %r1353;    setp.ne.u32 p, %r1351, 0;
    vote.ballot.sync.b32 %r1351, p, 0xffffffff;
    @!p not.b32 %r1351, %r1351;
}

	// end inline asm
	and.b32  	%r1373, %r1351, %r1372;
	mov.b32 	%r1356, 8;
	// begin inline asm
	{
    .reg .pred p;
    and.b32 %r1354, %r1367, %r1356;    setp.ne.u32 p, %r1354, 0;
    vote.ballot.sync.b32 %r1354, p, 0xffffffff;
    @!p not.b32 %r1354, %r1354;
}

	// end inline asm
	and.b32  	%r1374, %r1354, %r1373;
	mov.b32 	%r1359, 16;
	// begin inline asm
	{
    .reg .pred p;
    and.b32 %r1357, %r1367, %r1359;    setp.ne.u32 p, %r1357, 0;
    vote.ballot.sync.b32 %r1357, p, 0xffffffff;
    @!p not.b32 %r1357, %r1357;
}

	// end inline asm
	and.b32  	%r1375, %r1357, %r1374;
	mov.b32 	%r1362, 32;
	// begin inline asm
	{
    .reg .pred p;
    and.b32 %r1360, %r1367, %r1362;    setp.ne.u32 p, %r1360, 0;
    vote.ballot.sync.b32 %r1360, p, 0xffffffff;
    @!p not.b32 %r1360, %r1360;
}

	// end inline asm
	and.b32  	%r1376, %r1360, %r1375;
	mov.b32 	%r1365, 64;
	// begin inline asm
	{
    .reg .pred p;
    and.b32 %r1363, %r1367, %r1365;    setp.ne.u32 p, %r1363, 0;
    vote.ballot.sync.b32 %r1363, p, 0xffffffff;
    @!p not.b32 %r1363, %r1363;
}

	// end inline asm
	and.b32  	%r1377, %r1363, %r1376;
	mov.b32 	%r1368, 128;
	// begin inline asm
	{
    .reg .pred p;
    and.b32 %r1366, %r1367, %r1368;    setp.ne.u32 p, %r1366, 0;
    vote.ballot.sync.b32 %r1366, p, 0xffffffff;
    @!p not.b32 %r1366, %r1366;
}

	// end inline asm
	and.b32  	%r1378, %r1366, %r1377;
	clz.b32 	%r1379, %r1378;
	sub.s32 	%r275, 31, %r1379;
	and.b32  	%r1380, %r646, %r1378;
	popc.b32 	%r276, %r1380;
	setp.ne.s32 	%p108, %r295, %r275;
	mov.b32 	%r1801, 0;
	@%p108 bra 	$L__BB26_153;
	shl.b32 	%r1385, %r1367, 2;
	add.s32 	%r1386, %r164, %r1385;
	atom.shared.add.u32 	%r1801, [%r1386], %r276;
$L__BB26_153:
	setp.gt.u32 	%p109, %r1, 255;
	shfl.sync.idx.b32	%r1387|%p110, %r1801, %r275, 31, -1;
	add.s32 	%r1388, %r276, %r1387;
	bar.sync 	0;
	shl.b32 	%r1389, %r171, 2;
	add.s32 	%r1391, %r551, %r1389;
	st.shared.u32 	[%r1391+-4], %r1764;
	shl.b32 	%r1392, %r177, 2;
	add.s32 	%r1393, %r551, %r1392;
	st.shared.u32 	[%r1393+-4], %r1765;
	shl.b32 	%r1394, %r183, 2;
	add.s32 	%r1395, %r551, %r1394;
	st.shared.u32 	[%r1395+-4], %r1766;
	shl.b32 	%r1396, %r189, 2;
	add.s32 	%r1397, %r551, %r1396;
	st.shared.u32 	[%r1397+-4], %r1767;
	shl.b32 	%r1398, %r195, 2;
	add.s32 	%r1399, %r551, %r1398;
	st.shared.u32 	[%r1399+-4], %r1768;
	shl.b32 	%r1400, %r201, 2;
	add.s32 	%r1401, %r551, %r1400;
	st.shared.u32 	[%r1401+-4], %r1769;
	shl.b32 	%r1402, %r207, 2;
	add.s32 	%r1403, %r551, %r1402;
	st.shared.u32 	[%r1403+-4], %r1770;
	shl.b32 	%r1404, %r213, 2;
	add.s32 	%r1405, %r551, %r1404;
	st.shared.u32 	[%r1405+-4], %r1771;
	shl.b32 	%r1406, %r219, 2;
	add.s32 	%r1407, %r551, %r1406;
	st.shared.u32 	[%r1407+-4], %r1772;
	shl.b32 	%r1408, %r225, 2;
	add.s32 	%r1409, %r551, %r1408;
	st.shared.u32 	[%r1409+-4], %r1773;
	shl.b32 	%r1410, %r231, 2;
	add.s32 	%r1411, %r551, %r1410;
	st.shared.u32 	[%r1411+-4], %r1774;
	shl.b32 	%r1412, %r237, 2;
	add.s32 	%r1413, %r551, %r1412;
	st.shared.u32 	[%r1413+-4], %r1775;
	shl.b32 	%r1414, %r243, 2;
	add.s32 	%r1415, %r551, %r1414;
	st.shared.u32 	[%r1415+-4], %r1776;
	shl.b32 	%r1416, %r249, 2;
	add.s32 	%r1417, %r551, %r1416;
	st.shared.u32 	[%r1417+-4], %r1777;
	shl.b32 	%r1418, %r255, 2;
	add.s32 	%r1419, %r551, %r1418;
	st.shared.u32 	[%r1419+-4], %r1778;
	shl.b32 	%r1420, %r261, 2;
	add.s32 	%r1421, %r551, %r1420;
	st.shared.u32 	[%r1421+-4], %r1779;
	shl.b32 	%r1422, %r267, 2;
	add.s32 	%r1423, %r551, %r1422;
	st.shared.u32 	[%r1423+-4], %r1780;
	shl.b32 	%r1424, %r273, 2;
	add.s32 	%r1425, %r551, %r1424;
	st.shared.u32 	[%r1425+-4], %r1781;
	shl.b32 	%r1426, %r1388, 2;
	add.s32 	%r1427, %r551, %r1426;
	st.shared.u32 	[%r1427+-4], %r1782;
	shl.b32 	%r1428, %r1, 3;
	add.s32 	%r1429, %r551, %r1428;
	add.s32 	%r279, %r1429, 29184;
	@%p109 bra 	$L__BB26_161;
	ld.param.u64 	%rd236, [_ZN3cub18CUB_300001_SM_10006detail10radix_sort29DeviceRadixSortOnesweepKernelINS1_5radix10policy_hubIiNS0_8NullTypeEyE10Policy1000ELNS0_9SortOrderE0EiS6_yiiNS1_21identity_decomposer_tEEEvPT5_SC_PT3_PKSD_PT1_PKSH_PT2_PKSL_T4_iiT6__param_3];
	cvta.to.global.u64 	%rd57, %rd236;
	shl.b64 	%rd58, %rd7, 3;
	add.s64 	%rd59, %rd57, %rd58;
	ld.global.u64 	%rd60, [%rd59];
	cvt.s64.s32 	%rd61, %r163;
	sub.s64 	%rd238, %rd60, %rd61;
	st.shared.u64 	[%r279], %rd238;
	setp.lt.s32 	%p111, %r3, 1;
	mov.u32 	%r1805, %r1759;
	@%p111 bra 	$L__BB26_160;
	mov.b32 	%r1803, -1;
	mov.u32 	%r1802, %r3;
	mov.u32 	%r1805, %r1759;
$L__BB26_156:
	ld.param.u64 	%rd229, [_ZN3cub18CUB_300001_SM_10006detail10radix_sort29DeviceRadixSortOnesweepKernelINS1_5radix10policy_hubIiNS0_8NullTypeEyE10Policy1000ELNS0_9SortOrderE0EiS6_yiiNS1_21identity_decomposer_tEEEvPT5_SC_PT3_PKSD_PT1_PKSH_PT2_PKSL_T4_iiT6__param_0];
	add.s32 	%r283, %r1802, -1;
	shl.b32 	%r1431, %r283, 8;
	add.s32 	%r1432, %r1431, %r1;
	cvta.to.global.u64 	%rd62, %rd229;
	mul.wide.s32 	%rd63, %r1432, 4;
	add.s64 	%rd16, %rd62, %rd63;
$L__BB26_157:
	membar.cta;
	ld.volatile.global.u32 	%r284, [%rd16];
	setp.eq.s32 	%p112, %r284, 0;
	@%p112 bra 	$L__BB26_157;
	and.b32  	%r1433, %r284, 1073741823;
	add.s32 	%r1805, %r1433, %r1805;
	setp.gt.s32 	%p113, %r284, -1;
	vote.sync.ballot.b32 	%r1803, %p113, %r1803;
	setp.gt.u32 	%p115, %r1802, 1;
	and.pred  	%p116, %p113, %p115;
	mov.u32 	%r1802, %r283;
	@%p116 bra 	$L__BB26_156;
	ld.shared.u64 	%rd238, [%r279];
$L__BB26_160:
	ld.param.u64 	%rd230, [_ZN3cub18CUB_300001_SM_10006detail10radix_sort29DeviceRadixSortOnesweepKernelINS1_5radix10policy_hubIiNS0_8NullTypeEyE10Policy1000ELNS0_9SortOrderE0EiS6_yiiNS1_21identity_decomposer_tEEEvPT5_SC_PT3_PKSD_PT1_PKSH_PT2_PKSL_T4_iiT6__param_0];
	or.b32  	%r1434, %r1805, -2147483648;
	cvta.to.global.u64 	%rd64, %rd230;
	shl.b32 	%r1435, %r3, 8;
	add.s32 	%r1436, %r1435, %r1;
	mul.wide.s32 	%rd65, %r1436, 4;
	add.s64 	%rd66, %rd64, %rd65;
	st.volatile.global.u32 	[%rd66], %r1434;
	sub.s32 	%r1437, %r1805, %r1759;
	cvt.s64.s32 	%rd67, %r1437;
	add.s64 	%rd68, %rd238, %rd67;
	st.shared.u64 	[%r279], %rd68;
$L__BB26_161:
	ld.param.u32 	%r1711, [_ZN3cub18CUB_300001_SM_10006detail10radix_sort29DeviceRadixSortOnesweepKernelINS1_5radix10policy_hubIiNS0_8NullTypeEyE10Policy1000ELNS0_9SortOrderE0EiS6_yiiNS1_21identity_decomposer_tEEEvPT5_SC_PT3_PKSD_PT1_PKSH_PT2_PKSL_T4_iiT6__param_8];
	ld.param.u64 	%rd233, [_ZN3cub18CUB_300001_SM_10006detail10radix_sort29DeviceRadixSortOnesweepKernelINS1_5radix10policy_hubIiNS0_8NullTypeEyE10Policy1000ELNS0_9SortOrderE0EiS6_yiiNS1_21identity_decomposer_tEEEvPT5_SC_PT3_PKSD_PT1_PKSH_PT2_PKSL_T4_iiT6__param_2];
	setp.gt.u32 	%p117, %r1, 255;
	mad.lo.s32 	%r288, %r3, 7296, 7296;
	setp.lt.s32 	%p118, %r288, %r1711;
	setp.eq.s64 	%p119, %rd233, 0;
	or.pred  	%p120, %p119, %p118;
	or.pred  	%p121, %p117, %p120;
	@%p121 bra 	$L__BB26_163;
	ld.param.u64 	%rd234, [_ZN3cub18CUB_300001_SM_10006detail10radix_sort29DeviceRadixSortOnesweepKernelINS1_5radix10policy_hubIiNS0_8NullTypeEyE10Policy1000ELNS0_9SortOrderE0EiS6_yiiNS1_21identity_decomposer_tEEEvPT5_SC_PT3_PKSD_PT1_PKSH_PT2_PKSL_T4_iiT6__param_2];
	ld.shared.u64 	%rd69, [%r279];
	cvt.s64.s32 	%rd70, %r1759;
	cvt.s64.s32 	%rd71, %r163;
	add.s64 	%rd72, %rd71, %rd70;
	add.s64 	%rd73, %rd72, %rd69;
	cvta.to.global.u64 	%rd74, %rd234;
	shl.b64 	%rd75, %rd7, 3;
	add.s64 	%rd76, %rd74, %rd75;
	st.global.u64 	[%rd76], %rd73;
$L__BB26_163:
	ld.param.u32 	%r1712, [_ZN3cub18CUB_300001_SM_10006detail10radix_sort29DeviceRadixSortOnesweepKernelINS1_5radix10policy_hubIiNS0_8NullTypeEyE10Policy1000ELNS0_9SortOrderE0EiS6_yiiNS1_21identity_decomposer_tEEEvPT5_SC_PT3_PKSD_PT1_PKSH_PT2_PKSL_T4_iiT6__param_8];
	shl.b32 	%r1438, %r1, 2;
	add.s32 	%r289, %r551, %r1438;
	setp.gt.s32 	%p122, %r288, %r1712;
	bar.sync 	0;
	@%p122 bra 	$L__BB26_165;
	ld.shared.u32 	%r1440, [%r289];
	shr.u32 	%r1441, %r1440, %r293;
	and.b32  	%r1442, %r1441, %r82;
	shl.b32 	%r1443, %r1442, 3;
	add.s32 	%r1445, %r551, 29184;
	add.s32 	%r1446, %r1445, %r1443;
	ld.shared.u64 	%rd77, [%r1446];
	add.s64 	%rd78, %rd77, %rd7;
	xor.b32  	%r1447, %r1440, -2147483648;
	shl.b64 	%rd79, %rd78, 2;
	add.s64 	%rd80, %rd1, %rd79;
	st.global.u32 	[%rd80], %r1447;
	bar.warp.sync 	-1;
	ld.shared.u32 	%r1448, [%r289+1536];
	shr.u32 	%r1449, %r1448, %r293;
	and.b32  	%r1450, %r1449, %r82;
	shl.b32 	%r1451, %r1450, 3;
	add.s32 	%r1452, %r1445, %r1451;
	ld.shared.u64 	%rd81, [%r1452];
	add.s64 	%rd82, %rd81, %rd7;
	xor.b32  	%r1453, %r1448, -2147483648;
	shl.b64 	%rd83, %rd82, 2;
	add.s64 	%rd84, %rd1, %rd83;
	st.global.u32 	[%rd84+1536], %r1453;
	bar.warp.sync 	-1;
	ld.shared.u32 	%r1454, [%r289+3072];
	shr.u32 	%r1455, %r1454, %r293;
	and.b32  	%r1456, %r1455, %r82;
	shl.b32 	%r1457, %r1456, 3;
	add.s32 	%r1458, %r1445, %r1457;
	ld.shared.u64 	%rd85, [%r1458];
	add.s64 	%rd86, %rd85, %rd7;
	xor.b32  	%r1459, %r1454, -2147483648;
	shl.b64 	%rd87, %rd86, 2;
	add.s64 	%rd88, %rd1, %rd87;
	st.global.u32 	[%rd88+3072], %r1459;
	bar.warp.sync 	-1;
	ld.shared.u32 	%r1460, [%r289+4608];
	shr.u32 	%r1461, %r1460, %r293;
	and.b32  	%r1462, %r1461, %r82;
	shl.b32 	%r1463, %r1462, 3;
	add.s32 	%r1464, %r1445, %r1463;
	ld.shared.u64 	%rd89, [%r1464];
	add.s64 	%rd90, %rd89, %rd7;
	xor.b32  	%r1465, %r1460, -2147483648;
	shl.b64 	%rd91, %rd90, 2;
	add.s64 	%rd92, %rd1, %rd91;
	st.global.u32 	[%rd92+4608], %r1465;
	bar.warp.sync 	-1;
	ld.shared.u32 	%r1466, [%r289+6144];
	shr.u32 	%r1467, %r1466, %r293;
	and.b32  	%r1468, %r1467, %r82;
	shl.b32 	%r1469, %r1468, 3;
	add.s32 	%r1470, %r1445, %r1469;
	ld.shared.u64 	%rd93, [%r1470];
	add.s64 	%rd94, %rd93, %rd7;
	xor.b32  	%r1471, %r1466, -2147483648;
	shl.b64 	%rd95, %rd94, 2;
	add.s64 	%rd96, %rd1, %rd95;
	st.global.u32 	[%rd96+6144], %r1471;
	bar.warp.sync 	-1;
	ld.shared.u32 	%r1472, [%r289+7680];
	shr.u32 	%r1473, %r1472, %r293;
	and.b32  	%r1474, %r1473, %r82;
	shl.b32 	%r1475, %r1474, 3;
	add.s32 	%r1476, %r1445, %r1475;
	ld.shared.u64 	%rd97, [%r1476];
	add.s64 	%rd98, %rd97, %rd7;
	xor.b32  	%r1477, %r1472, -2147483648;
	shl.b64 	%rd99, %rd98, 2;
	add.s64 	%rd100, %rd1, %rd99;
	st.global.u32 	[%rd100+7680], %r1477;
	bar.warp.sync 	-1;
	ld.shared.u32 	%r1478, [%r289+9216];
	shr.u32 	%r1479, %r1478, %r293;
	and.b32  	%r1480, %r1479, %r82;
	shl.b32 	%r1481, %r1480, 3;
	add.s32 	%r1482, %r1445, %r1481;
	ld.shared.u64 	%rd101, [%r1482];
	add.s64 	%rd102, %rd101, %rd7;
	xor.b32  	%r1483, %r1478, -2147483648;
	shl.b64 	%rd103, %rd102, 2;
	add.s64 	%rd104, %rd1, %rd103;
	st.global.u32 	[%rd104+9216], %r1483;
	bar.warp.sync 	-1;
	ld.shared.u32 	%r1484, [%r289+10752];
	shr.u32 	%r1485, %r1484, %r293;
	and.b32  	%r1486, %r1485, %r82;
	shl.b32 	%r1487, %r1486, 3;
	add.s32 	%r1488, %r1445, %r1487;
	ld.shared.u64 	%rd105, [%r1488];
	add.s64 	%rd106, %rd105, %rd7;
	xor.b32  	%r1489, %r1484, -2147483648;
	shl.b64 	%rd107, %rd106, 2;
	add.s64 	%rd108, %rd1, %rd107;
	st.global.u32 	[%rd108+10752], %r1489;
	bar.warp.sync 	-1;
	ld.shared.u32 	%r1490, [%r289+12288];
	shr.u32 	%r1491, %r1490, %r293;
	and.b32  	%r1492, %r1491, %r82;
	shl.b32 	%r1493, %r1492, 3;
	add.s32 	%r1494, %r1445, %r1493;
	ld.shared.u64 	%rd109, [%r1494];
	add.s64 	%rd110, %rd109, %rd7;
	xor.b32  	%r1495, %r1490, -2147483648;
	shl.b64 	%rd111, %rd110, 2;
	add.s64 	%rd112, %rd1, %rd111;
	st.global.u32 	[%rd112+12288], %r1495;
	bar.warp.sync 	-1;
	ld.shared.u32 	%r1496, [%r289+13824];
	shr.u32 	%r1497, %r1496, %r293;
	and.b32  	%r1498, %r1497, %r82;
	shl.b32 	%r1499, %r1498, 3;
	add.s32 	%r1500, %r1445, %r1499;
	ld.shared.u64 	%rd113, [%r1500];
	add.s64 	%rd114, %rd113, %rd7;
	xor.b32  	%r1501, %r1496, -2147483648;
	shl.b64 	%rd115, %rd114, 2;
	add.s64 	%rd116, %rd1, %rd115;
	st.global.u32 	[%rd116+13824], %r1501;
	bar.warp.sync 	-1;
	ld.shared.u32 	%r1502, [%r289+15360];
	shr.u32 	%r1503, %r1502, %r293;
	and.b32  	%r1504, %r1503, %r82;
	shl.b32 	%r1505, %r1504, 3;
	add.s32 	%r1506, %r1445, %r1505;
	ld.shared.u64 	%rd117, [%r1506];
	add.s64 	%rd118, %rd117, %rd7;
	xor.b32  	%r1507, %r1502, -2147483648;
	shl.b64 	%rd119, %rd118, 2;
	add.s64 	%rd120, %rd1, %rd119;
	st.global.u32 	[%rd120+15360], %r1507;
	bar.warp.sync 	-1;
	ld.shared.u32 	%r1508, [%r289+16896];
	shr.u32 	%r1509, %r1508, %r293;
	and.b32  	%r1510, %r1509, %r82;
	shl.b32 	%r1511, %r1510, 3;
	add.s32 	%r1512, %r1445, %r1511;
	ld.shared.u64 	%rd121, [%r1512];
	add.s64 	%rd122, %rd121, %rd7;
	xor.b32  	%r1513, %r1508, -2147483648;
	shl.b64 	%rd123, %rd122, 2;
	add.s64 	%rd124, %rd1, %rd123;
	st.global.u32 	[%rd124+16896], %r1513;
	bar.warp.sync 	-1;
	ld.shared.u32 	%r1514, [%r289+18432];
	shr.u32 	%r1515, %r1514, %r293;
	and.b32  	%r1516, %r1515, %r82;
	shl.b32 	%r1517, %r1516, 3;
	add.s32 	%r1518, %r1445, %r1517;
	ld.shared.u64 	%rd125, [%r1518];
	add.s64 	%rd126, %rd125, %rd7;
	xor.b32  	%r1519, %r1514, -2147483648;
	shl.b64 	%rd127, %rd126, 2;
	add.s64 	%rd128, %rd1, %rd127;
	st.global.u32 	[%rd128+18432], %r1519;
	bar.warp.sync 	-1;
	ld.shared.u32 	%r1520, [%r289+19968];
	shr.u32 	%r1521, %r1520, %r293;
	and.b32  	%r1522, %r1521, %r82;
	shl.b32 	%r1523, %r1522, 3;
	add.s32 	%r1524, %r1445, %r1523;
	ld.shared.u64 	%rd129, [%r1524];
	add.s64 	%rd130, %rd129, %rd7;
	xor.b32  	%r1525, %r1520, -2147483648;
	shl.b64 	%rd131, %rd130, 2;
	add.s64 	%rd132, %rd1, %rd131;
	st.global.u32 	[%rd132+19968], %r1525;
	bar.warp.sync 	-1;
	ld.shared.u32 	%r1526, [%r289+21504];
	shr.u32 	%r1527, %r1526, %r293;
	and.b32  	%r1528, %r1527, %r82;
	shl.b32 	%r1529, %r1528, 3;
	add.s32 	%r1530, %r1445, %r1529;
	ld.shared.u64 	%rd133, [%r1530];
	add.s64 	%rd134, %rd133, %rd7;
	xor.b32  	%r1531, %r1526, -2147483648;
	shl.b64 	%rd135, %rd134, 2;
	add.s64 	%rd136, %rd1, %rd135;
	st.global.u32 	[%rd136+21504], %r1531;
	bar.warp.sync 	-1;
	ld.shared.u32 	%r1532, [%r289+23040];
	shr.u32 	%r1533, %r1532, %r293;
	and.b32  	%r1534, %r1533, %r82;
	shl.b32 	%r1535, %r1534, 3;
	add.s32 	%r1536, %r1445, %r1535;
	ld.shared.u64 	%rd137, [%r1536];
	add.s64 	%rd138, %rd137, %rd7;
	xor.b32  	%r1537, %r1532, -2147483648;
	shl.b64 	%rd139, %rd138, 2;
	add.s64 	%rd140, %rd1, %rd139;
	st.global.u32 	[%rd140+23040], %r1537;
	bar.warp.sync 	-1;
	ld.shared.u32 	%r1538, [%r289+24576];
	shr.u32 	%r1539, %r1538, %r293;
	and.b32  	%r1540, %r1539, %r82;
	shl.b32 	%r1541, %r1540, 3;
	add.s32 	%r1542, %r1445, %r1541;
	ld.shared.u64 	%rd141, [%r1542];
	add.s64 	%rd142, %rd141, %rd7;
	xor.b32  	%r1543, %r1538, -2147483648;
	shl.b64 	%rd143, %rd142, 2;
	add.s64 	%rd144, %rd1, %rd143;
	st.global.u32 	[%rd144+24576], %r1543;
	bar.warp.sync 	-1;
	ld.shared.u32 	%r1544, [%r289+26112];
	shr.u32 	%r1545, %r1544, %r293;
	and.b32  	%r1546, %r1545, %r82;
	shl.b32 	%r1547, %r1546, 3;
	add.s32 	%r1548, %r1445, %r1547;
	ld.shared.u64 	%rd145, [%r1548];
	add.s64 	%rd146, %rd145, %rd7;
	xor.b32  	%r1549, %r1544, -2147483648;
	shl.b64 	%rd147, %rd146, 2;
	add.s64 	%rd148, %rd1, %rd147;
	st.global.u32 	[%rd148+26112], %r1549;
	bar.warp.sync 	-1;
	ld.shared.u32 	%r1550, [%r289+27648];
	shr.u32 	%r1551, %r1550, %r293;
	and.b32  	%r1552, %r1551, %r82;
	shl.b32 	%r1553, %r1552, 3;
	add.s32 	%r1554, %r1445, %r1553;
	ld.shared.u64 	%rd149, [%r1554];
	add.s64 	%rd150, %rd149, %rd7;
	xor.b32  	%r1555, %r1550, -2147483648;
	shl.b64 	%rd151, %rd150, 2;
	add.s64 	%rd152, %rd1, %rd151;
	st.global.u32 	[%rd152+27648], %r1555;
	bar.warp.sync 	-1;
	bra.uni 	$L__BB26_204;
$L__BB26_165:
	ld.param.u32 	%r1713, [_ZN3cub18CUB_300001_SM_10006detail10radix_sort29DeviceRadixSortOnesweepKernelINS1_5radix10policy_hubIiNS0_8NullTypeEyE10Policy1000ELNS0_9SortOrderE0EiS6_yiiNS1_21identity_decomposer_tEEEvPT5_SC_PT3_PKSD_PT1_PKSH_PT2_PKSL_T4_iiT6__param_8];
	mad.lo.s32 	%r290, %r3, -7296, %r1713;
	setp.ge.s32 	%p123, %r1, %r290;
	@%p123 bra 	$L__BB26_167;
	ld.shared.u32 	%r1556, [%r289];
	shr.u32 	%r1557, %r1556, %r293;
	and.b32  	%r1558, %r1557, %r82;
	shl.b32 	%r1559, %r1558, 3;
	add.s32 	%r1561, %r551, %r1559;
	ld.shared.u64 	%rd153, [%r1561+29184];
	xor.b32  	%r1562, %r1556, -2147483648;
	add.s64 	%rd154, %rd153, %rd7;
	shl.b64 	%rd155, %rd154, 2;
	add.s64 	%rd156, %rd1, %rd155;
	st.global.u32 	[%rd156], %r1562;
$L__BB26_167:
	bar.warp.sync 	-1;
	add.s32 	%r1563, %r1, 384;
	setp.ge.s32 	%p124, %r1563, %r290;
	@%p124 bra 	$L__BB26_169;
	ld.shared.u32 	%r1564, [%r289+1536];
	shr.u32 	%r1565, %r1564, %r293;
	and.b32  	%r1566, %r1565, %r82;
	shl.b32 	%r1567, %r1566, 3;
	add.s32 	%r1569, %r551, %r1567;
	ld.shared.u64 	%rd157, [%r1569+29184];
	xor.b32  	%r1570, %r1564, -2147483648;
	add.s64 	%rd158, %rd157, %rd7;
	shl.b64 	%rd159, %rd158, 2;
	add.s64 	%rd160, %rd1, %rd159;
	st.global.u32 	[%rd160+1536], %r1570;
$L__BB26_169:
	bar.warp.sync 	-1;
	add.s32 	%r1571, %r1, 768;
	setp.ge.s32 	%p125, %r1571, %r290;
	@%p125 bra 	$L__BB26_171;
	ld.shared.u32 	%r1572, [%r289+3072];
	shr.u32 	%r1573, %r1572, %r293;
	and.b32  	%r1574, %r1573, %r82;
	shl.b32 	%r1575, %r1574, 3;
	add.s32 	%r1577, %r551, %r1575;
	ld.shared.u64 	%rd161, [%r1577+29184];
	xor.b32  	%r1578, %r1572, -2147483648;
	add.s64 	%rd162, %rd161, %rd7;
	shl.b64 	%rd163, %rd162, 2;
	add.s64 	%rd164, %rd1, %rd163;
	st.global.u32 	[%rd164+3072], %r1578;
$L__BB26_171:
	bar.warp.sync 	-1;
	add.s32 	%r1579, %r1, 1152;
	setp.ge.s32 	%p126, %r1579, %r290;
	@%p126 bra 	$L__BB26_173;
	ld.shared.u32 	%r1580, [%r289+4608];
	shr.u32 	%r1581, %r1580, %r293;
	and.b32  	%r1582, %r1581, %r82;
	shl.b32 	%r1583, %r1582, 3;
	add.s32 	%r1585, %r551, %r1583;
	ld.shared.u64 	%rd165, [%r1585+29184];
	xor.b32  	%r1586, %r1580, -2147483648;
	add.s64 	%rd166, %rd165, %rd7;
	shl.b64 	%rd167, %rd166, 2;
	add.s64 	%rd168, %rd1, %rd167;
	st.global.u32 	[%rd168+4608], %r1586;
$L__BB26_173:
	bar.warp.sync 	-1;
	add.s32 	%r1587, %r1, 1536;
	setp.ge.s32 	%p127, %r1587, %r290;
	@%p127 bra 	$L__BB26_175;
	ld.shared.u32 	%r1588, [%r289+6144];
	shr.u32 	%r1589, %r1588, %r293;
	and.b32  	%r1590, %r1589, %r82;
	shl.b32 	%r1591, %r1590, 3;
	add.s32 	%r1593, %r551, %r1591;
	ld.shared.u64 	%rd169, [%r1593+29184];
	xor.b32  	%r1594, %r1588, -2147483648;
	add.s64 	%rd170, %rd169, %rd7;
	shl.b64 	%rd171, %rd170, 2;
	add.s64 	%rd172, %rd1, %rd171;
	st.global.u32 	[%rd172+6144], %r1594;
$L__BB26_175:
	bar.warp.sync 	-1;
	add.s32 	%r1595, %r1, 1920;
	setp.ge.s32 	%p128, %r1595, %r290;
	@%p128 bra 	$L__BB26_177;
	ld.shared.u32 	%r1596, [%r289+7680];
	shr.u32 	%r1597, %r1596, %r293;
	and.b32  	%r1598, %r1597, %r82;
	shl.b32 	%r1599, %r1598, 3;
	add.s32 	%r1601, %r551, %r1599;
	ld.shared.u64 	%rd173, [%r1601+29184];
	xor.b32  	%r1602, %r1596, -2147483648;
	add.s64 	%rd174, %rd173, %rd7;
	shl.b64 	%rd175, %rd174, 2;
	add.s64 	%rd176, %rd1, %rd175;
	st.global.u32 	[%rd176+7680], %r1602;
$L__BB26_177:
	bar.warp.sync 	-1;
	add.s32 	%r1603, %r1, 2304;
	setp.ge.s32 	%p129, %r1603, %r290;
	@%p129 bra 	$L__BB26_179;
	ld.shared.u32 	%r1604, [%r289+9216];
	shr.u32 	%r1605, %r1604, %r293;
	and.b32  	%r1606, %r1605, %r82;
	shl.b32 	%r1607, %r1606, 3;
	add.s32 	%r1609, %r551, %r1607;
	ld.shared.u64 	%rd177, [%r1609+29184];
	xor.b32  	%r1610, %r1604, -2147483648;
	add.s64 	%rd178, %rd177, %rd7;
	shl.b64 	%rd179, %rd178, 2;
	add.s64 	%rd180, %rd1, %rd179;
	st.global.u32 	[%rd180+9216], %r1610;
$L__BB26_179:
	bar.warp.sync 	-1;
	add.s32 	%r1611, %r1, 2688;
	setp.ge.s32 	%p130, %r1611, %r290;
	@%p130 bra 	$L__BB26_181;
	ld.shared.u32 	%r1612, [%r289+10752];
	shr.u32 	%r1613, %r1612, %r293;
	and.b32  	%r1614, %r1613, %r82;
	shl.b32 	%r1615, %r1614, 3;
	add.s32 	%r1617, %r551, %r1615;
	ld.shared.u64 	%rd181, [%r1617+29184];
	xor.b32  	%r1618, %r1612, -2147483648;
	add.s64 	%rd182, %rd181, %rd7;
	shl.b64 	%rd183, %rd182, 2;
	add.s64 	%rd184, %rd1, %rd183;
	st.global.u32 	[%rd184+10752], %r1618;
$L__BB26_181:
	bar.warp.sync 	-1;
	or.b32  	%r1619, %r1, 3072;
	setp.ge.s32 	%p131, %r1619, %r290;
	@%p131 bra 	$L__BB26_183;
	ld.shared.u32 	%r1620, [%r289+12288];
	shr.u32 	%r1621, %r1620, %r293;
	and.b32  	%r1622, %r1621, %r82;
	shl.b32 	%r1623, %r1622, 3;
	add.s32 	%r1625, %r551, %r1623;
	ld.shared.u64 	%rd185, [%r1625+29184];
	xor.b32  	%r1626, %r1620, -2147483648;
	add.s64 	%rd186, %rd185, %rd7;
	shl.b64 	%rd187, %rd186, 2;
	add.s64 	%rd188, %rd1, %rd187;
	st.global.u32 	[%rd188+12288], %r1626;
$L__BB26_183:
	bar.warp.sync 	-1;
	add.s32 	%r1627, %r1, 3456;
	setp.ge.s32 	%p132, %r1627, %r290;
	@%p132 bra 	$L__BB26_185;
	ld.shared.u32 	%r1628, [%r289+13824];
	shr.u32 	%r1629, %r1628, %r293;
	and.b32  	%r1630, %r1629, %r82;
	shl.b32 	%r1631, %r1630, 3;
	add.s32 	%r1633, %r551, %r1631;
	ld.shared.u64 	%rd189, [%r1633+29184];
	xor.b32  	%r1634, %r1628, -2147483648;
	add.s64 	%rd190, %rd189, %rd7;
	shl.b64 	%rd191, %rd190, 2;
	add.s64 	%rd192, %rd1, %rd191;
	st.global.u32 	[%rd192+13824], %r1634;
$L__BB26_185:
	bar.warp.sync 	-1;
	add.s32 	%r1635, %r1, 3840;
	setp.ge.s32 	%p133, %r1635, %r290;
	@%p133 bra 	$L__BB26_187;
	ld.shared.u32 	%r1636, [%r289+15360];
	shr.u32 	%r1637, %r1636, %r293;
	and.b32  	%r1638, %r1637, %r82;
	shl.b32 	%r1639, %r1638, 3;
	add.s32 	%r1641, %r551, %r1639;
	ld.shared.u64 	%rd193, [%r1641+29184];
	xor.b32  	%r1642, %r1636, -2147483648;
	add.s64 	%rd194, %rd193, %rd7;
	shl.b64 	%rd195, %rd194, 2;
	add.s64 	%rd196, %rd1, %rd195;
	st.global.u32 	[%rd196+15360], %r1642;
$L__BB26_187:
	bar.warp.sync 	-1;
	add.s32 	%r1643, %r1, 4224;
	setp.ge.s32 	%p134, %r1643, %r290;
	@%p134 bra 	$L__BB26_189;
	ld.shared.u32 	%r1644, [%r289+16896];
	shr.u32 	%r1645, %r1644, %r293;
	and.b32  	%r1646, %r1645, %r82;
	shl.b32 	%r1647, %r1646, 3;
	add.s32 	%r1649, %r551, %r1647;
	ld.shared.u64 	%rd197, [%r1649+29184];
	xor.b32  	%r1650, %r1644, -2147483648;
	add.s64 	%rd198, %rd197, %rd7;
	shl.b64 	%rd199, %rd198, 2;
	add.s64 	%rd200, %rd1, %rd199;
	st.global.u32 	[%rd200+16896], %r1650;
$L__BB26_189:
	bar.warp.sync 	-1;
	add.s32 	%r1651, %r1, 4608;
	setp.ge.s32 	%p135, %r1651, %r290;
	@%p135 bra 	$L__BB26_191;
	ld.shared.u32 	%r1652, [%r289+18432];
	shr.u32 	%r1653, %r1652, %r293;
	and.b32  	%r1654, %r1653, %r82;
	shl.b32 	%r1655, %r1654, 3;
	add.s32 	%r1657, %r551, %r1655;
	ld.shared.u64 	%rd201, [%r1657+29184];
	xor.b32  	%r1658, %r1652, -2147483648;
	add.s64 	%rd202, %rd201, %rd7;
	shl.b64 	%rd203, %rd202, 2;
	add.s64 	%rd204, %rd1, %rd203;
	st.global.u32 	[%rd204+18432], %r1658;
$L__BB26_191:
	bar.warp.sync 	-1;
	add.s32 	%r1659, %r1, 4992;
	setp.ge.s32 	%p136, %r1659, %r290;
	@%p136 bra 	$L__BB26_193;
	ld.shared.u32 	%r1660, [%r289+19968];
	shr.u32 	%r1661, %r1660, %r293;
	and.b32  	%r1662, %r1661, %r82;
	shl.b32 	%r1663, %r1662, 3;
	add.s32 	%r1665, %r551, %r1663;
	ld.shared.u64 	%rd205, [%r1665+29184];
	xor.b32  	%r1666, %r1660, -2147483648;
	add.s64 	%rd206, %rd205, %rd7;
	shl.b64 	%rd207, %rd206, 2;
	add.s64 	%rd208, %rd1, %rd207;
	st.global.u32 	[%rd208+19968], %r1666;
$L__BB26_193:
	bar.warp.sync 	-1;
	add.s32 	%r1667, %r1, 5376;
	setp.ge.s32 	%p137, %r1667, %r290;
	@%p137 bra 	$L__BB26_195;
	ld.shared.u32 	%r1668, [%r289+21504];
	shr.u32 	%r1669, %r1668, %r293;
	and.b32  	%r1670, %r1669, %r82;
	shl.b32 	%r1671, %r1670, 3;
	add.s32 	%r1673, %r551, %r1671;
	ld.shared.u64 	%rd209, [%r1673+29184];
	xor.b32  	%r1674, %r1668, -2147483648;
	add.s64 	%rd210, %rd209, %rd7;
	shl.b64 	%rd211, %rd210, 2;
	add.s64 	%rd212, %rd1, %rd211;
	st.global.u32 	[%rd212+21504], %r1674;
$L__BB26_195:
	bar.warp.sync 	-1;
	add.s32 	%r1675, %r1, 5760;
	setp.ge.s32 	%p138, %r1675, %r290;
	@%p138 bra 	$L__BB26_197;
	ld.shared.u32 	%r1676, [%r289+23040];
	shr.u32 	%r1677, %r1676, %r293;
	and.b32  	%r1678, %r1677, %r82;
	shl.b32 	%r1679, %r1678, 3;
	add.s32 	%r1681, %r551, %r1679;
	ld.shared.u64 	%rd213, [%r1681+29184];
	xor.b32  	%r1682, %r1676, -2147483648;
	add.s64 	%rd214, %rd213, %rd7;
	shl.b64 	%rd215, %rd214, 2;
	add.s64 	%rd216, %rd1, %rd215;
	st.global.u32 	[%rd216+23040], %r1682;
$L__BB26_197:
	bar.warp.sync 	-1;
	or.b32  	%r1683, %r1, 6144;
	setp.ge.s32 	%p139, %r1683, %r290;
	@%p139 bra 	$L__BB26_199;
	ld.shared.u32 	%r1684, [%r289+24576];
	shr.u32 	%r1685, %r1684, %r293;
	and.b32  	%r1686, %r1685, %r82;
	shl.b32 	%r1687, %r1686, 3;
	add.s32 	%r1689, %r551, %r1687;
	ld.shared.u64 	%rd217, [%r1689+29184];
	xor.b32  	%r1690, %r1684, -2147483648;
	add.s64 	%rd218, %rd217, %rd7;
	shl.b64 	%rd219, %rd218, 2;
	add.s64 	%rd220, %rd1, %rd219;
	st.global.u32 	[%rd220+24576], %r1690;
$L__BB26_199:
	bar.warp.sync 	-1;
	add.s32 	%r1691, %r1, 6528;
	setp.ge.s32 	%p140, %r1691, %r290;
	@%p140 bra 	$L__BB26_201;
	ld.shared.u32 	%r1692, [%r289+26112];
	shr.u32 	%r1693, %r1692, %r293;
	and.b32  	%r1694, %r1693, %r82;
	shl.b32 	%r1695, %r1694, 3;
	add.s32 	%r1697, %r551, %r1695;
	ld.shared.u64 	%rd221, [%r1697+29184];
	xor.b32  	%r1698, %r1692, -2147483648;
	add.s64 	%rd222, %rd221, %rd7;
	shl.b64 	%rd223, %rd222, 2;
	add.s64 	%rd224, %rd1, %rd223;
	st.global.u32 	[%rd224+26112], %r1698;
$L__BB26_201:
	bar.warp.sync 	-1;
	add.s32 	%r1699, %r1, 6912;
	ld.shared.u32 	%r291, [%r289+27648];
	shr.u32 	%r1700, %r291, %r293;
	and.b32  	%r1701, %r1700, %r82;
	shl.b32 	%r1702, %r1701, 3;
	add.s32 	%r1704, %r551, %r1702;
	ld.shared.u64 	%rd225, [%r1704+29184];
	add.s64 	%rd19, %rd225, %rd7;
	setp.ge.s32 	%p141, %r1699, %r290;
	@%p141 bra 	$L__BB26_203;
	xor.b32  	%r1705, %r291, -2147483648;
	shl.b64 	%rd226, %rd19, 2;
	add.s64 	%rd227, %rd1, %rd226;
	st.global.u32 	[%rd227+27648], %r1705;
$L__BB26_203:
	bar.warp.sync 	-1;
$L__BB26_204:
	ret;

}


// ===== COMPILED SASS (sm_100) =====

	.target	sm_100

	.elftype	@"ET_EXEC"


//--------------------- .note.nv.tkinfo           --------------------------
	.section	.note.nv.tkinfo,"",@"SHT_NOTE"
	.sectionflags	@"SHF_NOTE_NV_TKINFO"
	.tkinfo
        /*0018*/ 	.word	0x00000002
        /*0030*/ 	.string	""
        /*0030*/ 	.string	"ptxas"
        /*0030*/ 	.string	"Cuda compilation tools, release 13.0, V13.0.88"
        /*0030*/ 	.string	"Build cuda_13.0.r13.0/compiler.36424714_0"
        /*0030*/ 	.string	"-arch sm_100 -m 64 "



//--------------------- .note.nv.cuinfo           --------------------------
	.section	.note.nv.cuinfo,"",@"SHT_NOTE"
	.sectionflags	@"SHF_NOTE_NV_CUINFO"
        /*0018*/ 	.short	0x0002
        /*001a*/ 	.short	0x0064
        /*001c*/ 	.short	0x0082
	.zero		2


//--------------------- .nv.info                  --------------------------
	.section	.nv.info,"",@"SHT_CUDA_INFO"
	.align	4


	//----- nvinfo : EIATTR_REGCOUNT
	.align		4
        /*0000*/ 	.byte	0x04, 0x2f
        /*0002*/ 	.short	(.L_46 - .L_45)
	.align		4
.L_45:
        /*0004*/ 	.word	index@(_Z17scatter_df_kernelPKiS0_Pii)
        /*0008*/ 	.word	0x0000000a


	//----- nvinfo : EIATTR_FRAME_SIZE
	.align		4
.L_46:
        /*000c*/ 	.byte	0x04, 0x11
        /*000e*/ 	.short	(.L_48 - .L_47)
	.align		4
.L_47:
        /*0010*/ 	.word	index@(_Z17scatter_df_kernelPKiS0_Pii)
        /*0014*/ 	.word	0x00000000


	//----- nvinfo : EIATTR_REGCOUNT
	.align		4
.L_48:
        /*0018*/ 	.byte	0x04, 0x2f
        /*001a*/ 	.short	(.L_50 - .L_49)
	.align		4
.L_49:
        /*001c*/ 	.word	index@(_Z18compute_idf_kernelPKiPdii)
        /*0020*/ 	.word	0x00000019


	//----- nvinfo : EIATTR_FRAME_SIZE
	.align		4
.L_50:
        /*0024*/ 	.byte	0x04, 0x11
        /*0026*/ 	.short	(.L_52 - .L_51)
	.align		4
.L_51:
        /*0028*/ 	.word	index@($__internal_5_$__cuda_sm20_div_rn_f64_full)
        /*002c*/ 	.word	0x00000000


	//----- nvinfo : EIATTR_FRAME_SIZE
	.align		4
.L_52:
        /*0030*/ 	.byte	0x04, 0x11
        /*0032*/ 	.short	(.L_54 - .L_53)
	.align		4
.L_53:
        /*0034*/ 	.word	index@(_Z18compute_idf_kernelPKiPdii)
        /*0038*/ 	.word	0x00000000


	//----- nvinfo : EIATTR_REGCOUNT
	.align		4
.L_54:
        /*003c*/ 	.byte	0x04, 0x2f
        /*003e*/ 	.short	(.L_56 - .L_55)
	.align		4
.L_55:
        /*0040*/ 	.word	index@(_Z19tfidf_sparse_kernelPKiS0_S0_S0_PKdPdi)
        /*0044*/ 	.word	0x0000001a


	//----- nvinfo : EIATTR_FRAME_SIZE
	.align		4
.L_56:
        /*0048*/ 	.byte	0x04, 0x11
        /*004a*/ 	.short	(.L_58 - .L_57)
	.align		4
.L_57:
        /*004c*/ 	.word	index@($__internal_4_$__cuda_sm20_div_rn_f64_full)
        /*0050*/ 	.word	0x00000000


	//----- nvinfo : EIATTR_FRAME_SIZE
	.align		4
.L_58:
        /*0054*/ 	.byte	0x04, 0x11
        /*0056*/ 	.short	(.L_60 - .L_59)
	.align		4
.L_59:
        /*0058*/ 	.word	index@(_Z19tfidf_sparse_kernelPKiS0_S0_S0_PKdPdi)
        /*005c*/ 	.word	0x00000000


	//----- nvinfo : EIATTR_REGCOUNT
	.align		4
.L_60:
        /*0060*/ 	.byte	0x04, 0x2f
        /*0062*/ 	.short	(.L_62 - .L_61)
	.align		4
.L_61:
        /*0064*/ 	.word	index@(_ZN6thrust24THRUST_300001_SM_1000_NS8cuda_cub4core6detail13_kernel_agentINS1_15__reduce_by_key9InitAgentIN3cub18CUB_300001_SM_100024ReduceByKeyScanTileStateIiiLb1EEEiPiEEJSA_iSB_EEEvDpT0_)
        /*0068*/ 	.word	0x0000000e


	//----- nvinfo : EIATTR_FRAME_SIZE
	.align		4
.L_62:
        /*006c*/ 	.byte	0x04, 0x11
        /*006e*/ 	.short	(.L_64 - .L_63)
	.align		4
.L_63:
        /*0070*/ 	.word	index@(_ZN6thrust24THRUST_300001_SM_1000_NS8cuda_cub4core6detail13_kernel_agentINS1_15__reduce_by_key9InitAgentIN3cub18CUB_300001_SM_100024ReduceByKeyScanTileStateIiiLb1EEEiPiEEJSA_iSB_EEEvDpT0_)
        /*0074*/ 	.word	0x00000000


	//----- nvinfo : EIATTR_REGCOUNT
	.align		4
.L_64:
        /*0078*/ 	.byte	0x04, 0x2f
        /*007a*/ 	.short	(.L_66 - .L_65)
	.align		4
.L_65:
        /*007c*/ 	.word	index@(_ZN6thrust24THRUST_300001_SM_1000_NS8cuda_cub4core6detail13_kernel_agentINS1_15__reduce_by_key16ReduceByKeyAgentINS0_6detail15normal_iteratorINS0_10device_ptrImEEEENS8_INS9_IiEEEESB_SD_N4cuda3std3__48equal_toImEENSG_4plusIiEEPiiEEJSB_SD_SB_SD_SL_N3cub18CUB_300001_SM_100024ReduceByKeyScanTileStateIiiLb1EEESI_SK_iiEEEvDpT0_)
        /*0080*/ 	.word	0x00000040


	//----- nvinfo : EIATTR_FRAME_SIZE
	.align		4
.L_66:
        /*0084*/ 	.byte	0x04, 0x11
        /*0086*/ 	.short	(.L_68 - .L_67)
	.align		4
.L_67:
        /*0088*/ 	.word	index@(_ZN6thrust24THRUST_300001_SM_1000_NS8cuda_cub4core6detail13_kernel_agentINS1_15__reduce_by_key16ReduceByKeyAgentINS0_6detail15normal_iteratorINS0_10device_ptrImEEEENS8_INS9_IiEEEESB_SD_N4cuda3std3__48equal_toImEENSG_4plusIiEEPiiEEJSB_SD_SB_SD_SL_N3cub18CUB_300001_SM_100024ReduceByKeyScanTileStateIiiLb1EEESI_SK_iiEEEvDpT0_)
        /*008c*/ 	.word	0x00000008


	//----- nvinfo : EIATTR_REGCOUNT
	.align		4
.L_68:
        /*0090*/ 	.byte	0x04, 0x2f
        /*0092*/ 	.short	(.L_70 - .L_69)
	.align		4
.L_69:
        /*0094*/ 	.word	index@(_ZN6thrust24THRUST_300001_SM_1000_NS8cuda_cub4core6detail13_kernel_agentINS1_15__reduce_by_key9InitAgentIN3cub18CUB_300001_SM_100024ReduceByKeyScanTileStateIilLb1EEElPlEEJSA_lSB_EEEvDpT0_)
        /*0098*/ 	.word	0x0000000e


	//----- nvinfo : EIATTR_FRAME_SIZE
	.align		4
.L_70:
        /*009c*/ 	.byte	0x04, 0x11
        /*009e*/ 	.short	(.L_72 - .L_71)
	.align		4
.L_71:
        /*00a0*/ 	.word	index@(_ZN6thrust24THRUST_300001_SM_1000_NS8cuda_cub4core6detail13_kernel_agentINS1_15__reduce_by_key9InitAgentIN3cub18CUB_300001_SM_100024ReduceByKeyScanTileStateIilLb1EEElPlEEJSA_lSB_EEEvDpT0_)
        /*00a4*/ 	.word	0x00000000


	//----- nvinfo : EIATTR_REGCOUNT
	.align		4
.L_72:
        /*00a8*/ 	.byte	0x04, 0x2f
        /*00aa*/ 	.short	(.L_74 - .L_73)
	.align		4
.L_73:
        /*00ac*/ 	.word	index@(_ZN6thrust24THRUST_300001_SM_1000_NS8cuda_cub4core6detail13_kernel_agentINS1_15__reduce_by_key16ReduceByKeyAgentINS0_6detail15normal_iteratorINS0_10device_ptrImEEEENS8_INS9_IiEEEESB_SD_N4cuda3std3__48equal_toImEENSG_4plusIiEEPllEEJSB_SD_SB_SD_SL_N3cub18CUB_300001_SM_100024ReduceByKeyScanTileStateIilLb1EEESI_SK_llEEEvDpT0_)
        /*00b0*/ 	.word	0x00000050


	//----- nvinfo : EIATTR_FRAME_SIZE
	.align		4
.L_74:
        /*00b4*/ 	.byte	0x04, 0x11
        /*00b6*/ 	.short	(.L_76 - .L_75)
	.align		4
.L_75:
        /*00b8*/ 	.word	index@(_ZN6thrust24THRUST_300001_SM_1000_NS8cuda_cub4core6detail13_kernel_agentINS1_15__reduce_by_key16ReduceByKeyAgentINS0_6detail15normal_iteratorINS0_10device_ptrImEEEENS8_INS9_IiEEEESB_SD_N4cuda3std3__48equal_toImEENSG_4plusIiEEPllEEJSB_SD_SB_SD_SL_N3cub18CUB_300001_SM_100024ReduceByKeyScanTileStateIilLb1EEESI_SK_llEEEvDpT0_)
        /*00bc*/ 	.word	0x00000000


	//----- nvinfo : EIATTR_REGCOUNT
	.align		4
.L_76:
        /*00c0*/ 	.byte	0x04, 0x2f
        /*00c2*/ 	.short	(.L_78 - .L_77)
	.align		4
.L_77:
        /*00c4*/ 	.word	index@(_ZN6thrust24THRUST_300001_SM_1000_NS8cuda_cub4core6detail13_kernel_agentINS1_15__reduce_by_key16ReduceByKeyAgentINS0_6detail15normal_iteratorINS0_10device_ptrIiEEEESB_SB_SB_N4cuda3std3__48equal_toIiEENSE_4plusIiEEPiiEEJSB_SB_SB_SB_SJ_N3cub18CUB_300001_SM_100024ReduceByKeyScanTileStateIiiLb1EEESG_SI_iiEEEvDpT0_)
        /*00c8*/ 	.word	0x0000003e


	//----- nvinfo : EIATTR_FRAME_SIZE
	.align		4
.L_78:
        /*00cc*/ 	.byte	0x04, 0x11
        /*00ce*/ 	.short	(.L_80 - .L_79)
	.align		4
.L_79:
        /*00d0*/ 	.word	index@(_ZN6thrust24THRUST_300001_SM_1000_NS8cuda_cub4core6detail13_kernel_agentINS1_15__reduce_by_key16ReduceByKeyAgentINS0_6detail15normal_iteratorINS0_10device_ptrIiEEEESB_SB_SB_N4cuda3std3__48equal_toIiEENSE_4plusIiEEPiiEEJSB_SB_SB_SB_SJ_N3cub18CUB_300001_SM_100024ReduceByKeyScanTileStateIiiLb1EEESG_SI_iiEEEvDpT0_)
        /*00d4*/ 	.word	0x00000000


	//----- nvinfo : EIATTR_REGCOUNT
	.align		4
.L_80:
        /*00d8*/ 	.byte	0x04, 0x2f
        /*00da*/ 	.short	(.L_82 - .L_81)
	.align		4
.L_81:
        /*00dc*/ 	.word	index@(_ZN6thrust24THRUST_300001_SM_1000_NS8cuda_cub4core6detail13_kernel_agentINS1_15__reduce_by_key16ReduceByKeyAgentINS0_6detail15normal_iteratorINS0_10device_ptrIiEEEESB_SB_SB_N4cuda3std3__48equal_toIiEENSE_4plusIiEEPllEEJSB_SB_SB_SB_SJ_N3cub18CUB_300001_SM_100024ReduceByKeyScanTileStateIilLb1EEESG_SI_llEEEvDpT0_)
        /*00e0*/ 	.word	0x0000003a


	//----- nvinfo : EIATTR_FRAME_SIZE
	.align		4
.L_82:
        /*00e4*/ 	.byte	0x04, 0x11
        /*00e6*/ 	.short	(.L_84 - .L_83)
	.align		4
.L_83:
        /*00e8*/ 	.word	index@(_ZN6thrust24THRUST_300001_SM_1000_NS8cuda_cub4core6detail13_kernel_agentINS1_15__reduce_by_key16ReduceByKeyAgentINS0_6detail15normal_iteratorINS0_10device_ptrIiEEEESB_SB_SB_N4cuda3std3__48equal_toIiEENSE_4plusIiEEPllEEJSB_SB_SB_SB_SJ_N3cub18CUB_300001_SM_100024ReduceByKeyScanTileStateIilLb1EEESG_SI_llEEEvDpT0_)
        /*00ec*/ 	.word	0x00000000


	//----- nvinfo : EIATTR_REGCOUNT
	.align		4
.L_84:
        /*00f0*/ 	.byte	0x04, 0x2f
        /*00f2*/ 	.short	(.L_86 - .L_85)
	.align		4
.L_85:
        /*00f4*/ 	.word	index@(_ZN3cub18CUB_300001_SM_10006detail11EmptyKernelIvEEvv)
        /*00f8*/ 	.word	0x00000004


	//----- nvinfo : EIATTR_FRAME_SIZE
	.align		4
.L_86:
        /*00fc*/ 	.byte	0x04, 0x11
        /*00fe*/ 	.short	(.L_88 - .L_87)
	.align		4
.L_87:
        /*0100*/ 	.word	index@(_ZN3cub18CUB_300001_SM_10006detail11EmptyKernelIvEEvv)
        /*0104*/ 	.word	0x00000000


	//----- nvinfo : EIATTR_REGCOUNT
	.align		4
.L_88:
        /*0108*/ 	.byte	0x04, 0x2f
        /*010a*/ 	.short	(.L_90 - .L_89)
	.align		4
.L_89:
        /*010c*/ 	.word	index@(_ZN3cub18CUB_300001_SM_10006detail8for_each13static_kernelINS2_12policy_hub_t12policy_500_tEmN6thrust24THRUST_300001_SM_1000_NS8cuda_cub20__uninitialized_fill7functorINS7_10device_ptrIiEEiEEEEvT0_T1_)
        /*0110*/ 	.word	0x00000008


	//----- nvinfo : EIATTR_FRAME_SIZE
	.align		4
.L_90:
        /*0114*/ 	.byte	0x04, 0x11
        /*0116*/ 	.short	(.L_92 - .L_91)
	.align		4
.L_91:
        /*0118*/ 	.word	index@(_ZN3cub18CUB_300001_SM_10006detail8for_each13static_kernelINS2_12policy_hub_t12policy_500_tEmN6thrust24THRUST_300001_SM_1000_NS8cuda_cub20__uninitialized_fill7functorINS7_10device_ptrIiEEiEEEEvT0_T1_)
        /*011c*/ 	.word	0x00000000


	//----- nvinfo : EIATTR_REGCOUNT
	.align		4
.L_92:
        /*0120*/ 	.byte	0x04, 0x2f
        /*0122*/ 	.short	(.L_94 - .L_93)
	.align		4
.L_93:
        /*0124*/ 	.word	index@(_ZN3cub18CUB_300001_SM_10006detail8for_each13static_kernelINS2_12policy_hub_t12policy_500_tEmN6thrust24THRUST_300001_SM_1000_NS8cuda_cub20__uninitialized_fill7functorINS7_10device_ptrImEEmEEEEvT0_T1_)
        /*0128*/ 	.word	0x00000009


	//----- nvinfo : EIATTR_FRAME_SIZE
	.align		4
.L_94:
        /*012c*/ 	.byte	0x04, 0x11
        /*012e*/ 	.short	(.L_96 - .L_95)
	.align		4
.L_95:
        /*0130*/ 	.word	index@(_ZN3cub18CUB_300001_SM_10006detail8for_each13static_kernelINS2_12policy_hub_t12policy_500_tEmN6thrust24THRUST_300001_SM_1000_NS8cuda_cub20__uninitialized_fill7functorINS7_10device_ptrImEEmEEEEvT0_T1_)
        /*0134*/ 	.word	0x00000000


	//----- nvinfo : EIATTR_REGCOUNT
	.align		4
.L_96:
        /*0138*/ 	.byte	0x04, 0x2f
        /*013a*/ 	.short	(.L_98 - .L_97)
	.align		4
.L_97:
        /*013c*/ 	.word	index@(_ZN3cub18CUB_300001_SM_10006detail8for_each13static_kernelINS2_12policy_hub_t12policy_500_tEmN6thrust24THRUST_300001_SM_1000_NS8cuda_cub20__uninitialized_fill7functorINS7_10device_ptrIdEEdEEEEvT0_T1_)
        /*0140*/ 	.word	0x00000009


	//----- nvinfo : EIATTR_FRAME_SIZE
	.align		4
.L_98:
        /*0144*/ 	.byte	0x04, 0x11
        /*0146*/ 	.short	(.L_100 - .L_99)
	.align		4
.L_99:
        /*0148*/ 	.word	index@(_ZN3cub18CUB_300001_SM_10006detail8for_each13static_kernelINS2_12policy_hub_t12policy_500_tEmN6thrust24THRUST_300001_SM_1000_NS8cuda_cub20__uninitialized_fill7functorINS7_10device_ptrIdEEdEEEEvT0_T1_)
        /*014c*/ 	.word	0x00000000


	//----- nvinfo : EIATTR_REGCOUNT
	.align		4
.L_100:
        /*0150*/ 	.byte	0x04, 0x2f
        /*0152*/ 	.short	(.L_102 - .L_101)
	.align		4
.L_101:
        /*0154*/ 	.word	index@(_ZN3cub18CUB_300001_SM_10006detail9transform16transform_kernelINS2_10policy_hubILb1EN4cuda3std3__45tupleIJN6thrust24THRUST_300001_SM_1000_NS12zip_iteratorINS8_IJNSA_6detail15normal_iteratorINSA_10device_ptrIiEEEESG_EEEEEEEEE10policy1000Ei14MakeKeyFunctorNSD_INSE_ImEEEEJSI_EEEvT0_iT1_T2_DpNS2_10kernel_argIT3_EE)
        /*0158*/ 	.word	0x00000020


	//----- nvinfo : EIATTR_FRAME_SIZE
	.align		4
.L_102:
        /*015c*/ 	.byte	0x04, 0x11
        /*015e*/ 	.short	(.L_104 - .L_103)
	.align		4
.L_103:
        /*0160*/ 	.word	index@(_ZN3cub18CUB_300001_SM_10006detail9transform16transform_kernelINS2_10policy_hubILb1EN4cuda3std3__45tupleIJN6thrust24THRUST_300001_SM_1000_NS12zip_iteratorINS8_IJNSA_6detail15normal_iteratorINSA_10device_ptrIiEEEESG_EEEEEEEEE10policy1000Ei14MakeKeyFunctorNSD_INSE_ImEEEEJSI_EEEvT0_iT1_T2_DpNS2_10kernel_argIT3_EE)
        /*0164*/ 	.word	0x00000000


	//----- nvinfo : EIATTR_REGCOUNT
	.align		4
.L_104:
        /*0168*/ 	.byte	0x04, 0x2f
        /*016a*/ 	.short	(.L_106 - .L_105)
	.align		4
.L_105:
        /*016c*/ 	.word	index@(_ZN3cub18CUB_300001_SM_10006detail9transform16transform_kernelINS2_10policy_hubILb1EN4cuda3std3__45tupleIJN6thrust24THRUST_300001_SM_1000_NS12zip_iteratorINS8_IJNSA_6detail15normal_iteratorINSA_10device_ptrIiEEEESG_EEEEEEEEE10policy1000El14MakeKeyFunctorNSD_INSE_ImEEEEJSI_EEEvT0_iT1_T2_DpNS2_10kernel_argIT3_EE)
        /*0170*/ 	.word	0x0000001e


	//----- nvinfo : EIATTR_FRAME_SIZE
	.align		4
.L_106:
        /*0174*/ 	.byte	0x04, 0x11
        /*0176*/ 	.short	(.L_108 - .L_107)
	.align		4
.L_107:
        /*0178*/ 	.word	index@(_ZN3cub18CUB_300001_SM_10006detail9transform16transform_kernelINS2_10policy_hubILb1EN4cuda3std3__45tupleIJN6thrust24THRUST_300001_SM_1000_NS12zip_iteratorINS8_IJNSA_6detail15normal_iteratorINSA_10device_ptrIiEEEESG_EEEEEEEEE10policy1000El14MakeKeyFunctorNSD_INSE_ImEEEEJSI_EEEvT0_iT1_T2_DpNS2_10kernel_argIT3_EE)
        /*017c*/ 	.word	0x00000000


	//----- nvinfo : EIATTR_REGCOUNT
	.align		4
.L_108:
        /*0180*/ 	.byte	0x04, 0x2f
        /*0182*/ 	.short	(.L_110 - .L_109)
	.align		4
.L_109:
        /*0184*/ 	.word	index@(_ZN3cub18CUB_300001_SM_10006detail9transform16transform_kernelINS2_10policy_hubILb1EN4cuda3std3__45tupleIJN6thrust24THRUST_300001_SM_1000_NS6detail15normal_iteratorINSA_10device_ptrImEEEEEEEE10policy1000Ei15KeyToDocFunctorNSC_INSD_IiEEEEJPmEEEvT0_iT1_T2_DpNS2_10kernel_argIT3_EE)
        /*0188*/ 	.word	0x00000020


	//----- nvinfo : EIATTR_FRAME_SIZE
	.align		4
.L_110:
        /*018c*/ 	.byte	0x04, 0x11
        /*018e*/ 	.short	(.L_112 - .L_111)
	.align		4
.L_111:
        /*0190*/ 	.word	index@($__internal_3_$__cuda_sm20_div_u64)
        /*0194*/ 	.word	0x00000000


	//----- nvinfo : EIATTR_FRAME_SIZE
	.align		4
.L_112:
        /*0198*/ 	.byte	0x04, 0x11
        /*019a*/ 	.short	(.L_114 - .L_113)
	.align		4
.L_113:
        /*019c*/ 	.word	index@(_ZN3cub18CUB_300001_SM_10006detail9transform16transform_kernelINS2_10policy_hubILb1EN4cuda3std3__45tupleIJN6thrust24THRUST_300001_SM_1000_NS6detail15normal_iteratorINSA_10device_ptrImEEEEEEEE10policy1000Ei15KeyToDocFunctorNSC_INSD_IiEEEEJPmEEEvT0_iT1_T2_DpNS2_10kernel_argIT3_EE)
        /*01a0*/ 	.word	0x00000000


	//----- nvinfo : EIATTR_REGCOUNT
	.align		4
.L_114:
        /*01a4*/ 	.byte	0x04, 0x2f
        /*01a6*/ 	.short	(.L_116 - .L_115)
	.align		4
.L_115:
        /*01a8*/ 	.word	index@(_ZN3cub18CUB_300001_SM_10006detail9transform16transform_kernelINS2_10policy_hubILb1EN4cuda3std3__45tupleIJN6thrust24THRUST_300001_SM_1000_NS6detail15normal_iteratorINSA_10device_ptrImEEEEEEEE10policy1000El15KeyToDocFunctorNSC_INSD_IiEEEEJPmEEEvT0_iT1_T2_DpNS2_10kernel_argIT3_EE)
        /*01ac*/ 	.word	0x0000001e


	//----- nvinfo : EIATTR_FRAME_SIZE
	.align		4
.L_116:
        /*01b0*/ 	.byte	0x04, 0x11
        /*01b2*/ 	.short	(.L_118 - .L_117)
	.align		4
.L_117:
        /*01b4*/ 	.word	index@($__internal_2_$__cuda_sm20_div_u64)
        /*01b8*/ 	.word	0x00000000


	//----- nvinfo : EIATTR_FRAME_SIZE
	.align		4
.L_118:
        /*01bc*/ 	.byte	0x04, 0x11
        /*01be*/ 	.short	(.L_120 - .L_119)
	.align		4
.L_119:
        /*01c0*/ 	.word	index@(_ZN3cub18CUB_300001_SM_10006detail9transform16transform_kernelINS2_10policy_hubILb1EN4cuda3std3__45tupleIJN6thrust24THRUST_300001_SM_1000_NS6detail15normal_iteratorINSA_10device_ptrImEEEEEEEE10policy1000El15KeyToDocFunctorNSC_INSD_IiEEEEJPmEEEvT0_iT1_T2_DpNS2_10kernel_argIT3_EE)
        /*01c4*/ 	.word	0x00000000


	//----- nvinfo : EIATTR_REGCOUNT
	.align		4
.L_120:
        /*01c8*/ 	.byte	0x04, 0x2f
        /*01ca*/ 	.short	(.L_122 - .L_121)
	.align		4
.L_121:
        /*01cc*/ 	.word	index@(_ZN3cub18CUB_300001_SM_10006detail9transform16transform_kernelINS2_10policy_hubILb1EN4cuda3std3__45tupleIJN6thrust24THRUST_300001_SM_1000_NS6detail15normal_iteratorINSA_10device_ptrImEEEEEEEE10policy1000Ei16KeyToTermFunctorNSC_INSD_IiEEEEJPmEEEvT0_iT1_T2_DpNS2_10kernel_argIT3_EE)
        /*01d0*/ 	.word	0x00000020


	//----- nvinfo : EIATTR_FRAME_SIZE
	.align		4
.L_122:
        /*01d4*/ 	.byte	0x04, 0x11
        /*01d6*/ 	.short	(.L_124 - .L_123)
	.align		4
.L_123:
        /*01d8*/ 	.word	index@($__internal_1_$__cuda_sm20_rem_u64)
        /*01dc*/ 	.word	0x00000000


	//----- nvinfo : EIATTR_FRAME_SIZE
	.align		4
.L_124:
        /*01e0*/ 	.byte	0x04, 0x11
        /*01e2*/ 	.short	(.L_126 - .L_125)
	.align		4
.L_125:
        /*01e4*/ 	.word	index@(_ZN3cub18CUB_300001_SM_10006detail9transform16transform_kernelINS2_10policy_hubILb1EN4cuda3std3__45tupleIJN6thrust24THRUST_300001_SM_1000_NS6detail15normal_iteratorINSA_10device_ptrImEEEEEEEE10policy1000Ei16KeyToTermFunctorNSC_INSD_IiEEEEJPmEEEvT0_iT1_T2_DpNS2_10kernel_argIT3_EE)
        /*01e8*/ 	.word	0x00000000


	//----- nvinfo : EIATTR_REGCOUNT
	.align		4
.L_126:
        /*01ec*/ 	.byte	0x04, 0x2f
        /*01ee*/ 	.short	(.L_128 - .L_127)
	.align		4
.L_127:
        /*01f0*/ 	.word	index@(_ZN3cub18CUB_300001_SM_10006detail9transform16transform_kernelINS2_10policy_hubILb1EN4cuda3std3__45tupleIJN6thrust24THRUST_300001_SM_1000_NS6detail15normal_iteratorINSA_10device_ptrImEEEEEEEE10policy1000El16KeyToTermFunctorNSC_INSD_IiEEEEJPmEEEvT0_iT1_T2_DpNS2_10kernel_argIT3_EE)
        /*01f4*/ 	.word	0x0000001e


	//----- nvinfo : EIATTR_FRAME_SIZE
	.align		4
.L_128:
        /*01f8*/ 	.byte	0x04, 0x11
        /*01fa*/ 	.short	(.L_130 - .L_129)
	.align		4
.L_129:
        /*01fc*/ 	.word	index@($__internal_0_$__cuda_sm20_rem_u64)
        /*0200*/ 	.word	0x00000000


	//----- nvinfo : EIATTR_FRAME_SIZE
	.align		4
.L_130:
        /*0204*/ 	.byte	0x04, 0x11
        /*0206*/ 	.short	(.L_132 - .L_131)
	.align		4
.L_131:
        /*0208*/ 	.word	index@(_ZN3cub18CUB_300001_SM_10006detail9transform16transform_kernelINS2_10policy_hubILb1EN4cuda3std3__45tupleIJN6thrust24THRUST_300001_SM_1000_NS6detail15normal_iteratorINSA_10device_ptrImEEEEEEEE10policy1000El16KeyToTermFunctorNSC_INSD_IiEEEEJPmEEEvT0_iT1_T2_DpNS2_10kernel_argIT3_EE)
        /*020c*/ 	.word	0x00000000


	//----- nvinfo : EIATTR_REGCOUNT
	.align		4
.L_132:
        /*0210*/ 	.byte	0x04, 0x2f
        /*0212*/ 	.short	(.L_134 - .L_133)
	.align		4
.L_133:
        /*0214*/ 	.word	index@(_ZN3cub18CUB_300001_SM_10006detail10radix_sort31DeviceRadixSortSingleTileKernelINS1_5radix10policy_hubImNS0_8NullTypeEyE10Policy1000ELNS0_9SortOrderE0EmS6_yNS1_21identity_decomposer_tEEEvPKT1_PSB_PKT2_PSF_T3_iiT4_)
        /*0218*/ 	.word	0x0000005f


	//----- nvinfo : EIATTR_FRAME_SIZE
	.align		4
.L_134:
        /*021c*/ 	.byte	0x04, 0x11
        /*021e*/ 	.short	(.L_136 - .L_135)
	.align		4
.L_135:
        /*0220*/ 	.word	index@(_ZN3cub18CUB_300001_SM_10006detail10radix_sort31DeviceRadixSortSingleTileKernelINS1_5radix10policy_hubImNS0_8NullTypeEyE10Policy1000ELNS0_9SortOrderE0EmS6_yNS1_21identity_decomposer_tEEEvPKT1_PSB_PKT2_PSF_T3_iiT4_)
        /*0224*/ 	.word	0x00000000


	//----- nvinfo : EIATTR_REGCOUNT
	.align		4
.L_136:
        /*0228*/ 	.byte	0x04, 0x2f
        /*022a*/ 	.short	(.L_138 - .L_137)
	.align		4
.L_137:
        /*022c*/ 	.word	index@(_ZN3cub18CUB_300001_SM_10006detail10radix_sort30DeviceRadixSortHistogramKernelINS1_5radix10policy_hubImNS0_8NullTypeEyE10Policy1000ELNS0_9SortOrderE0EmyNS1_21identity_decomposer_tEEEvPT2_PKT1_SB_iiT3_)
        /*0230*/ 	.word	0x00000030


	//----- nvinfo : EIATTR_FRAME_SIZE
	.align		4
.L_138:
        /*0234*/ 	.byte	0x04, 0x11
        /*0236*/ 	.short	(.L_140 - .L_139)
	.align		4
.L_139:
        /*0238*/ 	.word	index@(_ZN3cub18CUB_300001_SM_10006detail10radix_sort30DeviceRadixSortHistogramKernelINS1_5radix10policy_hubImNS0_8NullTypeEyE10Policy1000ELNS0_9SortOrderE0EmyNS1_21identity_decomposer_tEEEvPT2_PKT1_SB_iiT3_)
        /*023c*/ 	.word	0x00000000


	//----- nvinfo : EIATTR_REGCOUNT
	.align		4
.L_140:
        /*0240*/ 	.byte	0x04, 0x2f
        /*0242*/ 	.short	(.L_142 - .L_141)
	.align		4
.L_141:
        /*0244*/ 	.word	index@(_ZN3cub18CUB_300001_SM_10006detail10radix_sort33DeviceRadixSortExclusiveSumKernelINS1_5radix10policy_hubImNS0_8NullTypeEyE10Policy1000EyEEvPT0_)
        /*0248*/ 	.word	0x00000020


	//----- nvinfo : EIATTR_FRAME_SIZE
	.align		4
.L_142:
        /*024c*/ 	.byte	0x04, 0x11
        /*024e*/ 	.short	(.L_144 - .L_143)
	.align		4
.L_143:
        /*0250*/ 	.word	index@(_ZN3cub18CUB_300001_SM_10006detail10radix_sort33DeviceRadixSortExclusiveSumKernelINS1_5radix10policy_hubImNS0_8NullTypeEyE10Policy1000EyEEvPT0_)
        /*0254*/ 	.word	0x00000000


	//----- nvinfo : EIATTR_REGCOUNT
	.align		4
.L_144:
        /*0258*/ 	.byte	0x04, 0x2f
        /*025a*/ 	.short	(.L_146 - .L_145)
	.align		4
.L_145:
        /*025c*/ 	.word	index@(_ZN3cub18CUB_300001_SM_10006detail10radix_sort29DeviceRadixSortOnesweepKernelINS1_5radix10policy_hubImNS0_8NullTypeEyE10Policy1000ELNS0_9SortOrderE0EmS6_yiiNS1_21identity_decomposer_tEEEvPT5_SC_PT3_PKSD_PT1_PKSH_PT2_PKSL_T4_iiT6_)
        /*0260*/ 	.word	0x0000005d


	//----- nvinfo : EIATTR_FRAME_SIZE
	.align		4
.L_146:
        /*0264*/ 	.byte	0x04, 0x11
        /*0266*/ 	.short	(.L_148 - .L_147)
	.align		4
.L_147:
        /*0268*/ 	.word	index@(_ZN3cub18CUB_300001_SM_10006detail10radix_sort29DeviceRadixSortOnesweepKernelINS1_5radix10policy_hubImNS0_8NullTypeEyE10Policy1000ELNS0_9SortOrderE0EmS6_yiiNS1_21identity_decomposer_tEEEvPT5_SC_PT3_PKSD_PT1_PKSH_PT2_PKSL_T4_iiT6_)
        /*026c*/ 	.word	0x00000000


	//----- nvinfo : EIATTR_REGCOUNT
	.align		4
.L_148:
        /*0270*/ 	.byte	0x04, 0x2f
        /*0272*/ 	.short	(.L_150 - .L_149)
	.align		4
.L_149:
        /*0274*/ 	.word	index@(_ZN3cub18CUB_300001_SM_10006detail10radix_sort31DeviceRadixSortSingleTileKernelINS1_5radix10policy_hubIiNS0_8NullTypeEyE10Policy1000ELNS0_9SortOrderE0EiS6_yNS1_21identity_decomposer_tEEEvPKT1_PSB_PKT2_PSF_T3_iiT4_)
        /*0278*/ 	.word	0x0000007f


	//----- nvinfo : EIATTR_FRAME_SIZE
	.align		4
.L_150:
        /*027c*/ 	.byte	0x04, 0x11
        /*027e*/ 	.short	(.L_152 - .L_151)
	.align		4
.L_151:
        /*0280*/ 	.word	index@(_ZN3cub18CUB_300001_SM_10006detail10radix_sort31DeviceRadixSortSingleTileKernelINS1_5radix10policy_hubIiNS0_8NullTypeEyE10Policy1000ELNS0_9SortOrderE0EiS6_yNS1_21identity_decomposer_tEEEvPKT1_PSB_PKT2_PSF_T3_iiT4_)
        /*0284*/ 	.word	0x00000000


	//----- nvinfo : EIATTR_REGCOUNT
	.align		4
.L_152:
        /*0288*/ 	.byte	0x04, 0x2f
        /*028a*/ 	.short	(.L_154 - .L_153)
	.align		4
.L_153:
        /*028c*/ 	.word	index@(_ZN3cub18CUB_300001_SM_10006detail10radix_sort30DeviceRadixSortHistogramKernelINS1_5radix10policy_hubIiNS0_8NullTypeEyE10Policy1000ELNS0_9SortOrderE0EiyNS1_21identity_decomposer_tEEEvPT2_PKT1_SB_iiT3_)
        /*0290*/ 	.word	0x00000020


	//----- nvinfo : EIATTR_FRAME_SIZE
	.align		4
.L_154:
        /*0294*/ 	.byte	0x04, 0x11
        /*0296*/ 	.short	(.L_156 - .L_155)
	.align		4
.L_155:
        /*0298*/ 	.word	index@(_ZN3cub18CUB_300001_SM_10006detail10radix_sort30DeviceRadixSortHistogramKernelINS1_5radix10policy_hubIiNS0_8NullTypeEyE10Policy1000ELNS0_9SortOrderE0EiyNS1_21identity_decomposer_tEEEvPT2_PKT1_SB_iiT3_)
        /*029c*/ 	.word	0x00000000


	//----- nvinfo : EIATTR_REGCOUNT
	.align		4
.L_156:
        /*02a0*/ 	.byte	0x04, 0x2f
        /*02a2*/ 	.short	(.L_158 - .L_157)
	.align		4
.L_157:
        /*02a4*/ 	.word	index@(_ZN3cub18CUB_300001_SM_10006detail10radix_sort33DeviceRadixSortExclusiveSumKernelINS1_5radix10policy_hubIiNS0_8NullTypeEyE10Policy1000EyEEvPT0_)
        /*02a8*/ 	.word	0x00000020


	//----- nvinfo : EIATTR_FRAME_SIZE
	.align		4
.L_158:
        /*02ac*/ 	.byte	0x04, 0x11
        /*02ae*/ 	.short	(.L_160 - .L_159)
	.align		4
.L_159:
        /*02b0*/ 	.word	index@(_ZN3cub18CUB_300001_SM_10006detail10radix_sort33DeviceRadixSortExclusiveSumKernelINS1_5radix10policy_hubIiNS0_8NullTypeEyE10Policy1000EyEEvPT0_)
        /*02b4*/ 	.word	0x00000000


	//----- nvinfo : EIATTR_REGCOUNT
	.align		4
.L_160:
        /*02b8*/ 	.byte	0x04, 0x2f
        /*02ba*/ 	.short	(.L_162 - .L_161)
	.align		4
.L_161:
        /*02bc*/ 	.word	index@(_ZN3cub18CUB_300001_SM_10006detail10radix_sort29DeviceRadixSortOnesweepKernelINS1_5radix10policy_hubIiNS0_8NullTypeEyE10Policy1000ELNS0_9SortOrderE0EiS6_yiiNS1_21identity_decomposer_tEEEvPT5_SC_PT3_PKSD_PT1_PKSH_PT2_PKSL_T4_iiT6_)
        /*02c0*/ 	.word	0x00000038


	//----- nvinfo : EIATTR_FRAME_SIZE
	.align		4
.L_162:
        /*02c4*/ 	.byte	0x04, 0x11
        /*02c6*/ 	.short	(.L_164 - .L_163)
	.align		4
.L_163:
        /*02c8*/ 	.word	index@(_ZN3cub18CUB_300001_SM_10006detail10radix_sort29DeviceRadixSortOnesweepKernelINS1_5radix10policy_hubIiNS0_8NullTypeEyE10Policy1000ELNS0_9SortOrderE0EiS6_yiiNS1_21identity_decomposer_tEEEvPT5_SC_PT3_PKSD_PT1_PKSH_PT2_PKSL_T4_iiT6_)
        /*02cc*/ 	.word	0x00000000


	//----- nvinfo : EIATTR_MIN_STACK_SIZE
	.align		4
.L_164:
        /*02d0*/ 	.byte	0x04, 0x12
        /*02d2*/ 	.short	(.L_166 - .L_165)
	.align		4
.L_165:
        /*02d4*/ 	.word	index@(_ZN3cub18CUB_300001_SM_10006detail10radix_sort29DeviceRadixSortOnesweepKernelINS1_5radix10policy_hubIiNS0_8NullTypeEyE10Policy1000ELNS0_9SortOrderE0EiS6_yiiNS1_21identity_decomposer_tEEEvPT5_SC_PT3_PKSD_PT1_PKSH_PT2_PKSL_T4_iiT6_)
        /*02d8*/ 	.word	0x00000000


	//----- nvinfo : EIATTR_MIN_STACK_SIZE
	.align		4
.L_166:
        /*02dc*/ 	.byte	0x04, 0x12
        /*02de*/ 	.short	(.L_168 - .L_167)
	.align		4
.L_167:
        /*02e0*/ 	.word	index@(_ZN3cub18CUB_300001_SM_10006detail10radix_sort33DeviceRadixSortExclusiveSumKernelINS1_5radix10policy_hubIiNS0_8NullTypeEyE10Policy1000EyEEvPT0_)
        /*02e4*/ 	.word	0x00000000


	//----- nvinfo : EIATTR_MIN_STACK_SIZE
	.align		4
.L_168:
        /*02e8*/ 	.byte	0x04, 0x12
        /*02ea*/ 	.short	(.L_170 - .L_169)
	.align		4
.L_169:
        /*02ec*/ 	.word	index@(_ZN3cub18CUB_300001_SM_10006detail10radix_sort30DeviceRadixSortHistogramKernelINS1_5radix10policy_hubIiNS0_8NullTypeEyE10Policy1000ELNS0_9SortOrderE0EiyNS1_21identity_decomposer_tEEEvPT2_PKT1_SB_iiT3_)
        /*02f0*/ 	.word	0x00000000


	//----- nvinfo : EIATTR_MIN_STACK_SIZE
	.align		4
.L_170:
        /*02f4*/ 	.byte	0x04, 0x12
        /*02f6*/ 	.short	(.L_172 - .L_171)
	.align		4
.L_171:
        /*02f8*/ 	.word	index@(_ZN3cub18CUB_300001_SM_10006detail10radix_sort31DeviceRadixSortSingleTileKernelINS1_5radix10policy_hubIiNS0_8NullTypeEyE10Policy1000ELNS0_9SortOrderE0EiS6_yNS1_21identity_decomposer_tEEEvPKT1_PSB_PKT2_PSF_T3_iiT4_)
        /*02fc*/ 	.word	0x00000000


	//----- nvinfo : EIATTR_MIN_STACK_SIZE
	.align		4
.L_172:
        /*0300*/ 	.byte	0x04, 0x12
        /*0302*/ 	.short	(.L_174 - .L_173)
	.align		4
.L_173:
        /*0304*/ 	.word	index@(_ZN3cub18CUB_300001_SM_10006detail10radix_sort29DeviceRadixSortOnesweepKernelINS1_5radix10policy_hubImNS0_8NullTypeEyE10Policy1000ELNS0_9SortOrderE0EmS6_yiiNS1_21identity_decomposer_tEEEvPT5_SC_PT3_PKSD_PT1_PKSH_PT2_PKSL_T4_iiT6_)
        /*0308*/ 	.word	0x00000000


	//----- nvinfo : EIATTR_MIN_STACK_SIZE
	.align		4
.L_174:
        /*030c*/ 	.byte	0x04, 0x12
        /*030e*/ 	.short	(.L_176 - .L_175)
	.align		4
.L_175:
        /*0310*/ 	.word	index@(_ZN3cub18CUB_300001_SM_10006detail10radix_sort33DeviceRadixSortExclusiveSumKernelINS1_5radix10policy_hubImNS0_8NullTypeEyE10Policy1000EyEEvPT0_)
        /*0314*/ 	.word	0x00000000


	//----- nvinfo : EIATTR_MIN_STACK_SIZE
	.align		4
.L_176:
        /*0318*/ 	.byte	0x04, 0x12
        /*031a*/ 	.short	(.L_178 - .L_177)
	.align		4
.L_177:
        /*031c*/ 	.word	index@(_ZN3cub18CUB_300001_SM_10006detail10radix_sort30DeviceRadixSortHistogramKernelINS1_5radix10policy_hubImNS0_8NullTypeEyE10Policy1000ELNS0_9SortOrderE0EmyNS1_21identity_decomposer_tEEEvPT2_PKT1_SB_iiT3_)
        /*0320*/ 	.word	0x00000000


	//----- nvinfo : EIATTR_MIN_STACK_SIZE
	.align		4
.L_178:
        /*0324*/ 	.byte	0x04, 0x12
        /*0326*/ 	.short	(.L_180 - .L_179)
	.align		4
.L_179:
        /*0328*/ 	.word	index@(_ZN3cub18CUB_300001_SM_10006detail10radix_sort31DeviceRadixSortSingleTileKernelINS1_5radix10policy_hubImNS0_8NullTypeEyE10Policy1000ELNS0_9SortOrderE0EmS6_yNS1_21identity_decomposer_tEEEvPKT1_PSB_PKT2_PSF_T3_iiT4_)
        /*032c*/ 	.word	0x00000000


	//----- nvinfo : EIATTR_MIN_STACK_SIZE
	.align		4
.L_180:
        /*0330*/ 	.byte	0x04, 0x12
        /*0332*/ 	.short	(.L_182 - .L_181)
	.align		4
.L_181:
        /*0334*/ 	.word	index@(_ZN3cub18CUB_300001_SM_10006detail9transform16transform_kernelINS2_10policy_hubILb1EN4cuda3std3__45tupleIJN6thrust24THRUST_300001_SM_1000_NS6detail15normal_iteratorINSA_10device_ptrImEEEEEEEE10policy1000El16KeyToTermFunctorNSC_INSD_IiEEEEJPmEEEvT0_iT1_T2_DpNS2_10kernel_argIT3_EE)
        /*0338*/ 	.word	0x00000000


	//----- nvinfo : EIATTR_MIN_STACK_SIZE
	.align		4
.L_182:
        /*033c*/ 	.byte	0x04, 0x12
        /*033e*/ 	.short	(.L_184 - .L_183)
	.align		4
.L_183:
        /*0340*/ 	.word	index@(_ZN3cub18CUB_300001_SM_10006detail9transform16transform_kernelINS2_10policy_hubILb1EN4cuda3std3__45tupleIJN6thrust24THRUST_300001_SM_1000_NS6detail15normal_iteratorINSA_10device_ptrImEEEEEEEE10policy1000Ei16KeyToTermFunctorNSC_INSD_IiEEEEJPmEEEvT0_iT1_T2_DpNS2_10kernel_argIT3_EE)
        /*0344*/ 	.word	0x00000000


	//----- nvinfo : EIATTR_MIN_STACK_SIZE
	.align		4
.L_184:
        /*0348*/ 	.byte	0x04, 0x12
        /*034a*/ 	.short	(.L_186 - .L_185)
	.align		4
.L_185:
        /*034c*/ 	.word	index@(_ZN3cub18CUB_300001_SM_10006detail9transform16transform_kernelINS2_10policy_hubILb1EN4cuda3std3__45tupleIJN6thrust24THRUST_300001_SM_1000_NS6detail15normal_iteratorINSA_10device_ptrImEEEEEEEE10policy1000El15KeyToDocFunctorNSC_INSD_IiEEEEJPmEEEvT0_iT1_T2_DpNS2_10kernel_argIT3_EE)
        /*0350*/ 	.word	0x00000000


	//----- nvinfo : EIATTR_MIN_STACK_SIZE
	.align		4
.L_186:
        /*0354*/ 	.byte	0x04, 0x12
        /*0356*/ 	.short	(.L_188 - .L_187)
	.align		4
.L_187:
        /*0358*/ 	.word	index@(_ZN3cub18CUB_300001_SM_10006detail9transform16transform_kernelINS2_10policy_hubILb1EN4cuda3std3__45tupleIJN6thrust24THRUST_300001_SM_1000_NS6detail15normal_iteratorINSA_10device_ptrImEEEEEEEE10policy1000Ei15KeyToDocFunctorNSC_INSD_IiEEEEJPmEEEvT0_iT1_T2_DpNS2_10kernel_argIT3_EE)
        /*035c*/ 	.word	0x00000000


	//----- nvinfo : EIATTR_MIN_STACK_SIZE
	.align		4
.L_188:
        /*0360*/ 	.byte	0x04, 0x12
        /*0362*/ 	.short	(.L_190 - .L_189)
	.align		4
.L_189:
        /*0364*/ 	.word	index@(_ZN3cub18CUB_300001_SM_10006detail9transform16transform_kernelINS2_10policy_hubILb1EN4cuda3std3__45tupleIJN6thrust24THRUST_300001_SM_1000_NS12zip_iteratorINS8_IJNSA_6detail15normal_iteratorINSA_10device_ptrIiEEEESG_EEEEEEEEE10policy1000El14MakeKeyFunctorNSD_INSE_ImEEEEJSI_EEEvT0_iT1_T2_DpNS2_10kernel_argIT3_EE)
        /*0368*/ 	.word	0x00000000


	//----- nvinfo : EIATTR_MIN_STACK_SIZE
	.align		4
.L_190:
        /*036c*/ 	.byte	0x04, 0x12
        /*036e*/ 	.short	(.L_192 - .L_191)
	.align		4
.L_191:
        /*0370*/ 	.word	index@(_ZN3cub18CUB_300001_SM_10006detail9transform16transform_kernelINS2_10policy_hubILb1EN4cuda3std3__45tupleIJN6thrust24THRUST_300001_SM_1000_NS12zip_iteratorINS8_IJNSA_6detail15normal_iteratorINSA_10device_ptrIiEEEESG_EEEEEEEEE10policy1000Ei14MakeKeyFunctorNSD_INSE_ImEEEEJSI_EEEvT0_iT1_T2_DpNS2_10kernel_argIT3_EE)
        /*0374*/ 	.word	0x00000000


	//----- nvinfo : EIATTR_MIN_STACK_SIZE
	.align		4
.L_192:
        /*0378*/ 	.byte	0x04, 0x12
        /*037a*/ 	.short	(.L_194 - .L_193)
	.align		4
.L_193:
        /*037c*/ 	.word	index@(_ZN3cub18CUB_300001_SM_10006detail8for_each13static_kernelINS2_12policy_hub_t12policy_500_tEmN6thrust24THRUST_300001_SM_1000_NS8cuda_cub20__uninitialized_fill7functorINS7_10device_ptrIdEEdEEEEvT0_T1_)
        /*0380*/ 	.word	0x00000000


	//----- nvinfo : EIATTR_MIN_STACK_SIZE
	.align		4
.L_194:
        /*0384*/ 	.byte	0x04, 0x12
        /*0386*/ 	.short	(.L_196 - .L_195)
	.align		4
.L_195:
        /*0388*/ 	.word	index@(_ZN3cub18CUB_300001_SM_10006detail8for_each13static_kernelINS2_12policy_hub_t12policy_500_tEmN6thrust24THRUST_300001_SM_1000_NS8cuda_cub20__uninitialized_fill7functorINS7_10device_ptrImEEmEEEEvT0_T1_)
        /*038c*/ 	.word	0x00000000


	//----- nvinfo : EIATTR_MIN_STACK_SIZE
	.align		4
.L_196:
        /*0390*/ 	.byte	0x04, 0x12
        /*0392*/ 	.short	(.L_198 - .L_197)
	.align		4
.L_197:
        /*0394*/ 	.word	index@(_ZN3cub18CUB_300001_SM_10006detail8for_each13static_kernelINS2_12policy_hub_t12policy_500_tEmN6thrust24THRUST_300001_SM_1000_NS8cuda_cub20__uninitialized_fill7functorINS7_10device_ptrIiEEiEEEEvT0_T1_)
        /*0398*/ 	.word	0x00000000


	//----- nvinfo : EIATTR_MIN_STACK_SIZE
	.align		4
.L_198:
        /*039c*/ 	.byte	0x04, 0x12
        /*039e*/ 	.short	(.L_200 - .L_199)
	.align		4
.L_199:
        /*03a0*/ 	.word	index@(_ZN3cub18CUB_300001_SM_10006detail11EmptyKernelIvEEvv)
        /*03a4*/ 	.word	0x00000000


	//----- nvinfo : EIATTR_MIN_STACK_SIZE
	.align		4
.L_200:
        /*03a8*/ 	.byte	0x04, 0x12
        /*03aa*/ 	.short	(.L_202 - .L_201)
	.align		4
.L_201:
        /*03ac*/ 	.word	index@(_ZN6thrust24THRUST_300001_SM_1000_NS8cuda_cub4core6detail13_kernel_agentINS1_15__reduce_by_key16ReduceByKeyAgentINS0_6detail15normal_iteratorINS0_10device_ptrIiEEEESB_SB_SB_N4cuda3std3__48equal_toIiEENSE_4plusIiEEPllEEJSB_SB_SB_SB_SJ_N3cub18CUB_300001_SM_100024ReduceByKeyScanTileStateIilLb1EEESG_SI_llEEEvDpT0_)
        /*03b0*/ 	.word	0x00000000


	//----- nvinfo : EIATTR_MIN_STACK_SIZE
	.align		4
.L_202:
        /*03b4*/ 	.byte	0x04, 0x12
        /*03b6*/ 	.short	(.L_204 - .L_203)
	.align		4
.L_203:
        /*03b8*/ 	.word	index@(_ZN6thrust24THRUST_300001_SM_1000_NS8cuda_cub4core6detail13_kernel_agentINS1_15__reduce_by_key16ReduceByKeyAgentINS0_6detail15normal_iteratorINS0_10device_ptrIiEEEESB_SB_SB_N4cuda3std3__48equal_toIiEENSE_4plusIiEEPiiEEJSB_SB_SB_SB_SJ_N3cub18CUB_300001_SM_100024ReduceByKeyScanTileStateIiiLb1EEESG_SI_iiEEEvDpT0_)
        /*03bc*/ 	.word	0x00000000


	//----- nvinfo : EIATTR_MIN_STACK_SIZE
	.align		4
.L_204:
        /*03c0*/ 	.byte	0x04, 0x12
        /*03c2*/ 	.short	(.L_206 - .L_205)
	.align		4
.L_205:
        /*03c4*/ 	.word	index@(_ZN6thrust24THRUST_300001_SM_1000_NS8cuda_cub4core6detail13_kernel_agentINS1_15__reduce_by_key16ReduceByKeyAgentINS0_6detail15normal_iteratorINS0_10device_ptrImEEEENS8_INS9_IiEEEESB_SD_N4cuda3std3__48equal_toImEENSG_4plusIiEEPllEEJSB_SD_SB_SD_SL_N3cub18CUB_300001_SM_100024ReduceByKeyScanTileStateIilLb1EEESI_SK_llEEEvDpT0_)
        /*03c8*/ 	.word	0x00000000


	//----- nvinfo : EIATTR_MIN_STACK_SIZE
	.align		4
.L_206:
        /*03cc*/ 	.byte	0x04, 0x12
        /*03ce*/ 	.short	(.L_208 - .L_207)
	.align		4
.L_207:
        /*03d0*/ 	.word	index@(_ZN6thrust24THRUST_300001_SM_1000_NS8cuda_cub4core6detail13_kernel_agentINS1_15__reduce_by_key9InitAgentIN3cub18CUB_300001_SM_100024ReduceByKeyScanTileStateIilLb1EEElPlEEJSA_lSB_EEEvDpT0_)
        /*03d4*/ 	.word	0x00000000


	//----- nvinfo : EIATTR_MIN_STACK_SIZE
	.align		4
.L_208:
        /*03d8*/ 	.byte	0x04, 0x12
        /*03da*/ 	.short	(.L_210 - .L_209)
	.align		4
.L_209:
        /*03dc*/ 	.word	index@(_ZN6thrust24THRUST_300001_SM_1000_NS8cuda_cub4core6detail13_kernel_agentINS1_15__reduce_by_key16ReduceByKeyAgentINS0_6detail15normal_iteratorINS0_10device_ptrImEEEENS8_INS9_IiEEEESB_SD_N4cuda3std3__48equal_toImEENSG_4plusIiEEPiiEEJSB_SD_SB_SD_SL_N3cub18CUB_300001_SM_100024ReduceByKeyScanTileStateIiiLb1EEESI_SK_iiEEEvDpT0_)
        /*03e0*/ 	.word	0x00000008


	//----- nvinfo : EIATTR_MIN_STACK_SIZE
	.align		4
.L_210:
        /*03e4*/ 	.byte	0x04, 0x12
        /*03e6*/ 	.short	(.L_212 - .L_211)
	.align		4
.L_211:
        /*03e8*/ 	.word	index@(_ZN6thrust24THRUST_300001_SM_1000_NS8cuda_cub4core6detail13_kernel_agentINS1_15__reduce_by_key9InitAgentIN3cub18CUB_300001_SM_100024ReduceByKeyScanTileStateIiiLb1EEEiPiEEJSA_iSB_EEEvDpT0_)
        /*03ec*/ 	.word	0x00000000


	//----- nvinfo : EIATTR_MIN_STACK_SIZE
	.align		4
.L_212:
        /*03f0*/ 	.byte	0x04, 0x12
        /*03f2*/ 	.short	(.L_214 - .L_213)
	.align		4
.L_213:
        /*03f4*/ 	.word	index@(_Z19tfidf_sparse_kernelPKiS0_S0_S0_PKdPdi)
        /*03f8*/ 	.word	0x00000000


	//----- nvinfo : EIATTR_MIN_STACK_SIZE
	.align		4
.L_214:
        /*03fc*/ 	.byte	0x04, 0x12
        /*03fe*/ 	.short	(.L_216 - .L_215)
	.align		4
.L_215:
        /*0400*/ 	.word	index@(_Z18compute_idf_kernelPKiPdii)
        /*0404*/ 	.word	0x00000000


	//----- nvinfo : EIATTR_MIN_STACK_SIZE
	.align		4
.L_216:
        /*0408*/ 	.byte	0x04, 0x12
        /*040a*/ 	.short	(.L_218 - .L_217)
	.align		4
.L_217:
        /*040c*/ 	.word	index@(_Z17scatter_df_kernelPKiS0_Pii)
        /*0410*/ 	.word	0x00000000
.L_218:


//--------------------- .nv.compat                --------------------------
	.section	.nv.compat,"",@"SHT_CUDA_COMPAT_INFO"
	.align	4
        /*0000*/ 	.byte	0x02, 0x09, 0x00, 0x00, 0x02, 0x02, 0x01, 0x00, 0x02, 0x05, 0x05, 0x00, 0x03, 0x07, 0x01, 0x01
        /*0010*/ 	.byte	0x02, 0x03, 0x00, 0x00, 0x02, 0x06, 0x01, 0x00, 0x04, 0x0b, 0x08, 0x00, 0x01, 0x00, 0x00, 0x00
        /*0020*/ 	.byte	0x00, 0x00, 0x00, 0x00


//--------------------- .nv.info._ZN3cub18CUB_300001_SM_10006detail10radix_sort29DeviceRadixSortOnesweepKernelINS1_5radix10policy_hubIiNS0_8NullTypeEyE10Policy1000ELNS0_9SortOrderE0EiS6_yiiNS1_21identity_decomposer_tEEEvPT5_SC_PT3_PKSD_PT1_PKSH_PT2_PKSL_T4_iiT6_ --------------------------
	.section	.nv.info._ZN3cub18CUB_300001_SM_10006detail10radix_sort29DeviceRadixSortOnesweepKernelINS1_5radix10policy_hubIiNS0_8NullTypeEyE10Policy1000ELNS0_9SortOrderE0EiS6_yiiNS1_21identity_decomposer_tEEEvPT5_SC_PT3_PKSD_PT1_PKSH_PT2_PKSL_T4_iiT6_,"",@"SHT_CUDA_INFO"
	.sectionflags	@""
	.align	4


	//----- nvinfo : EIATTR_CUDA_API_VERSION
	.align		4
        /*0000*/ 	.byte	0x04, 0x37
        /*0002*/ 	.short	(.L_220 - .L_219)
.L_219:
        /*0004*/ 	.word	0x00000082


	//----- nvinfo : EIATTR_KPARAM_INFO
	.align		4
.L_220:
        /*0008*/ 	.byte	0x04, 0x17
        /*000a*/ 	.short	(.L_222 - .L_221)
.L_221:
        /*000c*/ 	.word	0x00000000
        /*0010*/ 	.short	0x000b
        /*0012*/ 	.short	0x004c
        /*0014*/ 	.byte	0x00, 0xf0, 0x05, 0x00


	//----- nvinfo : EIATTR_KPARAM_INFO
	.align		4
.L_222:
        /*0018*/ 	.byte	0x04, 0x17
        /*001a*/ 	.short	(.L_224 - .L_223)
.L_223:
        /*001c*/ 	.word	0x00000000
        /*0020*/ 	.short	0x000a
        /*0022*/ 	.short	0x0048
        /*0024*/ 	.byte	0x00, 0xf0, 0x11, 0x00


	//----- nvinfo : EIATTR_KPARAM_INFO
	.align		4
.L_224:
        /*0028*/ 	.byte	0x04, 0x17
        /*002a*/ 	.short	(.L_226 - .L_225)
.L_225:
        /*002c*/ 	.word	0x00000000
        /*0030*/ 	.short	0x0009
        /*0032*/ 	.short	0x0044
        /*0034*/ 	.byte	0x00, 0xf0, 0x11, 0x00


	//----- nvinfo : EIATTR_KPARAM_INFO
	.align		4
.L_226:
        /*0038*/ 	.byte	0x04, 0x17
        /*003a*/ 	.short	(.L_228 - .L_227)
.L_227:
        /*003c*/ 	.word	0x00000000
        /*0040*/ 	.short	0x0008
        /*0042*/ 	.short	0x0040
        /*0044*/ 	.byte	0x00, 0xf0, 0x11, 0x00


	//----- nvinfo : EIATTR_KPARAM_INFO
	.align		4
.L_228:
        /*0048*/ 	.byte	0x04, 0x17
        /*004a*/ 	.short	(.L_230 - .L_229)
.L_229:
        /*004c*/ 	.word	0x00000000
        /*0050*/ 	.short	0x0007
        /*0052*/ 	.short	0x0038
        /*0054*/ 	.byte	0x00, 0xf5, 0x21, 0x00


	//----- nvinfo : EIATTR_KPARAM_INFO
	.align		4
.L_230:
        /*0058*/ 	.byte	0x04, 0x17
        /*005a*/ 	.short	(.L_232 - .L_231)
.L_231:
        /*005c*/ 	.word	0x00000000
        /*0060*/ 	.short	0x0006
        /*0062*/ 	.short	0x0030
        /*0064*/ 	.byte	0x00, 0xf5, 0x21, 0x00


	//----- nvinfo : EIATTR_KPARAM_INFO
	.align		4
.L_232:
        /*0068*/ 	.byte	0x04, 0x17
        /*006a*/ 	.short	(.L_234 - .L_233)
.L_233:
        /*006c*/ 	.word	0x00000000
        /*0070*/ 	.short	0x0005
        /*0072*/ 	.short	0x0028
        /*0074*/ 	.byte	0x00, 0xf5, 0x21, 0x00


	//----- nvinfo : EIATTR_KPARAM_INFO
	.align		4
.L_234:
        /*0078*/ 	.byte	0x04, 0x17
        /*007a*/ 	.short	(.L_236 - .L_235)
.L_235:
        /*007c*/ 	.word	0x00000000
        /*0080*/ 	.short	0x0004
        /*0082*/ 	.short	0x0020
        /*0084*/ 	.byte	0x00, 0xf5, 0x21, 0x00


	//----- nvinfo : EIATTR_KPARAM_INFO
	.align		4
.L_236:
        /*0088*/ 	.byte	0x04, 0x17
        /*008a*/ 	.short	(.L_238 - .L_237)
.L_237:
        /*008c*/ 	.word	0x00000000
        /*0090*/ 	.short	0x0003
        /*0092*/ 	.short	0x0018
        /*0094*/ 	.byte	0x00, 0xf5, 0x21, 0x00


	//----- nvinfo : EIATTR_KPARAM_INFO
	.align		4
.L_238:
        /*0098*/ 	.byte	0x04, 0x17
        /*009a*/ 	.short	(.L_240 - .L_239)
.L_239:
        /*009c*/ 	.word	0x00000000
        /*00a0*/ 	.short	0x0002
        /*00a2*/ 	.short	0x0010
        /*00a4*/ 	.byte	0x00, 0xf5, 0x21, 0x00


	//----- nvinfo : EIATTR_KPARAM_INFO
	.align		4
.L_240:
        /*00a8*/ 	.byte	0x04, 0x17
        /*00aa*/ 	.short	(.L_242 - .L_241)
.L_241:
        /*00ac*/ 	.word	0x00000000
        /*00b0*/ 	.short	0x0001
        /*00b2*/ 	.short	0x0008
        /*00b4*/ 	.byte	0x00, 0xf5, 0x21, 0x00


	//----- nvinfo : EIATTR_KPARAM_INFO
	.align		4
.L_242:
        /*00b8*/ 	.byte	0x04, 0x17
        /*00ba*/ 	.short	(.L_244 - .L_243)
.L_243:
        /*00bc*/ 	.word	0x00000000
        /*00c0*/ 	.short	0x0000
        /*00c2*/ 	.short	0x0000
        /*00c4*/ 	.byte	0x00, 0xf5, 0x21, 0x00


	//----- nvinfo : EIATTR_SPARSE_MMA_MASK
	.align		4
.L_244:
        /*00c8*/ 	.byte	0x03, 0x50
        /*00ca*/ 	.short	0x0000


	//----- nvinfo : EIATTR_MAXREG_COUNT
	.align		4
        /*00cc*/ 	.byte	0x03, 0x1b
        /*00ce*/ 	.short	0x00a8


	//----- nvinfo : EIATTR_NUM_BARRIERS
	.align		4
        /*00d0*/ 	.byte	0x02, 0x4c
        /*00d2*/ 	.byte	0x01
	.zero		1


	//----- nvinfo : EIATTR_MERCURY_ISA_VERSION
	.align		4
        /*00d4*/ 	.byte	0x03, 0x5f
        /*00d6*/ 	.short	0x0101


	//----- nvinfo : EIATTR_COOP_GROUP_MASK_REGIDS
	.align		4
        /*00d8*/ 	.byte	0x04, 0x29
        /*00da*/ 	.short	(.L_246 - .L_245)


	//   ....[0]....
.L_245:
        /*00dc*/ 	.word	0xffffffff


	//   ....[1]....
        /*00e0*/ 	.word	0x05000019


	//   ....[2]....
        /*00e4*/ 	.word	0xffffffff


	//   ....[3]....
        /*00e8*/ 	.word	0xffffffff


	//   ....[4]....
        /*00ec*/ 	.word	0xffffffff


	//   ....[5]....
        /*00f0*/ 	.word	0xffffffff


	//   ....[6]....
        /*00f4*/ 	.word	0xffffffff


	//   ....[7]....
        /*00f8*/ 	.word	0xffffffff


	//   ....[8]....
        /*00fc*/ 	.word	0xffffffff


	//   ....[9]....
        /*0100*/ 	.word	0xffffffff


	//   ....[10]....
        /*0104*/ 	.word	0xffffffff


	//   ....[11]....
        /*0108*/ 	.word	0xffffffff


	//   ....[12]....
        /*010c*/ 	.word	0xffffffff


	//   ....[13]....
        /*0110*/ 	.word	0xffffffff


	//   ....[14]....
        /*0114*/ 	.word	0xffffffff


	//   ....[15]....
        /*0118*/ 	.word	0xffffffff


	//   ....[16]....
        /*011c*/ 	.word	0xffffffff


	//   ....[17]....
        /*0120*/ 	.word	0xffffffff


	//   ....[18]....
        /*0124*/ 	.word	0xffffffff


	//   ....[19]....
        /*0128*/ 	.word	0xffffffff


	//   ....[20]....
        /*012c*/ 	.word	0xffffffff


	//   ....[21]....
        /*0130*/ 	.word	0xffffffff


	//   ....[22]....
        /*0134*/ 	.word	0xffffffff


	//   ....[23]....
        /*0138*/ 	.word	0xffffffff


	//   ....[24]....
        /*013c*/ 	.word	0xffffffff


	//   ....[25]....
        /*0140*/ 	.word	0xffffffff


	//   ....[26]....
        /*0144*/ 	.word	0xffffffff


	//   ....[27]....
        /*0148*/ 	.word	0xffffffff


	//   ....[28]....
        /*014c*/ 	.word	0xffffffff


	//   ....[29]....
        /*0150*/ 	.word	0xffffffff


	//   ....[30]....
        /*0154*/ 	.word	0xffffffff


	//   ....[31]....
        /*0158*/ 	.word	0xffffffff


	//   ....[32]....
        /*015c*/ 	.word	0xffffffff


	//   ....[33]....
        /*0160*/ 	.word	0xffffffff


	//   ....[34]....
        /*0164*/ 	.word	0xffffffff


	//   ....[35]....
        /*0168*/ 	.word	0xffffffff


	//   ....[36]....
        /*016c*/ 	.word	0xffffffff


	//   ....[37]....
        /*0170*/ 	.word	0xffffffff


	//   ....[38]....
        /*0174*/ 	.word	0xffffffff


	//   ....[39]....
        /*0178*/ 	.word	0xffffffff


	//   ....[40]....
        /*017c*/ 	.word	0xffffffff


	//   ....[41]....
        /*0180*/ 	.word	0xffffffff


	//   ....[42]....
        /*0184*/ 	.word	0xffffffff


	//   ....[43]....
        /*0188*/ 	.word	0xffffffff


	//   ....[44]....
        /*018c*/ 	.word	0xffffffff


	//   ....[45]....
        /*0190*/ 	.word	0xffffffff


	//   ....[46]....
        /*0194*/ 	.word	0xffffffff


	//   ....[47]....
        /*0198*/ 	.word	0xffffffff


	//   ....[48]....
        /*019c*/ 	.word	0xffffffff


	//   ....[49]....
        /*01a0*/ 	.word	0xffffffff


	//   ....[50]....
        /*01a4*/ 	.word	0xffffffff


	//   ....[51]....
        /*01a8*/ 	.word	0xffffffff


	//   ....[52]....
        /*01ac*/ 	.word	0xffffffff


	//   ....[53]....
        /*01b0*/ 	.word	0xffffffff


	//   ....[54]....
        /*01b4*/ 	.word	0xffffffff


	//   ....[55]....
        /*01b8*/ 	.word	0xffffffff


	//   ....[56]....
        /*01bc*/ 	.word	0xffffffff


	//   ....[57]....
        /*01c0*/ 	.word	0xffffffff


	//   ....[58]....
        /*01c4*/ 	.word	0xffffffff


	//   ....[59]....
        /*01c8*/ 	.word	0xffffffff


	//   ....[60]....
        /*01cc*/ 	.word	0xffffffff


	//   ....[61]....
        /*01d0*/ 	.word	0xffffffff


	//   ....[62]....
        /*01d4*/ 	.word	0xffffffff


	//   ....[63]....
        /*01d8*/ 	.word	0xffffffff


	//   ....[64]....
        /*01dc*/ 	.word	0xffffffff


	//   ....[65]....
        /*01e0*/ 	.word	0xffffffff


	//   ....[66]....
        /*01e4*/ 	.word	0xffffffff


	//   ....[67]....
        /*01e8*/ 	.word	0xffffffff


	//   ....[68]....
        /*01ec*/ 	.word	0xffffffff


	//   ....[69]....
        /*01f0*/ 	.word	0xffffffff


	//   ....[70]....
        /*01f4*/ 	.word	0xffffffff


	//   ....[71]....
        /*01f8*/ 	.word	0xffffffff


	//   ....[72]....
        /*01fc*/ 	.word	0xffffffff


	//   ....[73]....
        /*0200*/ 	.word	0xffffffff


	//   ....[74]....
        /*0204*/ 	.word	0xffffffff


	//   ....[75]....
        /*0208*/ 	.word	0xffffffff


	//   ....[76]....
        /*020c*/ 	.word	0xffffffff


	//   ....[77]....
        /*0210*/ 	.word	0xffffffff


	//   ....[78]....
        /*0214*/ 	.word	0xffffffff


	//   ....[79]....
        /*0218*/ 	.word	0xffffffff


	//   ....[80]....
        /*021c*/ 	.word	0xffffffff


	//   ....[81]....
        /*0220*/ 	.word	0xffffffff


	//   ....[82]....
        /*0224*/ 	.word	0xffffffff


	//   ....[83]....
        /*0228*/ 	.word	0xffffffff


	//   ....[84]....
        /*022c*/ 	.word	0xffffffff


	//   ....[85]....
        /*0230*/ 	.word	0xffffffff


	//   ....[86]....
        /*0234*/ 	.word	0xffffffff


	//   ....[87]....
        /*0238*/ 	.word	0xffffffff


	//   ....[88]....
        /*023c*/ 	.word	0xffffffff


	//   ....[89]....
        /*0240*/ 	.word	0xffffffff


	//   ....[90]....
        /*0244*/ 	.word	0xffffffff


	//   ....[91]....
        /*0248*/ 	.word	0xffffffff


	//   ....[92]....
        /*024c*/ 	.word	0xffffffff


	//   ....[93]....
        /*0250*/ 	.word	0xffffffff


	//   ....[94]....
        /*0254*/ 	.word	0xffffffff


	//   ....[95]....
        /*0258*/ 	.word	0xffffffff


	//   ....[96]....
        /*025c*/ 	.word	0xffffffff


	//   ....[97]....
        /*0260*/ 	.word	0xffffffff


	//   ....[98]....
        /*0264*/ 	.word	0xffffffff


	//   ....[99]....
        /*0268*/ 	.word	0xffffffff


	//   ....[100]....
        /*026c*/ 	.word	0xffffffff


	//   ....[101]....
        /*0270*/ 	.word	0xffffffff


	//   ....[102]....
        /*0274*/ 	.word	0xffffffff


	//   ....[103]....
        /*0278*/ 	.word	0xffffffff


	//   ....[104]....
        /*027c*/ 	.word	0xffffffff


	//   ....[105]....
        /*0280*/ 	.word	0xffffffff


	//   ....[106]....
        /*0284*/ 	.word	0xffffffff


	//   ....[107]....
        /*0288*/ 	.word	0xffffffff


	//   ....[108]....
        /*028c*/ 	.word	0xffffffff


	//   ....[109]....
        /*0290*/ 	.word	0xffffffff


	//   ....[110]....
        /*0294*/ 	.word	0xffffffff


	//   ....[111]....
        /*0298*/ 	.word	0xffffffff


	//   ....[112]....
        /*029c*/ 	.word	0xffffffff


	//   ....[113]....
        /*02a0*/ 	.word	0xffffffff


	//   ....[114]....
        /*02a4*/ 	.word	0xffffffff


	//   ....[115]....
        /*02a8*/ 	.word	0xffffffff


	//   ....[116]....
        /*02ac*/ 	.word	0xffffffff


	//   ....[117]....
        /*02b0*/ 	.word	0xffffffff


	//   ....[118]....
        /*02b4*/ 	.word	0xffffffff


	//   ....[119]....
        /*02b8*/ 	.word	0xffffffff


	//   ....[120]....
        /*02bc*/ 	.word	0xffffffff


	//   ....[121]....
        /*02c0*/ 	.word	0xffffffff


	//   ....[122]....
        /*02c4*/ 	.word	0xffffffff


	//   ....[123]....
        /*02c8*/ 	.word	0xffffffff


	//   ....[124]....
        /*02cc*/ 	.word	0xffffffff


	//   ....[125]....
        /*02d0*/ 	.word	0xffffffff


	//   ....[126]....
        /*02d4*/ 	.word	0xffffffff


	//   ....[127]....
        /*02d8*/ 	.word	0xffffffff


	//   ....[128]....
        /*02dc*/ 	.word	0xffffffff


	//   ....[129]....
        /*02e0*/ 	.word	0xffffffff


	//   ....[130]....
        /*02e4*/ 	.word	0xffffffff


	//   ....[131]....
        /*02e8*/ 	.word	0xffffffff


	//   ....[132]....
        /*02ec*/ 	.word	0xffffffff


	//   ....[133]....
        /*02f0*/ 	.word	0xffffffff


	//   ....[134]....
        /*02f4*/ 	.word	0xffffffff


	//   ....[135]....
        /*02f8*/ 	.word	0xffffffff


	//   ....[136]....
        /*02fc*/ 	.word	0xffffffff


	//   ....[137]....
        /*0300*/ 	.word	0xffffffff


	//   ....[138]....
        /*0304*/ 	.word	0xffffffff


	//   ....[139]....
        /*0308*/ 	.word	0xffffffff


	//   ....[140]....
        /*030c*/ 	.word	0xffffffff


	//   ....[141]....
        /*0310*/ 	.word	0xffffffff


	//   ....[142]....
        /*0314*/ 	.word	0xffffffff


	//   ....[143]....
        /*0318*/ 	.word	0xffffffff


	//   ....[144]....
        /*031c*/ 	.word	0xffffffff


	//   ....[145]....
        /*0320*/ 	.word	0xffffffff


	//   ....[146]....
        /*0324*/ 	.word	0xffffffff


	//   ....[147]....
        /*0328*/ 	.word	0xffffffff


	//   ....[148]....
        /*032c*/ 	.word	0xffffffff


	//   ....[149]....
        /*0330*/ 	.word	0xffffffff


	//   ....[150]....
        /*0334*/ 	.word	0xffffffff


	//   ....[151]....
        /*0338*/ 	.word	0xffffffff


	//   ....[152]....
        /*033c*/ 	.word	0xffffffff


	//   ....[153]....
        /*0340*/ 	.word	0xffffffff


	//   ....[154]....
        /*0344*/ 	.word	0xffffffff


	//   ....[155]....
        /*0348*/ 	.word	0xffffffff


	//   ....[156]....
        /*034c*/ 	.word	0xffffffff


	//   ....[157]....
        /*0350*/ 	.word	0xffffffff


	//   ....[158]....
        /*0354*/ 	.word	0xffffffff


	//   ....[159]....
        /*0358*/ 	.word	0xffffffff


	//   ....[160]....
        /*035c*/ 	.word	0xffffffff


	//   ....[161]....
        /*0360*/ 	.word	0xffffffff


	//   ....[162]....
        /*0364*/ 	.word	0xffffffff


	//   ....[163]....
        /*0368*/ 	.word	0xffffffff


	//   ....[164]....
        /*036c*/ 	.word	0xffffffff


	//   ....[165]....
        /*0370*/ 	.word	0xffffffff


	//   ....[166]....
        /*0374*/ 	.word	0xffffffff


	//   ....[167]....
        /*0378*/ 	.word	0xffffffff


	//   ....[168]....
        /*037c*/ 	.word	0xffffffff


	//   ....[169]....
        /*0380*/ 	.word	0xffffffff


	//   ....[170]....
        /*0384*/ 	.word	0xffffffff


	//   ....[171]....
        /*0388*/ 	.word	0xffffffff


	//   ....[172]....
        /*038c*/ 	.word	0xffffffff


	//   ....[173]....
        /*0390*/ 	.word	0xffffffff


	//   ....[174]....
        /*0394*/ 	.word	0xffffffff


	//   ....[175]....
        /*0398*/ 	.word	0xffffffff


	//   ....[176]....
        /*039c*/ 	.word	0xffffffff


	//   ....[177]....
        /*03a0*/ 	.word	0xffffffff


	//   ....[178]....
        /*03a4*/ 	.word	0x05000006


	//   ....[179]....
        /*03a8*/ 	.word	0xffffffff


	//   ....[180]....
        /*03ac*/ 	.word	0xffffffff


	//   ....[181]....
        /*03b0*/ 	.word	0xffffffff


	//   ....[182]....
        /*03b4*/ 	.word	0xffffffff


	//   ....[183]....
        /*03b8*/ 	.word	0xffffffff


	//   ....[184]....
        /*03bc*/ 	.word	0xffffffff


	//   ....[185]....
        /*03c0*/ 	.word	0xffffffff


	//   ....[186]....
        /*03c4*/ 	.word	0xffffffff


	//   ....[187]....
        /*03c8*/ 	.word	0xffffffff


	//   ....[188]....
        /*03cc*/ 	.word	0xffffffff


	//   ....[189]....
        /*03d0*/ 	.word	0xffffffff


	//   ....[190]....
        /*03d4*/ 	.word	0xffffffff


	//   ....[191]....
        /*03d8*/ 	.word	0xffffffff


	//   ....[192]....
        /*03dc*/ 	.word	0xffffffff


	//   ....[193]....
        /*03e0*/ 	.word	0xffffffff


	//   ....[194]....
        /*03e4*/ 	.word	0xffffffff


	//   ....[195]....
        /*03e8*/ 	.word	0xffffffff


	//   ....[196]....
        /*03ec*/ 	.word	0xffffffff


	//   ....[197]....
        /*03f0*/ 	.word	0xffffffff


	//   ....[198]....
        /*03f4*/ 	.word	0xffffffff


	//   ....[199]....
        /*03f8*/ 	.word	0xffffffff


	//   ....[200]....
        /*03fc*/ 	.word	0xffffffff


	//   ....[201]....
        /*0400*/ 	.word	0xffffffff


	//   ....[202]....
        /*0404*/ 	.word	0xffffffff


	//   ....[203]....
        /*0408*/ 	.word	0xffffffff


	//   ....[204]....
        /*040c*/ 	.word	0xffffffff


	//   ....[205]....
        /*0410*/ 	.word	0xffffffff


	//   ....[206]....
        /*0414*/ 	.word	0xffffffff


	//   ....[207]....
        /*0418*/ 	.word	0xffffffff


	//   ....[208]....
        /*041c*/ 	.word	0xffffffff


	//   ....[209]....
        /*0420*/ 	.word	0xffffffff


	//   ....[210]....
        /*0424*/ 	.word	0xffffffff


	//   ....[211]....
        /*0428*/ 	.word	0xffffffff


	//   ....[212]....
        /*042c*/ 	.word	0xffffffff


	//   ....[213]....
        /*0430*/ 	.word	0xffffffff


	//   ....[214]....
        /*0434*/ 	.word	0xffffffff


	//   ....[215]....
        /*0438*/ 	.word	0xffffffff


	//   ....[216]....
        /*043c*/ 	.word	0xffffffff


	//   ....[217]....
        /*0440*/ 	.word	0x0500002f


	//   ....[218]....
        /*0444*/ 	.word	0x0500002f


	//   ....[219]....
        /*0448*/ 	.word	0x0500002f


	//   ....[220]....
        /*044c*/ 	.word	0x0500002f


	//   ....[221]....
        /*0450*/ 	.word	0x0500002f


	//----- nvinfo : EIATTR_COOP_GROUP_INSTR_OFFSETS
	.align		4
.L_246:
        /*0454*/ 	.byte	0x04, 0x28
        /*0456*/ 	.short	(.L_248 - .L_247)


	//   ....[0]....
.L_247:
        /*0458*/ 	.word	0x00000ee0


	//   ....[1]....
        /*045c*/ 	.word	0x00001970


	//   ....[2]....
        /*0460*/ 	.word	0x00002370


	//   ....[3]....
        /*0464*/ 	.word	0x00002390


	//   ....[4]....
        /*0468*/ 	.word	0x000023b0


	//   ....[5]....
        /*046c*/ 	.word	0x000023d0


	//   ....[6]....
        /*0470*/ 	.word	0x000023f0


	//   ....[7]....
        /*0474*/ 	.word	0x000028c0


	//   ....[8]....
        /*0478*/ 	.word	0x000028d0


	//   ....[9]....
        /*047c*/ 	.word	0x000028f0


	//   ....[10]....
        /*0480*/ 	.word	0x00002910


	//   ....[11]....
        /*0484*/ 	.word	0x00002960


	//   ....[12]....
        /*0488*/ 	.word	0x00002990


	//   ....[13]....
        /*048c*/ 	.word	0x000029d0


	//   ....[14]....
        /*0490*/ 	.word	0x000029f0


	//   ....[15]....
        /*0494*/ 	.word	0x00002b20


	//   ....[16]....
        /*0498*/ 	.word	0x00002b50


	//   ....[17]....
        /*049c*/ 	.word	0x00002b60


	//   ....[18]....
        /*04a0*/ 	.word	0x00002b80


	//   ....[19]....
        /*04a4*/ 	.word	0x00002bc0


	//   ....[20]....
        /*04a8*/ 	.word	0x00002bf0


	//   ....[21]....
        /*04ac*/ 	.word	0x00002c30


	//   ....[22]....
        /*04b0*/ 	.word	0x00002c50


	//   ....[23]....
        /*04b4*/ 	.word	0x00002c70


	//   ....[24]....
        /*04b8*/ 	.word	0x00002d80


	//   ....[25]....
        /*04bc*/ 	.word	0x00002da0


	//   ....[26]....
        /*04c0*/ 	.word	0x00002db0


	//   ....[27]....
        /*04c4*/ 	.word	0x00002dd0


	//   ....[28]....
        /*04c8*/ 	.word	0x00002e10


	//   ....[29]....
        /*04cc*/ 	.word	0x00002e40


	//   ....[30]....
        /*04d0*/ 	.word	0x00002e80


	//   ....[31]....
        /*04d4*/ 	.word	0x00002ea0


	//   ....[32]....
        /*04d8*/ 	.word	0x00002ec0


	//   ....[33]....
        /*04dc*/ 	.word	0x00002fe0


	//   ....[34]....
        /*04e0*/ 	.word	0x00003000


	//   ....[35]....
        /*04e4*/ 	.word	0x00003010


	//   ....[36]....
        /*04e8*/ 	.word	0x00003030


	//   ....[37]....
        /*04ec*/ 	.word	0x00003070


	//   ....[38]....
        /*04f0*/ 	.word	0x000030a0


	//   ....[39]....
        /*04f4*/ 	.word	0x000030e0


	//   ....[40]....
        /*04f8*/ 	.word	0x00003100


	//   ....[41]....
        /*04fc*/ 	.word	0x00003120


	//   ....[42]....
        /*0500*/ 	.word	0x00003240


	//   ....[43]....
        /*0504*/ 	.word	0x00003270


	//   ....[44]....
        /*0508*/ 	.word	0x00003280


	//   ....[45]....
        /*050c*/ 	.word	0x000032a0


	//   ....[46]....
        /*0510*/ 	.word	0x000032e0


	//   ....[47]....
        /*0514*/ 	.word	0x00003310


	//   ....[48]....
        /*0518*/ 	.word	0x00003350


	//   ....[49]....
        /*051c*/ 	.word	0x00003370


	//   ....[50]....
        /*0520*/ 	.word	0x00003390


	//   ....[51]....
        /*0524*/ 	.word	0x000034a0


	//   ....[52]....
        /*0528*/ 	.word	0x000034c0


	//   ....[53]....
        /*052c*/ 	.word	0x000034d0


	//   ....[54]....
        /*0530*/ 	.word	0x000034f0


	//   ....[55]....
        /*0534*/ 	.word	0x00003530


	//   ....[56]....
        /*0538*/ 	.word	0x00003560


	//   ....[57]....
        /*053c*/ 	.word	0x000035a0


	//   ....[58]....
        /*0540*/ 	.word	0x000035c0


	//   ....[59]....
        /*0544*/ 	.word	0x000035e0


	//   ....[60]....
        /*0548*/ 	.word	0x00003700


	//   ....[61]....
        /*054c*/ 	.word	0x00003720


	//   ....[62]....
        /*0550*/ 	.word	0x00003730


	//   ....[63]....
        /*0554*/ 	.word	0x00003750


	//   ....[64]....
        /*0558*/ 	.word	0x00003790


	//   ....[65]....
        /*055c*/ 	.word	0x000037c0


	//   ....[66]....
        /*0560*/ 	.word	0x00003800


	//   ....[67]....
        /*0564*/ 	.word	0x00003820


	//   ....[68]....
        /*0568*/ 	.word	0x00003840


	//   ....[69]....
        /*056c*/ 	.word	0x00003940


	//   ....[70]....
        /*0570*/ 	.word	0x00003970


	//   ....[71]....
        /*0574*/ 	.word	0x00003980


	//   ....[72]....
        /*0578*/ 	.word	0x000039a0


	//   ....[73]....
        /*057c*/ 	.word	0x000039e0


	//   ....[74]....
        /*0580*/ 	.word	0x00003a10


	//   ....[75]....
        /*0584*/ 	.word	0x00003a50


	//   ....[76]....
        /*0588*/ 	.word	0x00003a70


	//   ....[77]....
        /*058c*/ 	.word	0x00003a90


	//   ....[78]....
        /*0590*/ 	.word	0x00003b80


	//   ....[79]....
        /*0594*/ 	.word	0x00003bb0


	//   ....[80]....
        /*0598*/ 	.word	0x00003bc0


	//   ....[81]....
        /*059c*/ 	.word	0x00003bf0


	//   ....[82]....
        /*05a0*/ 	.word	0x00003c10


	//   ....[83]....
        /*05a4*/ 	.word	0x00003c60


	//   ....[84]....
        /*05a8*/ 	.word	0x00003c80


	//   ....[85]....
        /*05ac*/ 	.word	0x00003cc0


	//   ....[86]....
        /*05b0*/ 	.word	0x00003ce0


	//   ....[87]....
        /*05b4*/ 	.word	0x00003de0


	//   ....[88]....
        /*05b8*/ 	.word	0x00003e30


	//   ....[89]....
        /*05bc*/ 	.word	0x00003e40


	//   ....[90]....
        /*05c0*/ 	.word	0x00003e90


	//   ....[91]....
        /*05c4*/ 	.word	0x00003ec0


	//   ....[92]....
        /*05c8*/ 	.word	0x00003ef0


	//   ....[93]....
        /*05cc*/ 	.word	0x00003f20


	//   ....[94]....
        /*05d0*/ 	.word	0x00003f50


	//   ....[95]....
        /*05d4*/ 	.word	0x00003f80


	//   ....[96]....
        /*05d8*/ 	.word	0x00004040


	//   ....[97]....
        /*05dc*/ 	.word	0x00004060


	//   ....[98]....
        /*05e0*/ 	.word	0x00004070


	//   ....[99]....
        /*05e4*/ 	.word	0x000040c0


	//   ....[100]....
        /*05e8*/ 	.word	0x000040f0


	//   ....[101]....
        /*05ec*/ 	.word	0x00004120


	//   ....[102]....
        /*05f0*/ 	.word	0x00004150


	//   ....[103]....
        /*05f4*/ 	.word	0x00004180


	//   ....[104]....
        /*05f8*/ 	.word	0x000041b0


	//   ....[105]....
        /*05fc*/ 	.word	0x000042d0


	//   ....[106]....
        /*0600*/ 	.word	0x000042e0


	//   ....[107]....
        /*0604*/ 	.word	0x000042f0


	//   ....[108]....
        /*0608*/ 	.word	0x00004350


	//   ....[109]....
        /*060c*/ 	.word	0x00004380


	//   ....[110]....
        /*0610*/ 	.word	0x000043b0


	//   ....[111]....
        /*0614*/ 	.word	0x000043e0


	//   ....[112]....
        /*0618*/ 	.word	0x00004410


	//   ....[113]....
        /*061c*/ 	.word	0x00004440


	//   ....[114]....
        /*0620*/ 	.word	0x00004530


	//   ....[115]....
        /*0624*/ 	.word	0x00004570


	//   ....[116]....
        /*0628*/ 	.word	0x00004580


	//   ....[117]....
        /*062c*/ 	.word	0x000045d0


	//   ....[118]....
        /*0630*/ 	.word	0x00004600


	//   ....[119]....
        /*0634*/ 	.word	0x00004630


	//   ....[120]....
        /*0638*/ 	.word	0x00004660


	//   ....[121]....
        /*063c*/ 	.word	0x00004690


	//   ....[122]....
        /*0640*/ 	.word	0x000046c0


	//   ....[123]....
        /*0644*/ 	.word	0x000047b0


	//   ....[124]....
        /*0648*/ 	.word	0x00004800


	//   ....[125]....
        /*064c*/ 	.word	0x00004810


	//   ....[126]....
        /*0650*/ 	.word	0x00004860


	//   ....[127]....
        /*0654*/ 	.word	0x00004890


	//   ....[128]....
        /*0658*/ 	.word	0x000048a0


	//   ....[129]....
        /*065c*/ 	.word	0x000048e0


	//   ....[130]....
        /*0660*/ 	.word	0x00004910


	//   ....[131]....
        /*0664*/ 	.word	0x00004940


	//   ....[132]....
        /*0668*/ 	.word	0x00004a30


	//   ....[133]....
        /*066c*/ 	.word	0x00004a90


	//   ....[134]....
        /*0670*/ 	.word	0x00004aa0


	//   ....[135]....
        /*0674*/ 	.word	0x00004af0


	//   ....[136]....
        /*0678*/ 	.word	0x00004b20


	//   ....[137]....
        /*067c*/ 	.word	0x00004b30


	//   ....[138]....
        /*0680*/ 	.word	0x00004b70


	//   ....[139]....
        /*0684*/ 	.word	0x00004ba0


	//   ....[140]....
        /*0688*/ 	.word	0x00004bd0


	//   ....[141]....
        /*068c*/ 	.word	0x00004cb0


	//   ....[142]....
        /*0690*/ 	.word	0x00004d10


	//   ....[143]....
        /*0694*/ 	.word	0x00004d20


	//   ....[144]....
        /*0698*/ 	.word	0x00004d70


	//   ....[145]....
        /*069c*/ 	.word	0x00004da0


	//   ....[146]....
        /*06a0*/ 	.word	0x00004db0


	//   ....[147]....
        /*06a4*/ 	.word	0x00004df0


	//   ....[148]....
        /*06a8*/ 	.word	0x00004e20


	//   ....[149]....
        /*06ac*/ 	.word	0x00004e50


	//   ....[150]....
        /*06b0*/ 	.word	0x00004f30


	//   ....[151]....
        /*06b4*/ 	.word	0x00004f90


	//   ....[152]....
        /*06b8*/ 	.word	0x00004fa0


	//   ....[153]....
        /*06bc*/ 	.word	0x00004ff0


	//   ....[154]....
        /*06c0*/ 	.word	0x00005020


	//   ....[155]....
        /*06c4*/ 	.word	0x00005050


	//   ....[156]....
        /*06c8*/ 	.word	0x00005080


	//   ....[157]....
        /*06cc*/ 	.word	0x000050b0


	//   ....[158]....
        /*06d0*/ 	.word	0x000050e0


	//   ....[159]....
        /*06d4*/ 	.word	0x000051b0


	//   ....[160]....
        /*06d8*/ 	.word	0x00005200


	//   ....[161]....
        /*06dc*/ 	.word	0x00005210


	//   ....[162]....
        /*06e0*/ 	.word	0x00005260


	//   ....[163]....
        /*06e4*/ 	.word	0x00005290


	//   ....[164]....
        /*06e8*/ 	.word	0x000052a0


	//   ....[165]....
        /*06ec*/ 	.word	0x000052e0


	//   ....[166]....
        /*06f0*/ 	.word	0x00005310


	//   ....[167]....
        /*06f4*/ 	.word	0x00005340


	//   ....[168]....
        /*06f8*/ 	.word	0x00005420


	//   ....[169]....
        /*06fc*/ 	.word	0x00005440


	//   ....[170]....
        /*0700*/ 	.word	0x00005450


	//   ....[171]....
        /*0704*/ 	.word	0x00005480


	//   ....[172]....
        /*0708*/ 	.word	0x000054a0


	//   ....[173]....
        /*070c*/ 	.word	0x000054f0


	//   ....[174]....
        /*0710*/ 	.word	0x00005520


	//   ....[175]....
        /*0714*/ 	.word	0x00005560


	//   ....[176]....
        /*0718*/ 	.word	0x00005590


	//   ....[177]....
        /*071c*/ 	.word	0x00005650


	//   ....[178]....
        /*0720*/ 	.word	0x00005b80


	//   ....[179]....
        /*0724*/ 	.word	0x00005ee0


	//   ....[180]....
        /*0728*/ 	.word	0x00005fa0


	//   ....[181]....
        /*072c*/ 	.word	0x00006060


	//   ....[182]....
        /*0730*/ 	.word	0x00006120


	//   ....[183]....
        /*0734*/ 	.word	0x000061e0


	//   ....[184]....
        /*0738*/ 	.word	0x000062a0


	//   ....[185]....
        /*073c*/ 	.word	0x00006360


	//   ....[186]....
        /*0740*/ 	.word	0x00006420


	//   ....[187]....
        /*0744*/ 	.word	0x000064e0


	//   ....[188]....
        /*0748*/ 	.word	0x000065a0


	//   ....[189]....
        /*074c*/ 	.word	0x00006660


	//   ....[190]....
        /*0750*/ 	.word	0x00006720


	//   ....[191]....
        /*0754*/ 	.word	0x000067e0


	//   ....[192]....
        /*0758*/ 	.word	0x000068a0


	//   ....[193]....
        /*075c*/ 	.word	0x00006960


	//   ....[194]....
        /*0760*/ 	.word	0x00006a20


	//   ....[195]....
        /*0764*/ 	.word	0x00006ae0


	//   ....[196]....
        /*0768*/ 	.word	0x00006ba0


	//   ....[197]....
        /*076c*/ 	.word	0x00006c60


	//   ....[198]....
        /*0770*/ 	.word	0x00006e80


	//   ....[199]....
        /*0774*/ 	.word	0x00006fb0


	//   ....[200]....
        /*0778*/ 	.word	0x000070e0


	//   ....[201]....
        /*077c*/ 	.word	0x00007210


	//   ....[202]....
        /*0780*/ 	.word	0x00007340


	//   ....[203]....
        /*0784*/ 	.word	0x00007470


	//   ....[204]....
        /*0788*/ 	.word	0x000075a0


	//   ....[205]....
        /*078c*/ 	.word	0x000076d0


	//   ....[206]....
        /*0790*/ 	.word	0x00007800


	//   ....[207]....
        /*0794*/ 	.word	0x00007930


	//   ....[208]....
        /*0798*/ 	.word	0x00007a60


	//   ....[209]....
        /*079c*/ 	.word	0x00007b80


	//   ....[210]....
        /*07a0*/ 	.word	0x00007c90


	//   ....[211]....
        /*07a4*/ 	.word	0x00007da0


	//   ....[212]....
        /*07a8*/ 	.word	0x00007eb0


	//   ....[213]....
        /*07ac*/ 	.word	0x00007fc0


	//   ....[214]....
        /*07b0*/ 	.word	0x000080d0


	//   ....[215]....
        /*07b4*/ 	.word	0x000081e0


	//   ....[216]....
        /*07b8*/ 	.word	0x000082e0


	//   ....[217]....
        /*07bc*/ 	.word	0x00008350


	//   ....[218]....
        /*07c0*/ 	.word	0x000083c0


	//   ....[219]....
        /*07c4*/ 	.word	0x00008430


	//   ....[220]....
        /*07c8*/ 	.word	0x000084a0


	//   ....[221]....
        /*07cc*/ 	.word	0x00008510


	//----- nvinfo : EIATTR_VRC_CTA_INIT_COUNT
	.align		4
.L_248:
        /*07d0*/ 	.byte	0x02, 0x4a
	.zero		1
	.zero		1


	//----- nvinfo : EIATTR_EXIT_INSTR_OFFSETS
	.align		4
        /*07d4*/ 	.byte	0x04, 0x1c
        /*07d6*/ 	.short	(.L_250 - .L_249)


	//   ....[0]....
.L_249:
        /*07d8*/ 	.word	0x00001d40


	//   ....[1]....
        /*07dc*/ 	.word	0x00002160


	//   ....[2]....
        /*07e0*/ 	.word	0x00002180


	//   ....[3]....
        /*07e4*/ 	.word	0x00006c70


	//   ....[4]....
        /*07e8*/ 	.word	0x000082f0


	//----- nvinfo : EIATTR_MAX_THREADS
	.align		4
.L_250:
        /*07ec*/ 	.byte	0x04, 0x05
        /*07ee*/ 	.short	(.L_252 - .L_251)
.L_251:
        /*07f0*/ 	.word	0x00000180
        /*07f4*/ 	.word	0x00000001
        /*07f8*/ 	.word	0x00000001


	//----- nvinfo : EIATTR_CRS_STACK_SIZE
	.align		4
.L_252:
        /*07fc*/ 	.byte	0x04, 0x1e
        /*07fe*/ 	.short	(.L_254 - .L_253)
.L_253:
        /*0800*/ 	.word	0x00000000


	//----- nvinfo : EIATTR_CBANK_PARAM_SIZE
	.align		4
.L_254:
        /*0804*/ 	.byte	0x03, 0x19
        /*0806*/ 	.short	0x004d


	//----- nvinfo : EIATTR_PARAM_CBANK
	.align		4
        /*0808*/ 	.byte	0x04, 0x0a
        /*080a*/ 	.short	(.L_256 - .L_255)
	.align		4
.L_255:
        /*080c*/ 	.word	index@(.nv.constant0._ZN3cub18CUB_300001_SM_10006detail10radix_sort29DeviceRadixSortOnesweepKernelINS1_5radix10policy_hubIiNS0_8NullTypeEyE10Policy1000ELNS0_9SortOrderE0EiS6_yiiNS1_21identity_decomposer_tEEEvPT5_SC_PT3_PKSD_PT1_PKSH_PT2_PKSL_T4_iiT6_)
        /*0810*/ 	.short	0x0380
        /*0812*/ 	.short	0x004d


	//----- nvinfo : EIATTR_SW_WAR
	.align		4
.L_256:
        /*0814*/ 	.byte	0x04, 0x36
        /*0816*/ 	.short	(.L_258 - .L_257)
.L_257:
        /*0818*/ 	.word	0x00000008
.L_258:


//--------------------- .nv.info._ZN3cub18CUB_300001_SM_10006detail10radix_sort33DeviceRadixSortExclusiveSumKernelINS1_5radix10policy_hubIiNS0_8NullTypeEyE10Policy1000EyEEvPT0_ --------------------------
	.section	.nv.info._ZN3cub18CUB_300001_SM_10006detail10radix_sort33DeviceRadixSortExclusiveSumKernelINS1_5radix10policy_hubIiNS0_8NullTypeEyE10Policy1000EyEEvPT0_,"",@"SHT_CUDA_INFO"
	.sectionflags	@""
	.align	4


	//----- nvinfo : EIATTR_CUDA_API_VERSION
	.align		4
        /*0000*/ 	.byte	0x04, 0x37
        /*0002*/ 	.short	(.L_260 - .L_259)
.L_259:
        /*0004*/ 	.word	0x00000082


	//----- nvinfo : EIATTR_KPARAM_INFO
	.align		4
.L_260:
        /*0008*/ 	.byte	0x04, 0x17
        /*000a*/ 	.short	(.L_262 - .L_261)
.L_261:
        /*000c*/ 	.word	0x00000000
        /*0010*/ 	.short	0x0000
        /*0012*/ 	.short	0x0000
        /*0014*/ 	.byte	0x00, 0xf5, 0x21, 0x00


	//----- nvinfo : EIATTR_SPARSE_MMA_MASK
	.align		4
.L_262:
        /*0018*/ 	.byte	0x03, 0x50
        /*001a*/ 	.short	0x0000


	//----- nvinfo : EIATTR_MAXREG_COUNT
	.align		4
        /*001c*/ 	.byte	0x03, 0x1b
        /*001e*/ 	.short	0x00ff


	//----- nvinfo : EIATTR_NUM_BARRIERS
	.align		4
        /*0020*/ 	.byte	0x02, 0x4c
        /*0022*/ 	.byte	0x01
	.zero		1


	//----- nvinfo : EIATTR_MERCURY_ISA_VERSION
	.align		4
        /*0024*/ 	.byte	0x03, 0x5f
        /*0026*/ 	.short	0x0101


	//----- nvinfo : EIATTR_COOP_GROUP_MASK_REGIDS
	.align		4
        /*0028*/ 	.byte	0x04, 0x29
        /*002a*/ 	.short	(.L_264 - .L_263)


	//   ....[0]....
.L_263:
        /*002c*/ 	.word	0xffffffff


	//   ....[1]....
        /*0030*/ 	.word	0xffffffff


	//   ....[2]....
        /*0034*/ 	.word	0xffffffff


	//   ....[3]....
        /*0038*/ 	.word	0xffffffff


	//   ....[4]....
        /*003c*/ 	.word	0xffffffff


	//   ....[5]....
        /*0040*/ 	.word	0xffffffff


	//   ....[6]....
        /*0044*/ 	.word	0xffffffff


	//   ....[7]....
        /*0048*/ 	.word	0xffffffff


	//   ....[8]....
        /*004c*/ 	.word	0xffffffff


	//   ....[9]....
        /*0050*/ 	.word	0xffffffff


	//   ....[10]....
        /*0054*/ 	.word	0x05000015


	//   ....[11]....
        /*0058*/ 	.word	0x05000015


	//   ....[12]....
        /*005c*/ 	.word	0x05000015


	//   ....[13]....
        /*0060*/ 	.word	0x05000015


	//   ....[14]....
        /*0064*/ 	.word	0x05000015


	//   ....[15]....
        /*0068*/ 	.word	0x05000015


	//   ....[16]....
        /*006c*/ 	.word	0x05000015


	//   ....[17]....
        /*0070*/ 	.word	0x05000015


	//   ....[18]....
        /*0074*/ 	.word	0x05000015


	//   ....[19]....
        /*0078*/ 	.word	0x05000015


	//----- nvinfo : EIATTR_COOP_GROUP_INSTR_OFFSETS
	.align		4
.L_264:
        /*007c*/ 	.byte	0x04, 0x28
        /*007e*/ 	.short	(.L_266 - .L_265)


	//   ....[0]....
.L_265:
        /*0080*/ 	.word	0x00000250


	//   ....[1]....
        /*0084*/ 	.word	0x00000260


	//   ....[2]....
        /*0088*/ 	.word	0x000002a0


	//   ....[3]....
        /*008c*/ 	.word	0x000002c0


	//   ....[4]....
        /*0090*/ 	.word	0x00000310


	//   ....[5]....
        /*0094*/ 	.word	0x00000320


	//   ....[6]....
        /*0098*/ 	.word	0x00000360


	//   ....[7]....
        /*009c*/ 	.word	0x00000380


	//   ....[8]....
        /*00a0*/ 	.word	0x000003d0


	//   ....[9]....
        /*00a4*/ 	.word	0x000003e0


	//   ....[10]....
        /*00a8*/ 	.word	0x00000660


	//   ....[11]....
        /*00ac*/ 	.word	0x000006b0


	//   ....[12]....
        /*00b0*/ 	.word	0x00000740


	//   ....[13]....
        /*00b4*/ 	.word	0x00000790


	//   ....[14]....
        /*00b8*/ 	.word	0x00000820


	//   ....[15]....
        /*00bc*/ 	.word	0x00000870


	//   ....[16]....
        /*00c0*/ 	.word	0x00000900


	//   ....[17]....
        /*00c4*/ 	.word	0x00000950


	//   ....[18]....
        /*00c8*/ 	.word	0x000009e0


	//   ....[19]....
        /*00cc*/ 	.word	0x00000a30


	//----- nvinfo : EIATTR_VRC_CTA_INIT_COUNT
	.align		4
.L_266:
        /*00d0*/ 	.byte	0x02, 0x4a
	.zero		1
	.zero		1


	//----- nvinfo : EIATTR_EXIT_INSTR_OFFSETS
	.align		4
        /*00d4*/ 	.byte	0x04, 0x1c
        /*00d6*/ 	.short	(.L_268 - .L_267)


	//   ....[0]....
.L_267:
        /*00d8*/ 	.word	0x000005d0


	//   ....[1]....
        /*00dc*/ 	.word	0x00000600


	//----- nvinfo : EIATTR_CRS_STACK_SIZE
	.align		4
.L_268:
        /*00e0*/ 	.byte	0x04, 0x1e
        /*00e2*/ 	.short	(.L_270 - .L_269)
.L_269:
        /*00e4*/ 	.word	0x00000000


	//----- nvinfo : EIATTR_CBANK_PARAM_SIZE
	.align		4
.L_270:
        /*00e8*/ 	.byte	0x03, 0x19
        /*00ea*/ 	.short	0x0008


	//----- nvinfo : EIATTR_PARAM_CBANK
	.align		4
        /*00ec*/ 	.byte	0x04, 0x0a
        /*00ee*/ 	.short	(.L_272 - .L_271)
	.align		4
.L_271:
        /*00f0*/ 	.word	index@(.nv.constant0._ZN3cub18CUB_300001_SM_10006detail10radix_sort33DeviceRadixSortExclusiveSumKernelINS1_5radix10policy_hubIiNS0_8NullTypeEyE10Policy1000EyEEvPT0_)
        /*00f4*/ 	.short	0x0380
        /*00f6*/ 	.short	0x0008


	//----- nvinfo : EIATTR_SW_WAR
	.align		4
.L_272:
        /*00f8*/ 	.byte	0x04, 0x36
        /*00fa*/ 	.short	(.L_274 - .L_273)
.L_273:
        /*00fc*/ 	.word	0x00000008
.L_274:


//--------------------- .nv.info._ZN3cub18CUB_300001_SM_10006detail10radix_sort30DeviceRadixSortHistogramKernelINS1_5radix10policy_hubIiNS0_8NullTypeEyE10Policy1000ELNS0_9SortOrderE0EiyNS1_21identity_decomposer_tEEEvPT2_PKT1_SB_iiT3_ --------------------------
	.section	.nv.info._ZN3cub18CUB_300001_SM_10006detail10radix_sort30DeviceRadixSortHistogramKernelINS1_5radix10policy_hubIiNS0_8NullTypeEyE10Policy1000ELNS0_9SortOrderE0EiyNS1_21identity_decomposer_tEEEvPT2_PKT1_SB_iiT3_,"",@"SHT_CUDA_INFO"
	.sectionflags	@""
	.align	4


	//----- nvinfo : EIATTR_CUDA_API_VERSION
	.align		4
        /*0000*/ 	.byte	0x04, 0x37
        /*0002*/ 	.short	(.L_276 - .L_275)
.L_275:
        /*0004*/ 	.word	0x00000082


	//----- nvinfo : EIATTR_KPARAM_INFO
	.align		4
.L_276:
        /*0008*/ 	.byte	0x04, 0x17
        /*000a*/ 	.short	(.L_278 - .L_277)
.L_277:
        /*000c*/ 	.word	0x00000000
        /*0010*/ 	.short	0x0005
        /*0012*/ 	.short	0x0020
        /*0014*/ 	.byte	0x00, 0xf0, 0x05, 0x00


	//----- nvinfo : EIATTR_KPARAM_INFO
	.align		4
.L_278:
        /*0018*/ 	.byte	0x04, 0x17
        /*001a*/ 	.short	(.L_280 - .L_279)
.L_279:
        /*001c*/ 	.word	0x00000000
        /*0020*/ 	.short	0x0004
        /*0022*/ 	.short	0x001c
        /*0024*/ 	.byte	0x00, 0xf0, 0x11, 0x00


	//----- nvinfo : EIATTR_KPARAM_INFO
	.align		4
.L_280:
        /*0028*/ 	.byte	0x04, 0x17
        /*002a*/ 	.short	(.L_282 - .L_281)
.L_281:
        /*002c*/ 	.word	0x00000000
        /*0030*/ 	.short	0x0003
        /*0032*/ 	.short	0x0018
        /*0034*/ 	.byte	0x00, 0xf0, 0x11, 0x00


	//----- nvinfo : EIATTR_KPARAM_INFO
	.align		4
.L_282:
        /*0038*/ 	.byte	0x04, 0x17
        /*003a*/ 	.short	(.L_284 - .L_283)
.L_283:
        /*003c*/ 	.word	0x00000000
        /*0040*/ 	.short	0x0002
        /*0042*/ 	.short	0x0010
        /*0044*/ 	.byte	0x00, 0xf0, 0x21, 0x00


	//----- nvinfo : EIATTR_KPARAM_INFO
	.align		4
.L_284:
        /*0048*/ 	.byte	0x04, 0x17
        /*004a*/ 	.short	(.L_286 - .L_285)
.L_285:
        /*004c*/ 	.word	0x00000000
        /*0050*/ 	.short	0x0001
        /*0052*/ 	.short	0x0008
        /*0054*/ 	.byte	0x00, 0xf5, 0x21, 0x00


	//----- nvinfo : EIATTR_KPARAM_INFO
	.align		4
.L_286:
        /*0058*/ 	.byte	0x04, 0x17
        /*005a*/ 	.short	(.L_288 - .L_287)
.L_287:
        /*005c*/ 	.word	0x00000000
        /*0060*/ 	.short	0x0000
        /*0062*/ 	.short	0x0000
        /*0064*/ 	.byte	0x00, 0xf5, 0x21, 0x00


	//----- nvinfo : EIATTR_SPARSE_MMA_MASK
	.align		4
.L_288:
        /*0068*/ 	.byte	0x03, 0x50
        /*006a*/ 	.short	0x0000


	//----- nvinfo : EIATTR_MAXREG_COUNT
	.align		4
        /*006c*/ 	.byte	0x03, 0x1b
        /*006e*/ 	.short	0x00ff


	//----- nvinfo : EIATTR_NUM_BARRIERS
	.align		4
        /*0070*/ 	.byte	0x02, 0x4c
        /*0072*/ 	.byte	0x01
	.zero		1


	//----- nvinfo : EIATTR_MERCURY_ISA_VERSION
	.align		4
        /*0074*/ 	.byte	0x03, 0x5f
        /*0076*/ 	.short	0x0101


	//----- nvinfo : EIATTR_VRC_CTA_INIT_COUNT
	.align		4
        /*0078*/ 	.byte	0x02, 0x4a
	.zero		1
	.zero		1


	//----- nvinfo : EIATTR_EXIT_INSTR_OFFSETS
	.align		4
        /*007c*/ 	.byte	0x04, 0x1c
        /*007e*/ 	.short	(.L_290 - .L_289)


	//   ....[0]....
.L_289:
        /*0080*/ 	.word	0x00000040


	//   ....[1]....
        /*0084*/ 	.word	0x00002ee0


	//----- nvinfo : EIATTR_MAX_THREADS
	.align		4
.L_290:
        /*0088*/ 	.byte	0x04, 0x05
        /*008a*/ 	.short	(.L_292 - .L_291)
.L_291:
        /*008c*/ 	.word	0x00000080
        /*0090*/ 	.word	0x00000001
        /*0094*/ 	.word	0x00000001


	//----- nvinfo : EIATTR_CRS_STACK_SIZE
	.align		4
.L_292:
        /*0098*/ 	.byte	0x04, 0x1e
        /*009a*/ 	.short	(.L_294 - .L_293)
.L_293:
        /*009c*/ 	.word	0x00000000


	//----- nvinfo : EIATTR_CBANK_PARAM_SIZE
	.align		4
.L_294:
        /*00a0*/ 	.byte	0x03, 0x19
        /*00a2*/ 	.short	0x0021


	//----- nvinfo : EIATTR_PARAM_CBANK
	.align		4
        /*00a4*/ 	.byte	0x04, 0x0a
        /*00a6*/ 	.short	(.L_296 - .L_295)
	.align		4
.L_295:
        /*00a8*/ 	.word	index@(.nv.constant0._ZN3cub18CUB_300001_SM_10006detail10radix_sort30DeviceRadixSortHistogramKernelINS1_5radix10policy_hubIiNS0_8NullTypeEyE10Policy1000ELNS0_9SortOrderE0EiyNS1_21identity_decomposer_tEEEvPT2_PKT1_SB_iiT3_)
        /*00ac*/ 	.short	0x0380
        /*00ae*/ 	.short	0x0021


	//----- nvinfo : EIATTR_SW_WAR
	.align		4
.L_296:
        /*00b0*/ 	.byte	0x04, 0x36
        /*00b2*/ 	.short	(.L_298 - .L_297)
.L_297:
        /*00b4*/ 	.word	0x00000008
.L_298:


//--------------------- .nv.info._ZN3cub18CUB_300001_SM_10006detail10radix_sort31DeviceRadixSortSingleTileKernelINS1_5radix10policy_hubIiNS0_8NullTypeEyE10Policy1000ELNS0_9SortOrderE0EiS6_yNS1_21identity_decomposer_tEEEvPKT1_PSB_PKT2_PSF_T3_iiT4_ --------------------------
	.section	.nv.info._ZN3cub18CUB_300001_SM_10006detail10radix_sort31DeviceRadixSortSingleTileKernelINS1_5radix10policy_hubIiNS0_8NullTypeEyE10Policy1000ELNS0_9SortOrderE0EiS6_yNS1_21identity_decomposer_tEEEvPKT1_PSB_PKT2_PSF_T3_iiT4_,"",@"SHT_CUDA_INFO"
	.sectionflags	@""
	.align	4


	//----- nvinfo : EIATTR_CUDA_API_VERSION
	.align		4
        /*0000*/ 	.byte	0x04, 0x37
        /*0002*/ 	.short	(.L_300 - .L_299)
.L_299:
        /*0004*/ 	.word	0x00000082


	//----- nvinfo : EIATTR_KPARAM_INFO
	.align		4
.L_300:
        /*0008*/ 	.byte	0x04, 0x17
        /*000a*/ 	.short	(.L_302 - .L_301)
.L_301:
        /*000c*/ 	.word	0x00000000
        /*0010*/ 	.short	0x0007
        /*0012*/ 	.short	0x0030
        /*0014*/ 	.byte	0x00, 0xf0, 0x05, 0x00


	//----- nvinfo : EIATTR_KPARAM_INFO
	.align		4
.L_302:
        /*0018*/ 	.byte	0x04, 0x17
        /*001a*/ 	.short	(.L_304 - .L_303)
.L_303:
        /*001c*/ 	.word	0x00000000
        /*0020*/ 	.short	0x0006
        /*0022*/ 	.short	0x002c
        /*0024*/ 	.byte	0x00, 0xf0, 0x11, 0x00


	//----- nvinfo : EIATTR_KPARAM_INFO
	.align		4
.L_304:
        /*0028*/ 	.byte	0x04, 0x17
        /*002a*/ 	.short	(.L_306 - .L_305)
.L_305:
        /*002c*/ 	.word	0x00000000
        /*0030*/ 	.short	0x0005
        /*0032*/ 	.short	0x0028
        /*0034*/ 	.byte	0x00, 0xf0, 0x11, 0x00


	//----- nvinfo : EIATTR_KPARAM_INFO
	.align		4
.L_306:
        /*0038*/ 	.byte	0x04, 0x17
        /*003a*/ 	.short	(.L_308 - .L_307)
.L_307:
        /*003c*/ 	.word	0x00000000
        /*0040*/ 	.short	0x0004
        /*0042*/ 	.short	0x0020
        /*0044*/ 	.byte	0x00, 0xf0, 0x21, 0x00


	//----- nvinfo : EIATTR_KPARAM_INFO
	.align		4
.L_308:
        /*0048*/ 	.byte	0x04, 0x17
        /*004a*/ 	.short	(.L_310 - .L_309)
.L_309:
        /*004c*/ 	.word	0x00000000
        /*0050*/ 	.short	0x0003
        /*0052*/ 	.short	0x0018
        /*0054*/ 	.byte	0x00, 0xf5, 0x21, 0x00


	//----- nvinfo : EIATTR_KPARAM_INFO
	.align		4
.L_310:
        /*0058*/ 	.byte	0x04, 0x17
        /*005a*/ 	.short	(.L_312 - .L_311)
.L_311:
        /*005c*/ 	.word	0x00000000
        /*0060*/ 	.short	0x0002
        /*0062*/ 	.short	0x0010
        /*0064*/ 	.byte	0x00, 0xf5, 0x21, 0x00


	//----- nvinfo : EIATTR_KPARAM_INFO
	.align		4
.L_312:
        /*0068*/ 	.byte	0x04, 0x17
        /*006a*/ 	.short	(.L_314 - .L_313)
.L_313:
        /*006c*/ 	.word	0x00000000
        /*0070*/ 	.short	0x0001
        /*0072*/ 	.short	0x0008
        /*0074*/ 	.byte	0x00, 0xf5, 0x21, 0x00


	//----- nvinfo : EIATTR_KPARAM_INFO
	.align		4
.L_314:
        /*0078*/ 	.byte	0x04, 0x17
        /*007a*/ 	.short	(.L_316 - .L_315)
.L_315:
        /*007c*/ 	.word	0x00000000
        /*0080*/ 	.short	0x0000
        /*0082*/ 	.short	0x0000
        /*0084*/ 	.byte	0x00, 0xf5, 0x21, 0x00


	//----- nvinfo : EIATTR_SPARSE_MMA_MASK
	.align		4
.L_316:
        /*0088*/ 	.byte	0x03, 0x50
        /*008a*/ 	.short	0x0000


	//----- nvinfo : EIATTR_MAXREG_COUNT
	.align		4
        /*008c*/ 	.byte	0x03, 0x1b
        /*008e*/ 	.short	0x00ff


	//----- nvinfo : EIATTR_NUM_BARRIERS
	.align		4
        /*0090*/ 	.byte	0x02, 0x4c
        /*0092*/ 	.byte	0x01
	.zero		1


	//----- nvinfo : EIATTR_MERCURY_ISA_VERSION
	.align		4
        /*0094*/ 	.byte	0x03, 0x5f
        /*0096*/ 	.short	0x0101


	//----- nvinfo : EIATTR_COOP_GROUP_MASK_REGIDS
	.align		4
        /*0098*/ 	.byte	0x04, 0x29
        /*009a*/ 	.short	(.L_318 - .L_317)


	//   ....[0]....
.L_317:
        /*009c*/ 	.word	0xffffffff


	//   ....[1]....
        /*00a0*/ 	.word	0xffffffff


	//   ....[2]....
        /*00a4*/ 	.word	0xffffffff


	//   ....[3]....
        /*00a8*/ 	.word	0xffffffff


	//   ....[4]....
        /*00ac*/ 	.word	0xffffffff


	//----- nvinfo : EIATTR_COOP_GROUP_INSTR_OFFSETS
	.align		4
.L_318:
        /*00b0*/ 	.byte	0x04, 0x28
        /*00b2*/ 	.short	(.L_320 - .L_319)


	//   ....[0]....
.L_319:
        /*00b4*/ 	.word	0x000019f0


	//   ....[1]....
        /*00b8*/ 	.word	0x00001a10


	//   ....[2]....
        /*00bc*/ 	.word	0x00001a30


	//   ....[3]....
        /*00c0*/ 	.word	0x00001a50


	//   ....[4]....
        /*00c4*/ 	.word	0x00001a70


	//----- nvinfo : EIATTR_VRC_CTA_INIT_COUNT
	.align		4
.L_320:
        /*00c8*/ 	.byte	0x02, 0x4a
	.zero		1
	.zero		1


	//----- nvinfo : EIATTR_EXIT_INSTR_OFFSETS
	.align		4
        /*00cc*/ 	.byte	0x04, 0x1c
        /*00ce*/ 	.short	(.L_322 - .L_321)


	//   ....[0]....
.L_321:
        /*00d0*/ 	.word	0x000030e0


	//   ....[1]....
        /*00d4*/ 	.word	0x00003120


	//----- nvinfo : EIATTR_MAX_THREADS
	.align		4
.L_322:
        /*00d8*/ 	.byte	0x04, 0x05
        /*00da*/ 	.short	(.L_324 - .L_323)
.L_323:
        /*00dc*/ 	.word	0x00000100
        /*00e0*/ 	.word	0x00000001
        /*00e4*/ 	.word	0x00000001


	//----- nvinfo : EIATTR_CBANK_PARAM_SIZE
	.align		4
.L_324:
        /*00e8*/ 	.byte	0x03, 0x19
        /*00ea*/ 	.short	0x0031


	//----- nvinfo : EIATTR_PARAM_CBANK
	.align		4
        /*00ec*/ 	.byte	0x04, 0x0a
        /*00ee*/ 	.short	(.L_326 - .L_325)
	.align		4
.L_325:
        /*00f0*/ 	.word	index@(.nv.constant0._ZN3cub18CUB_300001_SM_10006detail10radix_sort31DeviceRadixSortSingleTileKernelINS1_5radix10policy_hubIiNS0_8NullTypeEyE10Policy1000ELNS0_9SortOrderE0EiS6_yNS1_21identity_decomposer_tEEEvPKT1_PSB_PKT2_PSF_T3_iiT4_)
        /*00f4*/ 	.short	0x0380
        /*00f6*/ 	.short	0x0031


	//----- nvinfo : EIATTR_SW_WAR
	.align		4
.L_326:
        /*00f8*/ 	.byte	0x04, 0x36
        /*00fa*/ 	.short	(.L_328 - .L_327)
.L_327:
        /*00fc*/ 	.word	0x00000008
.L_328:


//--------------------- .nv.info._ZN3cub18CUB_300001_SM_10006detail10radix_sort29DeviceRadixSortOnesweepKernelINS1_5radix10policy_hubImNS0_8NullTypeEyE10Policy1000ELNS0_9SortOrderE0EmS6_yiiNS1_21identity_decomposer_tEEEvPT5_SC_PT3_PKSD_PT1_PKSH_PT2_PKSL_T4_iiT6_ --------------------------
	.section	.nv.info._ZN3cub18CUB_300001_SM_10006detail10radix_sort29DeviceRadixSortOnesweepKernelINS1_5radix10policy_hubImNS0_8NullTypeEyE10Policy1000ELNS0_9SortOrderE0EmS6_yiiNS1_21identity_decomposer_tEEEvPT5_SC_PT3_PKSD_PT1_PKSH_PT2_PKSL_T4_iiT6_,"",@"SHT_CUDA_INFO"
	.sectionflags	@""
	.align	4


	//----- nvinfo : EIATTR_CUDA_API_VERSION
	.align		4
        /*0000*/ 	.byte	0x04, 0x37
        /*0002*/ 	.short	(.L_330 - .L_329)
.L_329:
        /*0004*/ 	.word	0x00000082


	//----- nvinfo : EIATTR_KPARAM_INFO
	.align		4
.L_330:
        /*0008*/ 	.byte	0x04, 0x17
        /*000a*/ 	.short	(.L_332 - .L_331)
.L_331:
        /*000c*/ 	.word	0x00000000
        /*0010*/ 	.short	0x000b
        /*0012*/ 	.short	0x004c
        /*0014*/ 	.byte	0x00, 0xf0, 0x05, 0x00


	//----- nvinfo : EIATTR_KPARAM_INFO
	.align		4
.L_332:
        /*0018*/ 	.byte	0x04, 0x17
        /*001a*/ 	.short	(.L_334 - .L_333)
.L_333:
        /*001c*/ 	.word	0x00000000
        /*0020*/ 	.short	0x000a
        /*0022*/ 	.short	0x0048
        /*0024*/ 	.byte	0x00, 0xf0, 0x11, 0x00


	//----- nvinfo : EIATTR_KPARAM_INFO
	.align		4
.L_334:
        /*0028*/ 	.byte	0x04, 0x17
        /*002a*/ 	.short	(.L_336 - .L_335)
.L_335:
        /*002c*/ 	.word	0x00000000
        /*0030*/ 	.short	0x0009
        /*0032*/ 	.short	0x0044
        /*0034*/ 	.byte	0x00, 0xf0, 0x11, 0x00


	//----- nvinfo : EIATTR_KPARAM_INFO
	.align		4
.L_336:
        /*0038*/ 	.byte	0x04, 0x17
        /*003a*/ 	.short	(.L_338 - .L_337)
.L_337:
        /*003c*/ 	.word	0x00000000
        /*0040*/ 	.short	0x0008
        /*0042*/ 	.short	0x0040
        /*0044*/ 	.byte	0x00, 0xf0, 0x11, 0x00


	//----- nvinfo : EIATTR_KPARAM_INFO
	.align		4
.L_338:
        /*0048*/ 	.byte	0x04, 0x17
        /*004a*/ 	.short	(.L_340 - .L_339)
.L_339:
        /*004c*/ 	.word	0x00000000
        /*0050*/ 	.short	0x0007
        /*0052*/ 	.short	0x0038
        /*0054*/ 	.byte	0x00, 0xf5, 0x21, 0x00


	//----- nvinfo : EIATTR_KPARAM_INFO
	.align		4
.L_340:
        /*0058*/ 	.byte	0x04, 0x17
        /*005a*/ 	.short	(.L_342 - .L_341)
.L_341:
        /*005c*/ 	.word	0x00000000
        /*0060*/ 	.short	0x0006
        /*0062*/ 	.short	0x0030
        /*0064*/ 	.byte	0x00, 0xf5, 0x21, 0x00


	//----- nvinfo : EIATTR_KPARAM_INFO
	.align		4
.L_342:
        /*0068*/ 	.byte	0x04, 0x17
        /*006a*/ 	.short	(.L_344 - .L_343)
.L_343:
        /*006c*/ 	.word	0x00000000
        /*0070*/ 	.short	0x0005
        /*0072*/ 	.short	0x0028
        /*0074*/ 	.byte	0x00, 0xf5, 0x21, 0x00


	//----- nvinfo : EIATTR_KPARAM_INFO
	.align		4
.L_344:
        /*0078*/ 	.byte	0x04, 0x17
        /*007a*/ 	.short	(.L_346 - .L_345)
.L_345:
        /*007c*/ 	.word	0x00000000
        /*0080*/ 	.short	0x0004
        /*0082*/ 	.short	0x0020
        /*0084*/ 	.byte	0x00, 0xf5, 0x21, 0x00


	//----- nvinfo : EIATTR_KPARAM_INFO
	.align		4
.L_346:
        /*0088*/ 	.byte	0x04, 0x17
        /*008a*/ 	.short	(.L_348 - .L_347)
.L_347:
        /*008c*/ 	.word	0x00000000
        /*0090*/ 	.short	0x0003
        /*0092*/ 	.short	0x0018
        /*0094*/ 	.byte	0x00, 0xf5, 0x21, 0x00


	//----- nvinfo : EIATTR_KPARAM_INFO
	.align		4
.L_348:
        /*0098*/ 	.byte	0x04, 0x17
        /*009a*/ 	.short	(.L_350 - .L_349)
.L_349:
        /*009c*/ 	.word	0x00000000
        /*00a0*/ 	.short	0x0002
        /*00a2*/ 	.short	0x0010
        /*00a4*/ 	.byte	0x00, 0xf5, 0x21, 0x00


	//----- nvinfo : EIATTR_KPARAM_INFO
	.align		4
.L_350:
        /*00a8*/ 	.byte	0x04, 0x17
        /*00aa*/ 	.short	(.L_352 - .L_351)
.L_351:
        /*00ac*/ 	.word	0x00000000
        /*00b0*/ 	.short	0x0001
        /*00b2*/ 	.short	0x0008
        /*00b4*/ 	.byte	0x00, 0xf5, 0x21, 0x00


	//----- nvinfo : EIATTR_KPARAM_INFO
	.align		4
.L_352:
        /*00b8*/ 	.byte	0x04, 0x17
        /*00ba*/ 	.short	(.L_354 - .L_353)
.L_353:
        /*00bc*/ 	.word	0x00000000
        /*00c0*/ 	.short	0x0000
        /*00c2*/ 	.short	0x0000
        /*00c4*/ 	.byte	0x00, 0xf5, 0x21, 0x00


	//----- nvinfo : EIATTR_SPARSE_MMA_MASK
	.align		4
.L_354:
        /*00c8*/ 	.byte	0x03, 0x50
        /*00ca*/ 	.short	0x0000


	//----- nvinfo : EIATTR_MAXREG_COUNT
	.align		4
        /*00cc*/ 	.byte	0x03, 0x1b
        /*00ce*/ 	.short	0x00a8


	//----- nvinfo : EIATTR_NUM_BARRIERS
	.align		4
        /*00d0*/ 	.byte	0x02, 0x4c
        /*00d2*/ 	.byte	0x01
	.zero		1


	//----- nvinfo : EIATTR_MERCURY_ISA_VERSION
	.align		4
        /*00d4*/ 	.byte	0x03, 0x5f
        /*00d6*/ 	.short	0x0101


	//----- nvinfo : EIATTR_COOP_GROUP_MASK_REGIDS
	.align		4
        /*00d8*/ 	.byte	0x04, 0x29
        /*00da*/ 	.short	(.L_356 - .L_355)


	//   ....[0]....
.L_355:
        /*00dc*/ 	.word	0xffffffff


	//   ....[1]....
        /*00e0*/ 	.word	0x05000000


	//   ....[2]....
        /*00e4*/ 	.word	0xffffffff


	//   ....[3]....
        /*00e8*/ 	.word	0xffffffff


	//   ....[4]....
        /*00ec*/ 	.word	0xffffffff


	//   ....[5]....
        /*00f0*/ 	.word	0xffffffff


	//   ....[6]....
        /*00f4*/ 	.word	0xffffffff


	//   ....[7]....
        /*00f8*/ 	.word	0xffffffff


	//   ....[8]....
        /*00fc*/ 	.word	0xffffffff


	//   ....[9]....
        /*0100*/ 	.word	0xffffffff


	//   ....[10]....
        /*0104*/ 	.word	0xffffffff


	//   ....[11]....
        /*0108*/ 	.word	0xffffffff


	//   ....[12]....
        /*010c*/ 	.word	0xffffffff


	//   ....[13]....
        /*0110*/ 	.word	0xffffffff


	//   ....[14]....
        /*0114*/ 	.word	0xffffffff


	//   ....[15]....
        /*0118*/ 	.word	0xffffffff


	//   ....[16]....
        /*011c*/ 	.word	0xffffffff


	//   ....[17]....
        /*0120*/ 	.word	0xffffffff


	//   ....[18]....
        /*0124*/ 	.word	0xffffffff


	//   ....[19]....
        /*0128*/ 	.word	0xffffffff


	//   ....[20]....
        /*012c*/ 	.word	0xffffffff


	//   ....[21]....
        /*0130*/ 	.word	0xffffffff


	//   ....[22]....
        /*0134*/ 	.word	0xffffffff


	//   ....[23]....
        /*0138*/ 	.word	0xffffffff


	//   ....[24]....
        /*013c*/ 	.word	0xffffffff


	//   ....[25]....
        /*0140*/ 	.word	0xffffffff


	//   ....[26]....
        /*0144*/ 	.word	0xffffffff


	//   ....[27]....
        /*0148*/ 	.word	0xffffffff


	//   ....[28]....
        /*014c*/ 	.word	0xffffffff


	//   ....[29]....
        /*0150*/ 	.word	0xffffffff


	//   ....[30]....
        /*0154*/ 	.word	0xffffffff


	//   ....[31]....
        /*0158*/ 	.word	0xffffffff


	//   ....[32]....
        /*015c*/ 	.word	0xffffffff


	//   ....[33]....
        /*0160*/ 	.word	0xffffffff


	//   ....[34]....
        /*0164*/ 	.word	0xffffffff


	//   ....[35]....
        /*0168*/ 	.word	0xffffffff


	//   ....[36]....
        /*016c*/ 	.word	0xffffffff


	//   ....[37]....
        /*0170*/ 	.word	0xffffffff


	//   ....[38]....
        /*0174*/ 	.word	0xffffffff


	//   ....[39]....
        /*0178*/ 	.word	0xffffffff


	//   ....[40]....
        /*017c*/ 	.word	0xffffffff


	//   ....[41]....
        /*0180*/ 	.word	0xffffffff


	//   ....[42]....
        /*0184*/ 	.word	0xffffffff


	//   ....[43]....
        /*0188*/ 	.word	0xffffffff


	//   ....[44]....
        /*018c*/ 	.word	0xffffffff


	//   ....[45]....
        /*0190*/ 	.word	0xffffffff


	//   ....[46]....
        /*0194*/ 	.word	0xffffffff


	//   ....[47]....
        /*0198*/ 	.word	0xffffffff


	//   ....[48]....
        /*019c*/ 	.word	0xffffffff


	//   ....[49]....
        /*01a0*/ 	.word	0xffffffff


	//   ....[50]....
        /*01a4*/ 	.word	0xffffffff


	//   ....[51]....
        /*01a8*/ 	.word	0xffffffff


	//   ....[52]....
        /*01ac*/ 	.word	0xffffffff


	//   ....[53]....
        /*01b0*/ 	.word	0xffffffff


	//   ....[54]....
        /*01b4*/ 	.word	0xffffffff


	//   ....[55]....
        /*01b8*/ 	.word	0xffffffff


	//   ....[56]....
        /*01bc*/ 	.word	0xffffffff


	//   ....[57]....
        /*01c0*/ 	.word	0xffffffff


	//   ....[58]....
        /*01c4*/ 	.word	0xffffffff


	//   ....[59]....
        /*01c8*/ 	.word	0xffffffff


	//   ....[60]....
        /*01cc*/ 	.word	0xffffffff


	//   ....[61]....
        /*01d0*/ 	.word	0xffffffff


	//   ....[62]....
        /*01d4*/ 	.word	0xffffffff


	//   ....[63]....
        /*01d8*/ 	.word	0xffffffff


	//   ....[64]....
        /*01dc*/ 	.word	0xffffffff


	//   ....[65]....
        /*01e0*/ 	.word	0xffffffff


	//   ....[66]....
        /*01e4*/ 	.word	0xffffffff


	//   ....[67]....
        /*01e8*/ 	.word	0xffffffff


	//   ....[68]....
        /*01ec*/ 	.word	0xffffffff


	//   ....[69]....
        /*01f0*/ 	.word	0xffffffff


	//   ....[70]....
        /*01f4*/ 	.word	0xffffffff


	//   ....[71]....
        /*01f8*/ 	.word	0xffffffff


	//   ....[72]....
        /*01fc*/ 	.word	0xffffffff


	//   ....[73]....
        /*0200*/ 	.word	0xffffffff


	//   ....[74]....
        /*0204*/ 	.word	0xffffffff


	//   ....[75]....
        /*0208*/ 	.word	0xffffffff


	//   ....[76]....
        /*020c*/ 	.word	0xffffffff


	//   ....[77]....
        /*0210*/ 	.word	0xffffffff


	//   ....[78]....
        /*0214*/ 	.word	0xffffffff


	//   ....[79]....
        /*0218*/ 	.word	0xffffffff


	//   ....[80]....
        /*021c*/ 	.word	0xffffffff


	//   ....[81]....
        /*0220*/ 	.word	0xffffffff


	//   ....[82]....
        /*0224*/ 	.word	0xffffffff


	//   ....[83]....
        /*0228*/ 	.word	0xffffffff


	//   ....[84]....
        /*022c*/ 	.word	0xffffffff


	//   ....[85]....
        /*0230*/ 	.word	0xffffffff


	//   ....[86]....
        /*0234*/ 	.word	0xffffffff


	//   ....[87]....
        /*0238*/ 	.word	0xffffffff


	//   ....[88]....
        /*023c*/ 	.word	0xffffffff


	//   ....[89]....
        /*0240*/ 	.word	0xffffffff


	//   ....[90]....
        /*0244*/ 	.word	0xffffffff


	//   ....[91]....
        /*0248*/ 	.word	0xffffffff


	//   ....[92]....
        /*024c*/ 	.word	0xffffffff


	//   ....[93]....
        /*0250*/ 	.word	0xffffffff


	//   ....[94]....
        /*0254*/ 	.word	0xffffffff


	//   ....[95]....
        /*0258*/ 	.word	0xffffffff


	//   ....[96]....
        /*025c*/ 	.word	0xffffffff


	//   ....[97]....
        /*0260*/ 	.word	0xffffffff


	//   ....[98]....
        /*0264*/ 	.word	0xffffffff


	//   ....[99]....
        /*0268*/ 	.word	0xffffffff


	//   ....[100]....
        /*026c*/ 	.word	0xffffffff


	//   ....[101]....
        /*0270*/ 	.word	0xffffffff


	//   ....[102]....
        /*0274*/ 	.word	0xffffffff


	//   ....[103]....
        /*0278*/ 	.word	0xffffffff


	//   ....[104]....
        /*027c*/ 	.word	0xffffffff


	//   ....[105]....
        /*0280*/ 	.word	0xffffffff


	//   ....[106]....
        /*0284*/ 	.word	0xffffffff


	//   ....[107]....
        /*0288*/ 	.word	0xffffffff


	//   ....[108]....
        /*028c*/ 	.word	0xffffffff


	//   ....[109]....
        /*0290*/ 	.word	0xffffffff


	//   ....[110]....
        /*0294*/ 	.word	0xffffffff


	//   ....[111]....
        /*0298*/ 	.word	0xffffffff


	//   ....[112]....
        /*029c*/ 	.word	0xffffffff


	//   ....[113]....
        /*02a0*/ 	.word	0xffffffff


	//   ....[114]....
        /*02a4*/ 	.word	0xffffffff


	//   ....[115]....
        /*02a8*/ 	.word	0xffffffff


	//   ....[116]....
        /*02ac*/ 	.word	0xffffffff


	//   ....[117]....
        /*02b0*/ 	.word	0xffffffff


	//   ....[118]....
        /*02b4*/ 	.word	0xffffffff


	//   ....[119]....
        /*02b8*/ 	.word	0xffffffff


	//   ....[120]....
        /*02bc*/ 	.word	0xffffffff


	//   ....[121]....
        /*02c0*/ 	.word	0xffffffff


	//   ....[122]....
        /*02c4*/ 	.word	0xffffffff


	//   ....[123]....
        /*02c8*/ 	.word	0xffffffff


	//   ....[124]....
        /*02cc*/ 	.word	0xffffffff


	//   ....[125]....
        /*02d0*/ 	.word	0xffffffff


	//   ....[126]....
        /*02d4*/ 	.word	0xffffffff


	//   ....[127]....
        /*02d8*/ 	.word	0xffffffff


	//   ....[128]....
        /*02dc*/ 	.word	0xffffffff


	//   ....[129]....
        /*02e0*/ 	.word	0xffffffff


	//   ....[130]....
        /*02e4*/ 	.word	0xffffffff


	//   ....[131]....
        /*02e8*/ 	.word	0xffffffff


	//   ....[132]....
        /*02ec*/ 	.word	0xffffffff


	//   ....[133]....
        /*02f0*/ 	.word	0xffffffff


	//   ....[134]....
        /*02f4*/ 	.word	0xffffffff


	//   ....[135]....
        /*02f8*/ 	.word	0xffffffff


	//   ....[136]....
        /*02fc*/ 	.word	0xffffffff


	//   ....[137]....
        /*0300*/ 	.word	0xffffffff


	//   ....[138]....
        /*0304*/ 	.word	0xffffffff


	//   ....[139]....
        /*0308*/ 	.word	0xffffffff


	//   ....[140]....
        /*030c*/ 	.word	0xffffffff


	//   ....[141]....
        /*0310*/ 	.word	0xffffffff


	//   ....[142]....
        /*0314*/ 	.word	0x05000008


	//   ....[143]....
        /*0318*/ 	.word	0xffffffff


	//   ....[144]....
        /*031c*/ 	.word	0xffffffff


	//   ....[145]....
        /*0320*/ 	.word	0xffffffff


	//   ....[146]....
        /*0324*/ 	.word	0xffffffff


	//   ....[147]....
        /*0328*/ 	.word	0xffffffff


	//   ....[148]....
        /*032c*/ 	.word	0xffffffff


	//   ....[149]....
        /*0330*/ 	.word	0xffffffff


	//   ....[150]....
        /*0334*/ 	.word	0xffffffff


	//   ....[151]....
        /*0338*/ 	.word	0xffffffff


	//   ....[152]....
        /*033c*/ 	.word	0xffffffff


	//   ....[153]....
        /*0340*/ 	.word	0xffffffff


	//   ....[154]....
        /*0344*/ 	.word	0xffffffff


	//   ....[155]....
        /*0348*/ 	.word	0xffffffff


	//   ....[156]....
        /*034c*/ 	.word	0xffffffff


	//   ....[157]....
        /*0350*/ 	.word	0xffffffff


	//   ....[158]....
        /*0354*/ 	.word	0xffffffff


	//   ....[159]....
        /*0358*/ 	.word	0xffffffff


	//   ....[160]....
        /*035c*/ 	.word	0xffffffff


	//   ....[161]....
        /*0360*/ 	.word	0xffffffff


	//   ....[162]....
        /*0364*/ 	.word	0xffffffff


	//   ....[163]....
        /*0368*/ 	.word	0xffffffff


	//   ....[164]....
        /*036c*/ 	.word	0xffffffff


	//   ....[165]....
        /*0370*/ 	.word	0xffffffff


	//   ....[166]....
        /*0374*/ 	.word	0xffffffff


	//   ....[167]....
        /*0378*/ 	.word	0xffffffff


	//   ....[168]....
        /*037c*/ 	.word	0xffffffff


	//   ....[169]....
        /*0380*/ 	.word	0xffffffff


	//   ....[170]....
        /*0384*/ 	.word	0xffffffff


	//   ....[171]....
        /*0388*/ 	.word	0xffffffff


	//   ....[172]....
        /*038c*/ 	.word	0xffffffff


	//   ....[173]....
        /*0390*/ 	.word	0x05000053


	//   ....[174]....
        /*0394*/ 	.word	0x05000053


	//   ....[175]....
        /*0398*/ 	.word	0x05000053


	//   ....[176]....
        /*039c*/ 	.word	0x05000053


	//   ....[177]....
        /*03a0*/ 	.word	0x05000053


	//----- nvinfo : EIATTR_COOP_GROUP_INSTR_OFFSETS
	.align		4
.L_356:
        /*03a4*/ 	.byte	0x04, 0x28
        /*03a6*/ 	.short	(.L_358 - .L_357)


	//   ....[0]....
.L_357:
        /*03a8*/ 	.word	0x00000ed0


	//   ....[1]....
        /*03ac*/ 	.word	0x000016e0


	//   ....[2]....
        /*03b0*/ 	.word	0x00002030


	//   ....[3]....
        /*03b4*/ 	.word	0x00002050


	//   ....[4]....
        /*03b8*/ 	.word	0x00002070


	//   ....[5]....
        /*03bc*/ 	.word	0x00002090


	//   ....[6]....
        /*03c0*/ 	.word	0x000020b0


	//   ....[7]....
        /*03c4*/ 	.word	0x00002540


	//   ....[8]....
        /*03c8*/ 	.word	0x00002550


	//   ....[9]....
        /*03cc*/ 	.word	0x00002570


	//   ....[10]....
        /*03d0*/ 	.word	0x00002590


	//   ....[11]....
        /*03d4*/ 	.word	0x000025e0


	//   ....[12]....
        /*03d8*/ 	.word	0x00002620


	//   ....[13]....
        /*03dc*/ 	.word	0x00002660


	//   ....[14]....
        /*03e0*/ 	.word	0x00002680


	//   ....[15]....
        /*03e4*/ 	.word	0x00002780


	//   ....[16]....
        /*03e8*/ 	.word	0x00002790


	//   ....[17]....
        /*03ec*/ 	.word	0x000027c0


	//   ....[18]....
        /*03f0*/ 	.word	0x000027f0


	//   ....[19]....
        /*03f4*/ 	.word	0x00002820


	//   ....[20]....
        /*03f8*/ 	.word	0x00002860


	//   ....[21]....
        /*03fc*/ 	.word	0x00002880


	//   ....[22]....
        /*0400*/ 	.word	0x000028a0


	//   ....[23]....
        /*0404*/ 	.word	0x00002900


	//   ....[24]....
        /*0408*/ 	.word	0x000029b0


	//   ....[25]....
        /*040c*/ 	.word	0x000029c0


	//   ....[26]....
        /*0410*/ 	.word	0x000029e0


	//   ....[27]....
        /*0414*/ 	.word	0x00002a20


	//   ....[28]....
        /*0418*/ 	.word	0x00002a50


	//   ....[29]....
        /*041c*/ 	.word	0x00002a90


	//   ....[30]....
        /*0420*/ 	.word	0x00002ab0


	//   ....[31]....
        /*0424*/ 	.word	0x00002ad0


	//   ....[32]....
        /*0428*/ 	.word	0x00002b30


	//   ....[33]....
        /*042c*/ 	.word	0x00002be0


	//   ....[34]....
        /*0430*/ 	.word	0x00002bf0


	//   ....[35]....
        /*0434*/ 	.word	0x00002c10


	//   ....[36]....
        /*0438*/ 	.word	0x00002c50


	//   ....[37]....
        /*043c*/ 	.word	0x00002c80


	//   ....[38]....
        /*0440*/ 	.word	0x00002cc0


	//   ....[39]....
        /*0444*/ 	.word	0x00002ce0


	//   ....[40]....
        /*0448*/ 	.word	0x00002d00


	//   ....[41]....
        /*044c*/ 	.word	0x00002d70


	//   ....[42]....
        /*0450*/ 	.word	0x00002e20


	//   ....[43]....
        /*0454*/ 	.word	0x00002e30


	//   ....[44]....
        /*0458*/ 	.word	0x00002e50


	//   ....[45]....
        /*045c*/ 	.word	0x00002e90


	//   ....[46]....
        /*0460*/ 	.word	0x00002ec0


	//   ....[47]....
        /*0464*/ 	.word	0x00002f00


	//   ....[48]....
        /*0468*/ 	.word	0x00002f20


	//   ....[49]....
        /*046c*/ 	.word	0x00002f40


	//   ....[50]....
        /*0470*/ 	.word	0x00002fb0


	//   ....[51]....
        /*0474*/ 	.word	0x00003070


	//   ....[52]....
        /*0478*/ 	.word	0x00003080


	//   ....[53]....
        /*047c*/ 	.word	0x000030a0


	//   ....[54]....
        /*0480*/ 	.word	0x000030e0


	//   ....[55]....
        /*0484*/ 	.word	0x00003110


	//   ....[56]....
        /*0488*/ 	.word	0x00003150


	//   ....[57]....
        /*048c*/ 	.word	0x00003170


	//   ....[58]....
        /*0490*/ 	.word	0x00003190


	//   ....[59]....
        /*0494*/ 	.word	0x000031f0


	//   ....[60]....
        /*0498*/ 	.word	0x000032a0


	//   ....[61]....
        /*049c*/ 	.word	0x000032b0


	//   ....[62]....
        /*04a0*/ 	.word	0x000032e0


	//   ....[63]....
        /*04a4*/ 	.word	0x00003310


	//   ....[64]....
        /*04a8*/ 	.word	0x00003340


	//   ....[65]....
        /*04ac*/ 	.word	0x00003380


	//   ....[66]....
        /*04b0*/ 	.word	0x000033a0


	//   ....[67]....
        /*04b4*/ 	.word	0x000033c0


	//   ....[68]....
        /*04b8*/ 	.word	0x00003400


	//   ....[69]....
        /*04bc*/ 	.word	0x000034c0


	//   ....[70]....
        /*04c0*/ 	.word	0x000034e0


	//   ....[71]....
        /*04c4*/ 	.word	0x000034f0


	//   ....[72]....
        /*04c8*/ 	.word	0x00003520


	//   ....[73]....
        /*04cc*/ 	.word	0x00003550


	//   ....[74]....
        /*04d0*/ 	.word	0x00003580


	//   ....[75]....
        /*04d4*/ 	.word	0x000035c0


	//   ....[76]....
        /*04d8*/ 	.word	0x000035e0


	//   ....[77]....
        /*04dc*/ 	.word	0x00003600


	//   ....[78]....
        /*04e0*/ 	.word	0x00003710


	//   ....[79]....
        /*04e4*/ 	.word	0x00003720


	//   ....[80]....
        /*04e8*/ 	.word	0x00003750


	//   ....[81]....
        /*04ec*/ 	.word	0x00003780


	//   ....[82]....
        /*04f0*/ 	.word	0x000037b0


	//   ....[83]....
        /*04f4*/ 	.word	0x000037f0


	//   ....[84]....
        /*04f8*/ 	.word	0x00003810


	//   ....[85]....
        /*04fc*/ 	.word	0x00003830


	//   ....[86]....
        /*0500*/ 	.word	0x00003890


	//   ....[87]....
        /*0504*/ 	.word	0x00003930


	//   ....[88]....
        /*0508*/ 	.word	0x00003940


	//   ....[89]....
        /*050c*/ 	.word	0x00003970


	//   ....[90]....
        /*0510*/ 	.word	0x000039a0


	//   ....[91]....
        /*0514*/ 	.word	0x000039d0


	//   ....[92]....
        /*0518*/ 	.word	0x00003a10


	//   ....[93]....
        /*051c*/ 	.word	0x00003a30


	//   ....[94]....
        /*0520*/ 	.word	0x00003a50


	//   ....[95]....
        /*0524*/ 	.word	0x00003ac0


	//   ....[96]....
        /*0528*/ 	.word	0x00003b50


	//   ....[97]....
        /*052c*/ 	.word	0x00003b70


	//   ....[98]....
        /*0530*/ 	.word	0x00003b80


	//   ....[99]....
        /*0534*/ 	.word	0x00003bb0


	//   ....[100]....
        /*0538*/ 	.word	0x00003be0


	//   ....[101]....
        /*053c*/ 	.word	0x00003c10


	//   ....[102]....
        /*0540*/ 	.word	0x00003c50


	//   ....[103]....
        /*0544*/ 	.word	0x00003c70


	//   ....[104]....
        /*0548*/ 	.word	0x00003c90


	//   ....[105]....
        /*054c*/ 	.word	0x00003d80


	//   ....[106]....
        /*0550*/ 	.word	0x00003db0


	//   ....[107]....
        /*0554*/ 	.word	0x00003dc0


	//   ....[108]....
        /*0558*/ 	.word	0x00003de0


	//   ....[109]....
        /*055c*/ 	.word	0x00003e20


	//   ....[110]....
        /*0560*/ 	.word	0x00003e50


	//   ....[111]....
        /*0564*/ 	.word	0x00003e90


	//   ....[112]....
        /*0568*/ 	.word	0x00003eb0


	//   ....[113]....
        /*056c*/ 	.word	0x00003ed0


	//   ....[114]....
        /*0570*/ 	.word	0x00003fb0


	//   ....[115]....
        /*0574*/ 	.word	0x00003fd0


	//   ....[116]....
        /*0578*/ 	.word	0x00003fe0


	//   ....[117]....
        /*057c*/ 	.word	0x00004000


	//   ....[118]....
        /*0580*/ 	.word	0x00004040


	//   ....[119]....
        /*0584*/ 	.word	0x00004080


	//   ....[120]....
        /*0588*/ 	.word	0x000040c0


	//   ....[121]....
        /*058c*/ 	.word	0x000040e0


	//   ....[122]....
        /*0590*/ 	.word	0x00004100


	//   ....[123]....
        /*0594*/ 	.word	0x000041e0


	//   ....[124]....
        /*0598*/ 	.word	0x00004200


	//   ....[125]....
        /*059c*/ 	.word	0x00004210


	//   ....[126]....
        /*05a0*/ 	.word	0x00004240


	//   ....[127]....
        /*05a4*/ 	.word	0x00004270


	//   ....[128]....
        /*05a8*/ 	.word	0x000042a0


	//   ....[129]....
        /*05ac*/ 	.word	0x000042e0


	//   ....[130]....
        /*05b0*/ 	.word	0x00004300


	//   ....[131]....
        /*05b4*/ 	.word	0x00004320


	//   ....[132]....
        /*05b8*/ 	.word	0x00004410


	//   ....[133]....
        /*05bc*/ 	.word	0x00004430


	//   ....[134]....
        /*05c0*/ 	.word	0x00004440


	//   ....[135]....
        /*05c4*/ 	.word	0x00004460


	//   ....[136]....
        /*05c8*/ 	.word	0x000044a0


	//   ....[137]....
        /*05cc*/ 	.word	0x000044d0


	//   ....[138]....
        /*05d0*/ 	.word	0x00004510


	//   ....[139]....
        /*05d4*/ 	.word	0x00004530


	//   ....[140]....
        /*05d8*/ 	.word	0x00004550


	//   ....[141]....
        /*05dc*/ 	.word	0x00004630


	//   ....[142]....
        /*05e0*/ 	.word	0x00004b50


	//   ....[143]....
        /*05e4*/ 	.word	0x00004e70


	//   ....[144]....
        /*05e8*/ 	.word	0x00004f20


	//   ....[145]....
        /*05ec*/ 	.word	0x00004fd0


	//   ....[146]....
        /*05f0*/ 	.word	0x00005080


	//   ....[147]....
        /*05f4*/ 	.word	0x00005130


	//   ....[148]....
        /*05f8*/ 	.word	0x000051e0


	//   ....[149]....
        /*05fc*/ 	.word	0x00005290


	//   ....[150]....
        /*0600*/ 	.word	0x00005340


	//   ....[151]....
        /*0604*/ 	.word	0x000053f0


	//   ....[152]....
        /*0608*/ 	.word	0x000054a0


	//   ....[153]....
        /*060c*/ 	.word	0x00005550


	//   ....[154]....
        /*0610*/ 	.word	0x00005600


	//   ....[155]....
        /*0614*/ 	.word	0x000056b0


	//   ....[156]....
        /*0618*/ 	.word	0x00005760


	//   ....[157]....
        /*061c*/ 	.word	0x00005810


	//   ....[158]....
        /*0620*/ 	.word	0x00005a10


	//   ....[159]....
        /*0624*/ 	.word	0x00005b30


	//   ....[160]....
        /*0628*/ 	.word	0x00005c50


	//   ....[161]....
        /*062c*/ 	.word	0x00005d70


	//   ....[162]....
        /*0630*/ 	.word	0x00005e90


	//   ....[163]....
        /*0634*/ 	.word	0x00005fb0


	//   ....[164]....
        /*0638*/ 	.word	0x000060d0


	//   ....[165]....
        /*063c*/ 	.word	0x000061e0


	//   ....[166]....
        /*0640*/ 	.word	0x000062e0


	//   ....[167]....
        /*0644*/ 	.word	0x000063e0


	//   ....[168]....
        /*0648*/ 	.word	0x000064e0


	//   ....[169]....
        /*064c*/ 	.word	0x000065e0


	//   ....[170]....
        /*0650*/ 	.word	0x000066e0


	//   ....[171]....
        /*0654*/ 	.word	0x000067e0


	//   ....[172]....
        /*0658*/ 	.word	0x000068d0


	//   ....[173]....
        /*065c*/ 	.word	0x00006940


	//   ....[174]....
        /*0660*/ 	.word	0x000069b0


	//   ....[175]....
        /*0664*/ 	.word	0x00006a20


	//   ....[176]....
        /*0668*/ 	.word	0x00006a90


	//   ....[177]....
        /*066c*/ 	.word	0x00006b00


	//----- nvinfo : EIATTR_VRC_CTA_INIT_COUNT
	.align		4
.L_358:
        /*0670*/ 	.byte	0x02, 0x4a
	.zero		1
	.zero		1


	//----- nvinfo : EIATTR_EXIT_INSTR_OFFSETS
	.align		4
        /*0674*/ 	.byte	0x04, 0x1c
        /*0676*/ 	.short	(.L_360 - .L_359)


	//   ....[0]....
.L_359:
        /*0678*/ 	.word	0x00001ae0


	//   ....[1]....
        /*067c*/ 	.word	0x00001e30


	//   ....[2]....
        /*0680*/ 	.word	0x00001e50


	//   ....[3]....
        /*0684*/ 	.word	0x00005820


	//   ....[4]....
        /*0688*/ 	.word	0x000068e0


	//----- nvinfo : EIATTR_MAX_THREADS
	.align		4
.L_360:
        /*068c*/ 	.byte	0x04, 0x05
        /*068e*/ 	.short	(.L_362 - .L_361)
.L_361:
        /*0690*/ 	.word	0x00000180
        /*0694*/ 	.word	0x00000001
        /*0698*/ 	.word	0x00000001


	//----- nvinfo : EIATTR_CRS_STACK_SIZE
	.align		4
.L_362:
        /*069c*/ 	.byte	0x04, 0x1e
        /*069e*/ 	.short	(.L_364 - .L_363)
.L_363:
        /*06a0*/ 	.word	0x00000000


	//----- nvinfo : EIATTR_CBANK_PARAM_SIZE
	.align		4
.L_364:
        /*06a4*/ 	.byte	0x03, 0x19
        /*06a6*/ 	.short	0x004d


	//----- nvinfo : EIATTR_PARAM_CBANK
	.align		4
        /*06a8*/ 	.byte	0x04, 0x0a
        /*06aa*/ 	.short	(.L_366 - .L_365)
	.align		4
.L_365:
        /*06ac*/ 	.word	index@(.nv.constant0._ZN3cub18CUB_300001_SM_10006detail10radix_sort29DeviceRadixSortOnesweepKernelINS1_5radix10policy_hubImNS0_8NullTypeEyE10Policy1000ELNS0_9SortOrderE0EmS6_yiiNS1_21identity_decomposer_tEEEvPT5_SC_PT3_PKSD_PT1_PKSH_PT2_PKSL_T4_iiT6_)
        /*06b0*/ 	.short	0x0380
        /*06b2*/ 	.short	0x004d


	//----- nvinfo : EIATTR_SW_WAR
	.align		4
.L_366:
        /*06b4*/ 	.byte	0x04, 0x36
        /*06b6*/ 	.short	(.L_368 - .L_367)
.L_367:
        /*06b8*/ 	.word	0x00000008
.L_368:


//--------------------- .nv.info._ZN3cub18CUB_300001_SM_10006detail10radix_sort33DeviceRadixSortExclusiveSumKernelINS1_5radix10policy_hubImNS0_8NullTypeEyE10Policy1000EyEEvPT0_ --------------------------
	.section	.nv.info._ZN3cub18CUB_300001_SM_10006detail10radix_sort33DeviceRadixSortExclusiveSumKernelINS1_5radix10policy_hubImNS0_8NullTypeEyE10Policy1000EyEEvPT0_,"",@"SHT_CUDA_INFO"
	.sectionflags	@""
	.align	4


	//----- nvinfo : EIATTR_CUDA_API_VERSION
	.align		4
        /*0000*/ 	.byte	0x04, 0x37
        /*0002*/ 	.short	(.L_370 - .L_369)
.L_369:
        /*0004*/ 	.word	0x00000082


	//----- nvinfo : EIATTR_KPARAM_INFO
	.align		4
.L_370:
        /*0008*/ 	.byte	0x04, 0x17
        /*000a*/ 	.short	(.L_372 - .L_371)
.L_371:
        /*000c*/ 	.word	0x00000000
        /*0010*/ 	.short	0x0000
        /*0012*/ 	.short	0x0000
        /*0014*/ 	.byte	0x00, 0xf5, 0x21, 0x00


	//----- nvinfo : EIATTR_SPARSE_MMA_MASK
	.align		4
.L_372:
        /*0018*/ 	.byte	0x03, 0x50
        /*001a*/ 	.short	0x0000


	//----- nvinfo : EIATTR_MAXREG_COUNT
	.align		4
        /*001c*/ 	.byte	0x03, 0x1b
        /*001e*/ 	.short	0x00ff


	//----- nvinfo : EIATTR_NUM_BARRIERS
	.align		4
        /*0020*/ 	.byte	0x02, 0x4c
        /*0022*/ 	.byte	0x01
	.zero		1


	//----- nvinfo : EIATTR_MERCURY_ISA_VERSION
	.align		4
        /*0024*/ 	.byte	0x03, 0x5f
        /*0026*/ 	.short	0x0101


	//----- nvinfo : EIATTR_COOP_GROUP_MASK_REGIDS
	.align		4
        /*0028*/ 	.byte	0x04, 0x29
        /*002a*/ 	.short	(.L_374 - .L_373)


	//   ....[0]....
.L_373:
        /*002c*/ 	.word	0xffffffff


	//   ....[1]....
        /*0030*/ 	.word	0xffffffff


	//   ....[2]....
        /*0034*/ 	.word	0xffffffff


	//   ....[3]....
        /*0038*/ 	.word	0xffffffff


	//   ....[4]....
        /*003c*/ 	.word	0xffffffff


	//   ....[5]....
        /*0040*/ 	.word	0xffffffff


	//   ....[6]....
        /*0044*/ 	.word	0xffffffff


	//   ....[7]....
        /*0048*/ 	.word	0xffffffff


	//   ....[8]....
        /*004c*/ 	.word	0xffffffff


	//   ....[9]....
        /*0050*/ 	.word	0xffffffff


	//   ....[10]....
        /*0054*/ 	.word	0x05000015


	//   ....[11]....
        /*0058*/ 	.word	0x05000015


	//   ....[12]....
        /*005c*/ 	.word	0x05000015


	//   ....[13]....
        /*0060*/ 	.word	0x05000015


	//   ....[14]....
        /*0064*/ 	.word	0x05000015


	//   ....[15]....
        /*0068*/ 	.word	0x05000015


	//   ....[16]....
        /*006c*/ 	.word	0x05000015


	//   ....[17]....
        /*0070*/ 	.word	0x05000015


	//   ....[18]....
        /*0074*/ 	.word	0x05000015


	//   ....[19]....
        /*0078*/ 	.word	0x05000015


	//----- nvinfo : EIATTR_COOP_GROUP_INSTR_OFFSETS
	.align		4
.L_374:
        /*007c*/ 	.byte	0x04, 0x28
        /*007e*/ 	.short	(.L_376 - .L_375)


	//   ....[0]....
.L_375:
        /*0080*/ 	.word	0x00000250


	//   ....[1]....
        /*0084*/ 	.word	0x00000260


	//   ....[2]....
        /*0088*/ 	.word	0x000002a0


	//   ....[3]....
        /*008c*/ 	.word	0x000002c0


	//   ....[4]....
        /*0090*/ 	.word	0x00000310


	//   ....[5]....
        /*0094*/ 	.word	0x00000320


	//   ....[6]....
        /*0098*/ 	.word	0x00000360


	//   ....[7]....
        /*009c*/ 	.word	0x00000380


	//   ....[8]....
        /*00a0*/ 	.word	0x000003d0


	//   ....[9]....
        /*00a4*/ 	.word	0x000003e0


	//   ....[10]....
        /*00a8*/ 	.word	0x00000660


	//   ....[11]....
        /*00ac*/ 	.word	0x000006b0


	//   ....[12]....
        /*00b0*/ 	.word	0x00000740


	//   ....[13]....
        /*00b4*/ 	.word	0x00000790


	//   ....[14]....
        /*00b8*/ 	.word	0x00000820


	//   ....[15]....
        /*00bc*/ 	.word	0x00000870


	//   ....[16]....
        /*00c0*/ 	.word	0x00000900


	//   ....[17]....
        /*00c4*/ 	.word	0x00000950


	//   ....[18]....
        /*00c8*/ 	.word	0x000009e0


	//   ....[19]....
        /*00cc*/ 	.word	0x00000a30


	//----- nvinfo : EIATTR_VRC_CTA_INIT_COUNT
	.align		4
.L_376:
        /*00d0*/ 	.byte	0x02, 0x4a
	.zero		1
	.zero		1


	//----- nvinfo : EIATTR_EXIT_INSTR_OFFSETS
	.align		4
        /*00d4*/ 	.byte	0x04, 0x1c
        /*00d6*/ 	.short	(.L_378 - .L_377)


	//   ....[0]....
.L_377:
        /*00d8*/ 	.word	0x000005d0


	//   ....[1]....
        /*00dc*/ 	.word	0x00000600


	//----- nvinfo : EIATTR_CRS_STACK_SIZE
	.align		4
.L_378:
        /*00e0*/ 	.byte	0x04, 0x1e
        /*00e2*/ 	.short	(.L_380 - .L_379)
.L_379:
        /*00e4*/ 	.word	0x00000000


	//----- nvinfo : EIATTR_CBANK_PARAM_SIZE
	.align		4
.L_380:
        /*00e8*/ 	.byte	0x03, 0x19
        /*00ea*/ 	.short	0x0008


	//----- nvinfo : EIATTR_PARAM_CBANK
	.align		4
        /*00ec*/ 	.byte	0x04, 0x0a
        /*00ee*/ 	.short	(.L_382 - .L_381)
	.align		4
.L_381:
        /*00f0*/ 	.word	index@(.nv.constant0._ZN3cub18CUB_300001_SM_10006detail10radix_sort33DeviceRadixSortExclusiveSumKernelINS1_5radix10policy_hubImNS0_8NullTypeEyE10Policy1000EyEEvPT0_)
        /*00f4*/ 	.short	0x0380
        /*00f6*/ 	.short	0x0008


	//----- nvinfo : EIATTR_SW_WAR
	.align		4
.L_382:
        /*00f8*/ 	.byte	0x04, 0x36
        /*00fa*/ 	.short	(.L_384 - .L_383)
.L_383:
        /*00fc*/ 	.word	0x00000008
.L_384:


//--------------------- .nv.info._ZN3cub18CUB_300001_SM_10006detail10radix_sort30DeviceRadixSortHistogramKernelINS1_5radix10policy_hubImNS0_8NullTypeEyE10Policy1000ELNS0_9SortOrderE0EmyNS1_21identity_decomposer_tEEEvPT2_PKT1_SB_iiT3_ --------------------------
	.section	.nv.info._ZN3cub18CUB_300001_SM_10006detail10radix_sort30DeviceRadixSortHistogramKernelINS1_5radix10policy_hubImNS0_8NullTypeEyE10Policy1000ELNS0_9SortOrderE0EmyNS1_21identity_decomposer_tEEEvPT2_PKT1_SB_iiT3_,"",@"SHT_CUDA_INFO"
	.sectionflags	@""
	.align	4


	//----- nvinfo : EIATTR_CUDA_API_VERSION
	.align		4
        /*0000*/ 	.byte	0x04, 0x37
        /*0002*/ 	.short	(.L_386 - .L_385)
.L_385:
        /*0004*/ 	.word	0x00000082


	//----- nvinfo : EIATTR_KPARAM_INFO
	.align		4
.L_386:
        /*0008*/ 	.byte	0x04, 0x17
        /*000a*/ 	.short	(.L_388 - .L_387)
.L_387:
        /*000c*/ 	.word	0x00000000
        /*0010*/ 	.short	0x0005
        /*0012*/ 	.short	0x0020
        /*0014*/ 	.byte	0x00, 0xf0, 0x05, 0x00


	//----- nvinfo : EIATTR_KPARAM_INFO
	.align		4
.L_388:
        /*0018*/ 	.byte	0x04, 0x17
        /*001a*/ 	.short	(.L_390 - .L_389)
.L_389:
        /*001c*/ 	.word	0x00000000
        /*0020*/ 	.short	0x0004
        /*0022*/ 	.short	0x001c
        /*0024*/ 	.byte	0x00, 0xf0, 0x11, 0x00


	//----- nvinfo : EIATTR_KPARAM_INFO
	.align		4
.L_390:
        /*0028*/ 	.byte	0x04, 0x17
        /*002a*/ 	.short	(.L_392 - .L_391)
.L_391:
        /*002c*/ 	.word	0x00000000
        /*0030*/ 	.short	0x0003
        /*0032*/ 	.short	0x0018
        /*0034*/ 	.byte	0x00, 0xf0, 0x11, 0x00


	//----- nvinfo : EIATTR_KPARAM_INFO
	.align		4
.L_392:
        /*0038*/ 	.byte	0x04, 0x17
        /*003a*/ 	.short	(.L_394 - .L_393)
.L_393:
        /*003c*/ 	.word	0x00000000
        /*0040*/ 	.short	0x0002
        /*0042*/ 	.short	0x0010
        /*0044*/ 	.byte	0x00, 0xf0, 0x21, 0x00


	//----- nvinfo : EIATTR_KPARAM_INFO
	.align		4
.L_394:
        /*0048*/ 	.byte	0x04, 0x17
        /*004a*/ 	.short	(.L_396 - .L_395)
.L_395:
        /*004c*/ 	.word	0x00000000
        /*0050*/ 	.short	0x0001
        /*0052*/ 	.short	0x0008
        /*0054*/ 	.byte	0x00, 0xf5, 0x21, 0x00


	//----- nvinfo : EIATTR_KPARAM_INFO
	.align		4
.L_396:
        /*0058*/ 	.byte	0x04, 0x17
        /*005a*/ 	.short	(.L_398 - .L_397)
.L_397:
        /*005c*/ 	.word	0x00000000
        /*0060*/ 	.short	0x0000
        /*0062*/ 	.short	0x0000
        /*0064*/ 	.byte	0x00, 0xf5, 0x21, 0x00


	//----- nvinfo : EIATTR_SPARSE_MMA_MASK
	.align		4
.L_398:
        /*0068*/ 	.byte	0x03, 0x50
        /*006a*/ 	.short	0x0000


	//----- nvinfo : EIATTR_MAXREG_COUNT
	.align		4
        /*006c*/ 	.byte	0x03, 0x1b
        /*006e*/ 	.short	0x00ff


	//----- nvinfo : EIATTR_NUM_BARRIERS
	.align		4
        /*0070*/ 	.byte	0x02, 0x4c
        /*0072*/ 	.byte	0x01
	.zero		1


	//----- nvinfo : EIATTR_MERCURY_ISA_VERSION
	.align		4
        /*0074*/ 	.byte	0x03, 0x5f
        /*0076*/ 	.short	0x0101


	//----- nvinfo : EIATTR_VRC_CTA_INIT_COUNT
	.align		4
        /*0078*/ 	.byte	0x02, 0x4a
	.zero		1
	.zero		1


	//----- nvinfo : EIATTR_EXIT_INSTR_OFFSETS
	.align		4
        /*007c*/ 	.byte	0x04, 0x1c
        /*007e*/ 	.short	(.L_400 - .L_399)


	//   ....[0]....
.L_399:
        /*0080*/ 	.word	0x00000040


	//   ....[1]....
        /*0084*/ 	.word	0x00002fb0


	//----- nvinfo : EIATTR_MAX_THREADS
	.align		4
.L_400:
        /*0088*/ 	.byte	0x04, 0x05
        /*008a*/ 	.short	(.L_402 - .L_401)
.L_401:
        /*008c*/ 	.word	0x00000080
        /*0090*/ 	.word	0x00000001
        /*0094*/ 	.word	0x00000001


	//----- nvinfo : EIATTR_CRS_STACK_SIZE
	.align		4
.L_402:
        /*0098*/ 	.byte	0x04, 0x1e
        /*009a*/ 	.short	(.L_404 - .L_403)
.L_403:
        /*009c*/ 	.word	0x00000000


	//----- nvinfo : EIATTR_CBANK_PARAM_SIZE
	.align		4
.L_404:
        /*00a0*/ 	.byte	0x03, 0x19
        /*00a2*/ 	.short	0x0021


	//----- nvinfo : EIATTR_PARAM_CBANK
	.align		4
        /*00a4*/ 	.byte	0x04, 0x0a
        /*00a6*/ 	.short	(.L_406 - .L_405)
	.align		4
.L_405:
        /*00a8*/ 	.word	index@(.nv.constant0._ZN3cub18CUB_300001_SM_10006detail10radix_sort30DeviceRadixSortHistogramKernelINS1_5radix10policy_hubImNS0_8NullTypeEyE10Policy1000ELNS0_9SortOrderE0EmyNS1_21identity_decomposer_tEEEvPT2_PKT1_SB_iiT3_)
        /*00ac*/ 	.short	0x0380
        /*00ae*/ 	.short	0x0021


	//----- nvinfo : EIATTR_SW_WAR
	.align		4
.L_406:
        /*00b0*/ 	.byte	0x04, 0x36
        /*00b2*/ 	.short	(.L_408 - .L_407)
.L_407:
        /*00b4*/ 	.word	0x00000008
.L_408:


//--------------------- .nv.info._ZN3cub18CUB_300001_SM_10006detail10radix_sort31DeviceRadixSortSingleTileKernelINS1_5radix10policy_hubImNS0_8NullTypeEyE10Policy1000ELNS0_9SortOrderE0EmS6_yNS1_21identity_decomposer_tEEEvPKT1_PSB_PKT2_PSF_T3_iiT4_ --------------------------
	.section	.nv.info._ZN3cub18CUB_300001_SM_10006detail10radix_sort31DeviceRadixSortSingleTileKernelINS1_5radix10policy_hubImNS0_8NullTypeEyE10Policy1000ELNS0_9SortOrderE0EmS6_yNS1_21identity_decomposer_tEEEvPKT1_PSB_PKT2_PSF_T3_iiT4_,"",@"SHT_CUDA_INFO"
	.sectionflags	@""
	.align	4


	//----- nvinfo : EIATTR_CUDA_API_VERSION
	.align		4
        /*0000*/ 	.byte	0x04, 0x37
        /*0002*/ 	.short	(.L_410 - .L_409)
.L_409:
        /*0004*/ 	.word	0x00000082


	//----- nvinfo : EIATTR_KPARAM_INFO
	.align		4
.L_410:
        /*0008*/ 	.byte	0x04, 0x17
        /*000a*/ 	.short	(.L_412 - .L_411)
.L_411:
        /*000c*/ 	.word	0x00000000
        /*0010*/ 	.short	0x0007
        /*0012*/ 	.short	0x0030
        /*0014*/ 	.byte	0x00, 0xf0, 0x05, 0x00


	//----- nvinfo : EIATTR_KPARAM_INFO
	.align		4
.L_412:
        /*0018*/ 	.byte	0x04, 0x17
        /*001a*/ 	.short	(.L_414 - .L_413)
.L_413:
        /*001c*/ 	.word	0x00000000
        /*0020*/ 	.short	0x0006
        /*0022*/ 	.short	0x002c
        /*0024*/ 	.byte	0x00, 0xf0, 0x11, 0x00


	//----- nvinfo : EIATTR_KPARAM_INFO
	.align		4
.L_414:
        /*0028*/ 	.byte	0x04, 0x17
        /*002a*/ 	.short	(.L_416 - .L_415)
.L_415:
        /*002c*/ 	.word	0x00000000
        /*0030*/ 	.short	0x0005
        /*0032*/ 	.short	0x0028
        /*0034*/ 	.byte	0x00, 0xf0, 0x11, 0x00


	//----- nvinfo : EIATTR_KPARAM_INFO
	.align		4
.L_416:
        /*0038*/ 	.byte	0x04, 0x17
        /*003a*/ 	.short	(.L_418 - .L_417)
.L_417:
        /*003c*/ 	.word	0x00000000
        /*0040*/ 	.short	0x0004
        /*0042*/ 	.short	0x0020
        /*0044*/ 	.byte	0x00, 0xf0, 0x21, 0x00


	//----- nvinfo : EIATTR_KPARAM_INFO
	.align		4
.L_418:
        /*0048*/ 	.byte	0x04, 0x17
        /*004a*/ 	.short	(.L_420 - .L_419)
.L_419:
        /*004c*/ 	.word	0x00000000
        /*0050*/ 	.short	0x0003
        /*0052*/ 	.short	0x0018
        /*0054*/ 	.byte	0x00, 0xf5, 0x21, 0x00


	//----- nvinfo : EIATTR_KPARAM_INFO
	.align		4
.L_420:
        /*0058*/ 	.byte	0x04, 0x17
        /*005a*/ 	.short	(.L_422 - .L_421)
.L_421:
        /*005c*/ 	.word	0x00000000
        /*0060*/ 	.short	0x0002
        /*0062*/ 	.short	0x0010
        /*0064*/ 	.byte	0x00, 0xf5, 0x21, 0x00


	//----- nvinfo : EIATTR_KPARAM_INFO
	.align		4
.L_422:
        /*0068*/ 	.byte	0x04, 0x17
        /*006a*/ 	.short	(.L_424 - .L_423)
.L_423:
        /*006c*/ 	.word	0x00000000
        /*0070*/ 	.short	0x0001
        /*0072*/ 	.short	0x0008
        /*0074*/ 	.byte	0x00, 0xf5, 0x21, 0x00


	//----- nvinfo : EIATTR_KPARAM_INFO
	.align		4
.L_424:
        /*0078*/ 	.byte	0x04, 0x17
        /*007a*/ 	.short	(.L_426 - .L_425)
.L_425:
        /*007c*/ 	.word	0x00000000
        /*0080*/ 	.short	0x0000
        /*0082*/ 	.short	0x0000
        /*0084*/ 	.byte	0x00, 0xf5, 0x21, 0x00


	//----- nvinfo : EIATTR_SPARSE_MMA_MASK
	.align		4
.L_426:
        /*0088*/ 	.byte	0x03, 0x50
        /*008a*/ 	.short	0x0000


	//----- nvinfo : EIATTR_MAXREG_COUNT
	.align		4
        /*008c*/ 	.byte	0x03, 0x1b
        /*008e*/ 	.short	0x00ff


	//----- nvinfo : EIATTR_NUM_BARRIERS
	.align		4
        /*0090*/ 	.byte	0x02, 0x4c
        /*0092*/ 	.byte	0x01
	.zero		1


	//----- nvinfo : EIATTR_MERCURY_ISA_VERSION
	.align		4
        /*0094*/ 	.byte	0x03, 0x5f
        /*0096*/ 	.short	0x0101


	//----- nvinfo : EIATTR_COOP_GROUP_MASK_REGIDS
	.align		4
        /*0098*/ 	.byte	0x04, 0x29
        /*009a*/ 	.short	(.L_428 - .L_427)


	//   ....[0]....
.L_427:
        /*009c*/ 	.word	0xffffffff


	//   ....[1]....
        /*00a0*/ 	.word	0xffffffff


	//   ....[2]....
        /*00a4*/ 	.word	0xffffffff


	//   ....[3]....
        /*00a8*/ 	.word	0xffffffff


	//   ....[4]....
        /*00ac*/ 	.word	0xffffffff


	//----- nvinfo : EIATTR_COOP_GROUP_INSTR_OFFSETS
	.align		4
.L_428:
        /*00b0*/ 	.byte	0x04, 0x28
        /*00b2*/ 	.short	(.L_430 - .L_429)


	//   ....[0]....
.L_429:
        /*00b4*/ 	.word	0x000010b0


	//   ....[1]....
        /*00b8*/ 	.word	0x000010d0


	//   ....[2]....
        /*00bc*/ 	.word	0x000010f0


	//   ....[3]....
        /*00c0*/ 	.word	0x00001110


	//   ....[4]....
        /*00c4*/ 	.word	0x00001130


	//----- nvinfo : EIATTR_VRC_CTA_INIT_COUNT
	.align		4
.L_430:
        /*00c8*/ 	.byte	0x02, 0x4a
	.zero		1
	.zero		1


	//----- nvinfo : EIATTR_EXIT_INSTR_OFFSETS
	.align		4
        /*00cc*/ 	.byte	0x04, 0x1c
        /*00ce*/ 	.short	(.L_432 - .L_431)


	//   ....[0]....
.L_431:
        /*00d0*/ 	.word	0x00001f00


	//   ....[1]....
        /*00d4*/ 	.word	0x00001f30


	//----- nvinfo : EIATTR_MAX_THREADS
	.align		4
.L_432:
        /*00d8*/ 	.byte	0x04, 0x05
        /*00da*/ 	.short	(.L_434 - .L_433)
.L_433:
        /*00dc*/ 	.word	0x00000100
        /*00e0*/ 	.word	0x00000001
        /*00e4*/ 	.word	0x00000001


	//----- nvinfo : EIATTR_CBANK_PARAM_SIZE
	.align		4
.L_434:
        /*00e8*/ 	.byte	0x03, 0x19
        /*00ea*/ 	.short	0x0031


	//----- nvinfo : EIATTR_PARAM_CBANK
	.align		4
        /*00ec*/ 	.byte	0x04, 0x0a
        /*00ee*/ 	.short	(.L_436 - .L_435)
	.align		4
.L_435:
        /*00f0*/ 	.word	index@(.nv.constant0._ZN3cub18CUB_300001_SM_10006detail10radix_sort31DeviceRadixSortSingleTileKernelINS1_5radix10policy_hubImNS0_8NullTypeEyE10Policy1000ELNS0_9SortOrderE0EmS6_yNS1_21identity_decomposer_tEEEvPKT1_PSB_PKT2_PSF_T3_iiT4_)
        /*00f4*/ 	.short	0x0380
        /*00f6*/ 	.short	0x0031


	//----- nvinfo : EIATTR_SW_WAR
	.align		4
.L_436:
        /*00f8*/ 	.byte	0x04, 0x36
        /*00fa*/ 	.short	(.L_438 - .L_437)
.L_437:
        /*00fc*/ 	.word	0x00000008
.L_438:


//--------------------- .nv.info._ZN3cub18CUB_300001_SM_10006detail9transform16transform_kernelINS2_10policy_hubILb1EN4cuda3std3__45tupleIJN6thrust24THRUST_300001_SM_1000_NS6detail15normal_iteratorINSA_10device_ptrImEEEEEEEE10policy1000El16KeyToTermFunctorNSC_INSD_IiEEEEJPmEEEvT0_iT1_T2_DpNS2_10kernel_argIT3_EE --------------------------
	.section	.nv.info._ZN3cub18CUB_300001_SM_10006detail9transform16transform_kernelINS2_10policy_hubILb1EN4cuda3std3__45tupleIJN6thrust24THRUST_300001_SM_1000_NS6detail15normal_iteratorINSA_10device_ptrImEEEEEEEE10policy1000El16KeyToTermFunctorNSC_INSD_IiEEEEJPmEEEvT0_iT1_T2_DpNS2_10kernel_argIT3_EE,"",@"SHT_CUDA_INFO"
	.sectionflags	@""
	.align	4


	//----- nvinfo : EIATTR_CUDA_API_VERSION
	.align		4
        /*0000*/ 	.byte	0x04, 0x37
        /*0002*/ 	.short	(.L_440 - .L_439)
.L_439:
        /*0004*/ 	.word	0x00000082


	//----- nvinfo : EIATTR_KPARAM_INFO
	.align		4
.L_440:
        /*0008*/ 	.byte	0x04, 0x17
        /*000a*/ 	.short	(.L_442 - .L_441)
.L_441:
        /*000c*/ 	.word	0x00000000
        /*0010*/ 	.short	0x0004
        /*0012*/ 	.short	0x0018
        /*0014*/ 	.byte	0x00, 0xf0, 0x41, 0x00


	//----- nvinfo : EIATTR_KPARAM_INFO
	.align		4
.L_442:
        /*0018*/ 	.byte	0x04, 0x17
        /*001a*/ 	.short	(.L_444 - .L_443)
.L_443:
        /*001c*/ 	.word	0x00000000
        /*0020*/ 	.short	0x0003
        /*0022*/ 	.short	0x0010
        /*0024*/ 	.byte	0x00, 0xf0, 0x21, 0x00


	//----- nvinfo : EIATTR_KPARAM_INFO
	.align		4
.L_444:
        /*0028*/ 	.byte	0x04, 0x17
        /*002a*/ 	.short	(.L_446 - .L_445)
.L_445:
        /*002c*/ 	.word	0x00000000
        /*0030*/ 	.short	0x0002
        /*0032*/ 	.short	0x000c
        /*0034*/ 	.byte	0x00, 0xf0, 0x11, 0x00


	//----- nvinfo : EIATTR_KPARAM_INFO
	.align		4
.L_446:
        /*0038*/ 	.byte	0x04, 0x17
        /*003a*/ 	.short	(.L_448 - .L_447)
.L_447:
        /*003c*/ 	.word	0x00000000
        /*0040*/ 	.short	0x0001
        /*0042*/ 	.short	0x0008
        /*0044*/ 	.byte	0x00, 0xf0, 0x11, 0x00


	//----- nvinfo : EIATTR_KPARAM_INFO
	.align		4
.L_448:
        /*0048*/ 	.byte	0x04, 0x17
        /*004a*/ 	.short	(.L_450 - .L_449)
.L_449:
        /*004c*/ 	.word	0x00000000
        /*0050*/ 	.short	0x0000
        /*0052*/ 	.short	0x0000
        /*0054*/ 	.byte	0x00, 0xf0, 0x21, 0x00


	//----- nvinfo : EIATTR_SPARSE_MMA_MASK
	.align		4
.L_450:
        /*0058*/ 	.byte	0x03, 0x50
        /*005a*/ 	.short	0x0000


	//----- nvinfo : EIATTR_MAXREG_COUNT
	.align		4
        /*005c*/ 	.byte	0x03, 0x1b
        /*005e*/ 	.short	0x00ff


	//----- nvinfo : EIATTR_MERCURY_ISA_VERSION
	.align		4
        /*0060*/ 	.byte	0x03, 0x5f
        /*0062*/ 	.short	0x0101


	//----- nvinfo : EIATTR_VRC_CTA_INIT_COUNT
	.align		4
        /*0064*/ 	.byte	0x02, 0x4a
	.zero		1
	.zero		1


	//----- nvinfo : EIATTR_EXIT_INSTR_OFFSETS
	.align		4
        /*0068*/ 	.byte	0x04, 0x1c
        /*006a*/ 	.short	(.L_452 - .L_451)


	//   ....[0]....
.L_451:
        /*006c*/ 	.word	0x00000300


	//   ....[1]....
        /*0070*/ 	.word	0x000014d0


	//   ....[2]....
        /*0074*/ 	.word	0x00001e80


	//   ....[3]....
        /*0078*/ 	.word	0x00002390


	//   ....[4]....
        /*007c*/ 	.word	0x000023c0


	//   ....[5]....
        /*0080*/ 	.word	0x000025d0


	//   ....[6]....
        /*0084*/ 	.word	0x00002600


	//   ....[7]....
        /*0088*/ 	.word	0x00003630


	//   ....[8]....
        /*008c*/ 	.word	0x00003e20


	//   ....[9]....
        /*0090*/ 	.word	0x00004270


	//   ....[10]....
        /*0094*/ 	.word	0x00004490


	//----- nvinfo : EIATTR_MAX_THREADS
	.align		4
.L_452:
        /*0098*/ 	.byte	0x04, 0x05
        /*009a*/ 	.short	(.L_454 - .L_453)
.L_453:
        /*009c*/ 	.word	0x00000080
        /*00a0*/ 	.word	0x00000001
        /*00a4*/ 	.word	0x00000001


	//----- nvinfo : EIATTR_CRS_STACK_SIZE
	.align		4
.L_454:
        /*00a8*/ 	.byte	0x04, 0x1e
        /*00aa*/ 	.short	(.L_456 - .L_455)
.L_455:
        /*00ac*/ 	.word	0x00000000


	//----- nvinfo : EIATTR_CBANK_PARAM_SIZE
	.align		4
.L_456:
        /*00b0*/ 	.byte	0x03, 0x19
        /*00b2*/ 	.short	0x0028


	//----- nvinfo : EIATTR_PARAM_CBANK
	.align		4
        /*00b4*/ 	.byte	0x04, 0x0a
        /*00b6*/ 	.short	(.L_458 - .L_457)
	.align		4
.L_457:
        /*00b8*/ 	.word	index@(.nv.constant0._ZN3cub18CUB_300001_SM_10006detail9transform16transform_kernelINS2_10policy_hubILb1EN4cuda3std3__45tupleIJN6thrust24THRUST_300001_SM_1000_NS6detail15normal_iteratorINSA_10device_ptrImEEEEEEEE10policy1000El16KeyToTermFunctorNSC_INSD_IiEEEEJPmEEEvT0_iT1_T2_DpNS2_10kernel_argIT3_EE)
        /*00bc*/ 	.short	0x0380
        /*00be*/ 	.short	0x0028


	//----- nvinfo : EIATTR_SW_WAR
	.align		4
.L_458:
        /*00c0*/ 	.byte	0x04, 0x36
        /*00c2*/ 	.short	(.L_460 - .L_459)
.L_459:
        /*00c4*/ 	.word	0x00000008
.L_460:


//--------------------- .nv.info._ZN3cub18CUB_300001_SM_10006detail9transform16transform_kernelINS2_10policy_hubILb1EN4cuda3std3__45tupleIJN6thrust24THRUST_300001_SM_1000_NS6detail15normal_iteratorINSA_10device_ptrImEEEEEEEE10policy1000Ei16KeyToTermFunctorNSC_INSD_IiEEEEJPmEEEvT0_iT1_T2_DpNS2_10kernel_argIT3_EE --------------------------
	.section	.nv.info._ZN3cub18CUB_300001_SM_10006detail9transform16transform_kernelINS2_10policy_hubILb1EN4cuda3std3__45tupleIJN6thrust24THRUST_300001_SM_1000_NS6detail15normal_iteratorINSA_10device_ptrImEEEEEEEE10policy1000Ei16KeyToTermFunctorNSC_INSD_IiEEEEJPmEEEvT0_iT1_T2_DpNS2_10kernel_argIT3_EE,"",@"SHT_CUDA_INFO"
	.sectionflags	@""
	.align	4


	//----- nvinfo : EIATTR_CUDA_API_VERSION
	.align		4
        /*0000*/ 	.byte	0x04, 0x37
        /*0002*/ 	.short	(.L_462 - .L_461)
.L_461:
        /*0004*/ 	.word	0x00000082


	//----- nvinfo : EIATTR_KPARAM_INFO
	.align		4
.L_462:
        /*0008*/ 	.byte	0x04, 0x17
        /*000a*/ 	.short	(.L_464 - .L_463)
.L_463:
        /*000c*/ 	.word	0x00000000
        /*0010*/ 	.short	0x0004
        /*0012*/ 	.short	0x0018
        /*0014*/ 	.byte	0x00, 0xf0, 0x41, 0x00


	//----- nvinfo : EIATTR_KPARAM_INFO
	.align		4
.L_464:
        /*0018*/ 	.byte	0x04, 0x17
        /*001a*/ 	.short	(.L_466 - .L_465)
.L_465:
        /*001c*/ 	.word	0x00000000
        /*0020*/ 	.short	0x0003
        /*0022*/ 	.short	0x0010
        /*0024*/ 	.byte	0x00, 0xf0, 0x21, 0x00


	//----- nvinfo : EIATTR_KPARAM_INFO
	.align		4
.L_466:
        /*0028*/ 	.byte	0x04, 0x17
        /*002a*/ 	.short	(.L_468 - .L_467)
.L_467:
        /*002c*/ 	.word	0x00000000
        /*0030*/ 	.short	0x0002
        /*0032*/ 	.short	0x0008
        /*0034*/ 	.byte	0x00, 0xf0, 0x11, 0x00


	//----- nvinfo : EIATTR_KPARAM_INFO
	.align		4
.L_468:
        /*0038*/ 	.byte	0x04, 0x17
        /*003a*/ 	.short	(.L_470 - .L_469)
.L_469:
        /*003c*/ 	.word	0x00000000
        /*0040*/ 	.short	0x0001
        /*0042*/ 	.short	0x0004
        /*0044*/ 	.byte	0x00, 0xf0, 0x11, 0x00


	//----- nvinfo : EIATTR_KPARAM_INFO
	.align		4
.L_470:
        /*0048*/ 	.byte	0x04, 0x17
        /*004a*/ 	.short	(.L_472 - .L_471)
.L_471:
        /*004c*/ 	.word	0x00000000
        /*0050*/ 	.short	0x0000
        /*0052*/ 	.short	0x0000
        /*0054*/ 	.byte	0x00, 0xf0, 0x11, 0x00


	//----- nvinfo : EIATTR_SPARSE_MMA_MASK
	.align		4
.L_472:
        /*0058*/ 	.byte	0x03, 0x50
        /*005a*/ 	.short	0x0000


	//----- nvinfo : EIATTR_MAXREG_COUNT
	.align		4
        /*005c*/ 	.byte	0x03, 0x1b
        /*005e*/ 	.short	0x00ff


	//----- nvinfo : EIATTR_MERCURY_ISA_VERSION
	.align		4
        /*0060*/ 	.byte	0x03, 0x5f
        /*0062*/ 	.short	0x0101


	//----- nvinfo : EIATTR_VRC_CTA_INIT_COUNT
	.align		4
        /*0064*/ 	.byte	0x02, 0x4a
	.zero		1
	.zero		1


	//----- nvinfo : EIATTR_EXIT_INSTR_OFFSETS
	.align		4
        /*0068*/ 	.byte	0x04, 0x1c
        /*006a*/ 	.short	(.L_474 - .L_473)


	//   ....[0]....
.L_473:
        /*006c*/ 	.word	0x00000200


	//   ....[1]....
        /*0070*/ 	.word	0x000011d0


	//   ....[2]....
        /*0074*/ 	.word	0x000019b0


	//   ....[3]....
        /*0078*/ 	.word	0x00001df0


	//   ....[4]....
        /*007c*/ 	.word	0x00002000


	//   ....[5]....
        /*0080*/ 	.word	0x00002020


	//   ....[6]....
        /*0084*/ 	.word	0x000031c0


	//   ....[7]....
        /*0088*/ 	.word	0x00003b30


	//   ....[8]....
        /*008c*/ 	.word	0x00004020


	//   ....[9]....
        /*0090*/ 	.word	0x00004050


	//   ....[10]....
        /*0094*/ 	.word	0x00004250


	//----- nvinfo : EIATTR_MAX_THREADS
	.align		4
.L_474:
        /*0098*/ 	.byte	0x04, 0x05
        /*009a*/ 	.short	(.L_476 - .L_475)
.L_475:
        /*009c*/ 	.word	0x00000080
        /*00a0*/ 	.word	0x00000001
        /*00a4*/ 	.word	0x00000001


	//----- nvinfo : EIATTR_CRS_STACK_SIZE
	.align		4
.L_476:
        /*00a8*/ 	.byte	0x04, 0x1e
        /*00aa*/ 	.short	(.L_478 - .L_477)
.L_477:
        /*00ac*/ 	.word	0x00000000


	//----- nvinfo : EIATTR_CBANK_PARAM_SIZE
	.align		4
.L_478:
        /*00b0*/ 	.byte	0x03, 0x19
        /*00b2*/ 	.short	0x0028


	//----- nvinfo : EIATTR_PARAM_CBANK
	.align		4
        /*00b4*/ 	.byte	0x04, 0x0a
        /*00b6*/ 	.short	(.L_480 - .L_479)
	.align		4
.L_479:
        /*00b8*/ 	.word	index@(.nv.constant0._ZN3cub18CUB_300001_SM_10006detail9transform16transform_kernelINS2_10policy_hubILb1EN4cuda3std3__45tupleIJN6thrust24THRUST_300001_SM_1000_NS6detail15normal_iteratorINSA_10device_ptrImEEEEEEEE10policy1000Ei16KeyToTermFunctorNSC_INSD_IiEEEEJPmEEEvT0_iT1_T2_DpNS2_10kernel_argIT3_EE)
        /*00bc*/ 	.short	0x0380
        /*00be*/ 	.short	0x0028


	//----- nvinfo : EIATTR_SW_WAR
	.align		4
.L_480:
        /*00c0*/ 	.byte	0x04, 0x36
        /*00c2*/ 	.short	(.L_482 - .L_481)
.L_481:
        /*00c4*/ 	.word	0x00000008
.L_482:


//--------------------- .nv.info._ZN3cub18CUB_300001_SM_10006detail9transform16transform_kernelINS2_10policy_hubILb1EN4cuda3std3__45tupleIJN6thrust24THRUST_300001_SM_1000_NS6detail15normal_iteratorINSA_10device_ptrImEEEEEEEE10policy1000El15KeyToDocFunctorNSC_INSD_IiEEEEJPmEEEvT0_iT1_T2_DpNS2_10kernel_argIT3_EE --------------------------
	.section	.nv.info._ZN3cub18CUB_300001_SM_10006detail9transform16transform_kernelINS2_10policy_hubILb1EN4cuda3std3__45tupleIJN6thrust24THRUST_300001_SM_1000_NS6detail15normal_iteratorINSA_10device_ptrImEEEEEEEE10policy1000El15KeyToDocFunctorNSC_INSD_IiEEEEJPmEEEvT0_iT1_T2_DpNS2_10kernel_argIT3_EE,"",@"SHT_CUDA_INFO"
	.sectionflags	@""
	.align	4


	//----- nvinfo : EIATTR_CUDA_API_VERSION
	.align		4
        /*0000*/ 	.byte	0x04, 0x37
        /*0002*/ 	.short	(.L_484 - .L_483)
.L_483:
        /*0004*/ 	.word	0x00000082


	//----- nvinfo : EIATTR_KPARAM_INFO
	.align		4
.L_484:
        /*0008*/ 	.byte	0x04, 0x17
        /*000a*/ 	.short	(.L_486 - .L_485)
.L_485:
        /*000c*/ 	.word	0x00000000
        /*0010*/ 	.short	0x0004
        /*0012*/ 	.short	0x0018
        /*0014*/ 	.byte	0x00, 0xf0, 0x41, 0x00


	//----- nvinfo : EIATTR_KPARAM_INFO
	.align		4
.L_486:
        /*0018*/ 	.byte	0x04, 0x17
        /*001a*/ 	.short	(.L_488 - .L_487)
.L_487:
        /*001c*/ 	.word	0x00000000
        /*0020*/ 	.short	0x0003
        /*0022*/ 	.short	0x0010
        /*0024*/ 	.byte	0x00, 0xf0, 0x21, 0x00


	//----- nvinfo : EIATTR_KPARAM_INFO
	.align		4
.L_488:
        /*0028*/ 	.byte	0x04, 0x17
        /*002a*/ 	.short	(.L_490 - .L_489)
.L_489:
        /*002c*/ 	.word	0x00000000
        /*0030*/ 	.short	0x0002
        /*0032*/ 	.short	0x000c
        /*0034*/ 	.byte	0x00, 0xf0, 0x11, 0x00


	//----- nvinfo : EIATTR_KPARAM_INFO
	.align		4
.L_490:
        /*0038*/ 	.byte	0x04, 0x17
        /*003a*/ 	.short	(.L_492 - .L_491)
.L_491:
        /*003c*/ 	.word	0x00000000
        /*0040*/ 	.short	0x0001
        /*0042*/ 	.short	0x0008
        /*0044*/ 	.byte	0x00, 0xf0, 0x11, 0x00


	//----- nvinfo : EIATTR_KPARAM_INFO
	.align		4
.L_492:
        /*0048*/ 	.byte	0x04, 0x17
        /*004a*/ 	.short	(.L_494 - .L_493)
.L_493:
        /*004c*/ 	.word	0x00000000
        /*0050*/ 	.short	0x0000
        /*0052*/ 	.short	0x0000
        /*0054*/ 	.byte	0x00, 0xf0, 0x21, 0x00


	//----- nvinfo : EIATTR_SPARSE_MMA_MASK
	.align		4
.L_494:
        /*0058*/ 	.byte	0x03, 0x50
        /*005a*/ 	.short	0x0000


	//----- nvinfo : EIATTR_MAXREG_COUNT
	.align		4
        /*005c*/ 	.byte	0x03, 0x1b
        /*005e*/ 	.short	0x00ff


	//----- nvinfo : EIATTR_MERCURY_ISA_VERSION
	.align		4
        /*0060*/ 	.byte	0x03, 0x5f
        /*0062*/ 	.short	0x0101


	//----- nvinfo : EIATTR_VRC_CTA_INIT_COUNT
	.align		4
        /*0064*/ 	.byte	0x02, 0x4a
	.zero		1
	.zero		1


	//----- nvinfo : EIATTR_EXIT_INSTR_OFFSETS
	.align		4
        /*0068*/ 	.byte	0x04, 0x1c
        /*006a*/ 	.short	(.L_496 - .L_495)


	//   ....[0]....
.L_495:
        /*006c*/ 	.word	0x00000300


	//   ....[1]....
        /*0070*/ 	.word	0x000015d0


	//   ....[2]....
        /*0074*/ 	.word	0x00002000


	//   ....[3]....
        /*0078*/ 	.word	0x00002550


	//   ....[4]....
        /*007c*/ 	.word	0x00002580


	//   ....[5]....
        /*0080*/ 	.word	0x000027b0


	//   ....[6]....
        /*0084*/ 	.word	0x000027e0


	//   ....[7]....
        /*0088*/ 	.word	0x00003920


	//   ....[8]....
        /*008c*/ 	.word	0x00004190


	//   ....[9]....
        /*0090*/ 	.word	0x00004620


	//   ....[10]....
        /*0094*/ 	.word	0x00004860


	//----- nvinfo : EIATTR_MAX_THREADS
	.align		4
.L_496:
        /*0098*/ 	.byte	0x04, 0x05
        /*009a*/ 	.short	(.L_498 - .L_497)
.L_497:
        /*009c*/ 	.word	0x00000080
        /*00a0*/ 	.word	0x00000001
        /*00a4*/ 	.word	0x00000001


	//----- nvinfo : EIATTR_CRS_STACK_SIZE
	.align		4
.L_498:
        /*00a8*/ 	.byte	0x04, 0x1e
        /*00aa*/ 	.short	(.L_500 - .L_499)
.L_499:
        /*00ac*/ 	.word	0x00000000


	//----- nvinfo : EIATTR_CBANK_PARAM_SIZE
	.align		4
.L_500:
        /*00b0*/ 	.byte	0x03, 0x19
        /*00b2*/ 	.short	0x0028


	//----- nvinfo : EIATTR_PARAM_CBANK
	.align		4
        /*00b4*/ 	.byte	0x04, 0x0a
        /*00b6*/ 	.short	(.L_502 - .L_501)
	.align		4
.L_501:
        /*00b8*/ 	.word	index@(.nv.constant0._ZN3cub18CUB_300001_SM_10006detail9transform16transform_kernelINS2_10policy_hubILb1EN4cuda3std3__45tupleIJN6thrust24THRUST_300001_SM_1000_NS6detail15normal_iteratorINSA_10device_ptrImEEEEEEEE10policy1000El15KeyToDocFunctorNSC_INSD_IiEEEEJPmEEEvT0_iT1_T2_DpNS2_10kernel_argIT3_EE)
        /*00bc*/ 	.short	0x0380
        /*00be*/ 	.short	0x0028


	//----- nvinfo : EIATTR_SW_WAR
	.align		4
.L_502:
        /*00c0*/ 	.byte	0x04, 0x36
        /*00c2*/ 	.short	(.L_504 - .L_503)
.L_503:
        /*00c4*/ 	.word	0x00000008
.L_504:


//--------------------- .nv.info._ZN3cub18CUB_300001_SM_10006detail9transform16transform_kernelINS2_10policy_hubILb1EN4cuda3std3__45tupleIJN6thrust24THRUST_300001_SM_1000_NS6detail15normal_iteratorINSA_10device_ptrImEEEEEEEE10policy1000Ei15KeyToDocFunctorNSC_INSD_IiEEEEJPmEEEvT0_iT1_T2_DpNS2_10kernel_argIT3_EE --------------------------
	.section	.nv.info._ZN3cub18CUB_300001_SM_10006detail9transform16transform_kernelINS2_10policy_hubILb1EN4cuda3std3__45tupleIJN6thrust24THRUST_300001_SM_1000_NS6detail15normal_iteratorINSA_10device_ptrImEEEEEEEE10policy1000Ei15KeyToDocFunctorNSC_INSD_IiEEEEJPmEEEvT0_iT1_T2_DpNS2_10kernel_argIT3_EE,"",@"SHT_CUDA_INFO"
	.sectionflags	@""
	.align	4


	//----- nvinfo : EIATTR_CUDA_API_VERSION
	.align		4
        /*0000*/ 	.byte	0x04, 0x37
        /*0002*/ 	.short	(.L_506 - .L_505)
.L_505:
        /*0004*/ 	.word	0x00000082


	//----- nvinfo : EIATTR_KPARAM_INFO
	.align		4
.L_506:
        /*0008*/ 	.byte	0x04, 0x17
        /*000a*/ 	.short	(.L_508 - .L_507)
.L_507:
        /*000c*/ 	.word	0x00000000
        /*0010*/ 	.short	0x0004
        /*0012*/ 	.short	0x0018
        /*0014*/ 	.byte	0x00, 0xf0, 0x41, 0x00


	//----- nvinfo : EIATTR_KPARAM_INFO
	.align		4
.L_508:
        /*0018*/ 	.byte	0x04, 0x17
        /*001a*/ 	.short	(.L_510 - .L_509)
.L_509:
        /*001c*/ 	.word	0x00000000
        /*0020*/ 	.short	0x0003
        /*0022*/ 	.short	0x0010
        /*0024*/ 	.byte	0x00, 0xf0, 0x21, 0x00


	//----- nvinfo : EIATTR_KPARAM_INFO
	.align		4
.L_510:
        /*0028*/ 	.byte	0x04, 0x17
        /*002a*/ 	.short	(.L_512 - .L_511)
.L_511:
        /*002c*/ 	.word	0x00000000
        /*0030*/ 	.short	0x0002
        /*0032*/ 	.short	0x0008
        /*0034*/ 	.byte	0x00, 0xf0, 0x11, 0x00


	//----- nvinfo : EIATTR_KPARAM_INFO
	.align		4
.L_512:
        /*0038*/ 	.byte	0x04, 0x17
        /*003a*/ 	.short	(.L_514 - .L_513)
.L_513:
        /*003c*/ 	.word	0x00000000
        /*0040*/ 	.short	0x0001
        /*0042*/ 	.short	0x0004
        /*0044*/ 	.byte	0x00, 0xf0, 0x11, 0x00


	//----- nvinfo : EIATTR_KPARAM_INFO
	.align		4
.L_514:
        /*0048*/ 	.byte	0x04, 0x17
        /*004a*/ 	.short	(.L_516 - .L_515)
.L_515:
        /*004c*/ 	.word	0x00000000
        /*0050*/ 	.short	0x0000
        /*0052*/ 	.short	0x0000
        /*0054*/ 	.byte	0x00, 0xf0, 0x11, 0x00


	//----- nvinfo : EIATTR_SPARSE_MMA_MASK
	.align		4
.L_516:
        /*0058*/ 	.byte	0x03, 0x50
        /*005a*/ 	.short	0x0000


	//----- nvinfo : EIATTR_MAXREG_COUNT
	.align		4
        /*005c*/ 	.byte	0x03, 0x1b
        /*005e*/ 	.short	0x00ff


	//----- nvinfo : EIATTR_MERCURY_ISA_VERSION
	.align		4
        /*0060*/ 	.byte	0x03, 0x5f
        /*0062*/ 	.short	0x0101


	//----- nvinfo : EIATTR_VRC_CTA_INIT_COUNT
	.align		4
        /*0064*/ 	.byte	0x02, 0x4a
	.zero		1
	.zero		1


	//----- nvinfo : EIATTR_EXIT_INSTR_OFFSETS
	.align		4
        /*0068*/ 	.byte	0x04, 0x1c
        /*006a*/ 	.short	(.L_518 - .L_517)


	//   ....[0]....
.L_517:
        /*006c*/ 	.word	0x00000200


	//   ....[1]....
        /*0070*/ 	.word	0x000012f0


	//   ....[2]....
        /*0074*/ 	.word	0x00001b50


	//   ....[3]....
        /*0078*/ 	.word	0x00001fd0


	//   ....[4]....
        /*007c*/ 	.word	0x00002200


	//   ....[5]....
        /*0080*/ 	.word	0x00002220


	//   ....[6]....
        /*0084*/ 	.word	0x000034c0


	//   ....[7]....
        /*0088*/ 	.word	0x00003eb0


	//   ....[8]....
        /*008c*/ 	.word	0x000043e0


	//   ....[9]....
        /*0090*/ 	.word	0x00004410


	//   ....[10]....
        /*0094*/ 	.word	0x00004630


	//----- nvinfo : EIATTR_MAX_THREADS
	.align		4
.L_518:
        /*0098*/ 	.byte	0x04, 0x05
        /*009a*/ 	.short	(.L_520 - .L_519)
.L_519:
        /*009c*/ 	.word	0x00000080
        /*00a0*/ 	.word	0x00000001
        /*00a4*/ 	.word	0x00000001


	//----- nvinfo : EIATTR_CRS_STACK_SIZE
	.align		4
.L_520:
        /*00a8*/ 	.byte	0x04, 0x1e
        /*00aa*/ 	.short	(.L_522 - .L_521)
.L_521:
        /*00ac*/ 	.word	0x00000000


	//----- nvinfo : EIATTR_CBANK_PARAM_SIZE
	.align		4
.L_522:
        /*00b0*/ 	.byte	0x03, 0x19
        /*00b2*/ 	.short	0x0028


	//----- nvinfo : EIATTR_PARAM_CBANK
	.align		4
        /*00b4*/ 	.byte	0x04, 0x0a
        /*00b6*/ 	.short	(.L_524 - .L_523)
	.align		4
.L_523:
        /*00b8*/ 	.word	index@(.nv.constant0._ZN3cub18CUB_300001_SM_10006detail9transform16transform_kernelINS2_10policy_hubILb1EN4cuda3std3__45tupleIJN6thrust24THRUST_300001_SM_1000_NS6detail15normal_iteratorINSA_10device_ptrImEEEEEEEE10policy1000Ei15KeyToDocFunctorNSC_INSD_IiEEEEJPmEEEvT0_iT1_T2_DpNS2_10kernel_argIT3_EE)
        /*00bc*/ 	.short	0x0380
        /*00be*/ 	.short	0x0028


	//----- nvinfo : EIATTR_SW_WAR
	.align		4
.L_524:
        /*00c0*/ 	.byte	0x04, 0x36
        /*00c2*/ 	.short	(.L_526 - .L_525)
.L_525:
        /*00c4*/ 	.word	0x00000008
.L_526:


//--------------------- .nv.info._ZN3cub18CUB_300001_SM_10006detail9transform16transform_kernelINS2_10policy_hubILb1EN4cuda3std3__45tupleIJN6thrust24THRUST_300001_SM_1000_NS12zip_iteratorINS8_IJNSA_6detail15normal_iteratorINSA_10device_ptrIiEEEESG_EEEEEEEEE10policy1000El14MakeKeyFunctorNSD_INSE_ImEEEEJSI_EEEvT0_iT1_T2_DpNS2_10kernel_argIT3_EE --------------------------
	.section	.nv.info._ZN3cub18CUB_300001_SM_10006detail9transform16transform_kernelINS2_10policy_hubILb1EN4cuda3std3__45tupleIJN6thrust24THRUST_300001_SM_1000_NS12zip_iteratorINS8_IJNSA_6detail15normal_iteratorINSA_10device_ptrIiEEEESG_EEEEEEEEE10policy1000El14MakeKeyFunctorNSD_INSE_ImEEEEJSI_EEEvT0_iT1_T2_DpNS2_10kernel_argIT3_EE,"",@"SHT_CUDA_INFO"
	.sectionflags	@""
	.align	4


	//----- nvinfo : EIATTR_CUDA_API_VERSION
	.align		4
        /*0000*/ 	.byte	0x04, 0x37
        /*0002*/ 	.short	(.L_528 - .L_527)
.L_527:
        /*0004*/ 	.word	0x00000082


	//----- nvinfo : EIATTR_KPARAM_INFO
	.align		4
.L_528:
        /*0008*/ 	.byte	0x04, 0x17
        /*000a*/ 	.short	(.L_530 - .L_529)
.L_529:
        /*000c*/ 	.word	0x00000000
        /*0010*/ 	.short	0x0004
        /*0012*/ 	.short	0x0018
        /*0014*/ 	.byte	0x00, 0xf0, 0x41, 0x00


	//----- nvinfo : EIATTR_KPARAM_INFO
	.align		4
.L_530:
        /*0018*/ 	.byte	0x04, 0x17
        /*001a*/ 	.short	(.L_532 - .L_531)
.L_531:
        /*001c*/ 	.word	0x00000000
        /*0020*/ 	.short	0x0003
        /*0022*/ 	.short	0x0010
        /*0024*/ 	.byte	0x00, 0xf0, 0x21, 0x00


	//----- nvinfo : EIATTR_KPARAM_INFO
	.align		4
.L_532:
        /*0028*/ 	.byte	0x04, 0x17
        /*002a*/ 	.short	(.L_534 - .L_533)
.L_533:
        /*002c*/ 	.word	0x00000000
        /*0030*/ 	.short	0x0002
        /*0032*/ 	.short	0x000c
        /*0034*/ 	.byte	0x00, 0xf0, 0x11, 0x00


	//----- nvinfo : EIATTR_KPARAM_INFO
	.align		4
.L_534:
        /*0038*/ 	.byte	0x04, 0x17
        /*003a*/ 	.short	(.L_536 - .L_535)
.L_535:
        /*003c*/ 	.word	0x00000000
        /*0040*/ 	.short	0x0001
        /*0042*/ 	.short	0x0008
        /*0044*/ 	.byte	0x00, 0xf0, 0x11, 0x00


	//----- nvinfo : EIATTR_KPARAM_INFO
	.align		4
.L_536:
        /*0048*/ 	.byte	0x04, 0x17
        /*004a*/ 	.short	(.L_538 - .L_537)
.L_537:
        /*004c*/ 	.word	0x00000000
        /*0050*/ 	.short	0x0000
        /*0052*/ 	.short	0x0000
        /*0054*/ 	.byte	0x00, 0xf0, 0x21, 0x00


	//----- nvinfo : EIATTR_SPARSE_MMA_MASK
	.align		4
.L_538:
        /*0058*/ 	.byte	0x03, 0x50
        /*005a*/ 	.short	0x0000


	//----- nvinfo : EIATTR_MAXREG_COUNT
	.align		4
        /*005c*/ 	.byte	0x03, 0x1b
        /*005e*/ 	.short	0x00ff


	//----- nvinfo : EIATTR_MERCURY_ISA_VERSION
	.align		4
        /*0060*/ 	.byte	0x03, 0x5f
        /*0062*/ 	.short	0x0101


	//----- nvinfo : EIATTR_VRC_CTA_INIT_COUNT
	.align		4
        /*0064*/ 	.byte	0x02, 0x4a
	.zero		1
	.zero		1


	//----- nvinfo : EIATTR_EXIT_INSTR_OFFSETS
	.align		4
        /*0068*/ 	.byte	0x04, 0x1c
        /*006a*/ 	.short	(.L_540 - .L_539)


	//   ....[0]....
.L_539:
        /*006c*/ 	.word	0x00000220


	//   ....[1]....
        /*0070*/ 	.word	0x00000c30


	//   ....[2]....
        /*0074*/ 	.word	0x00000fa0


	//   ....[3]....
        /*0078*/ 	.word	0x00001180


	//   ....[4]....
        /*007c*/ 	.word	0x000011b0


	//   ....[5]....
        /*0080*/ 	.word	0x00001260


	//   ....[6]....
        /*0084*/ 	.word	0x00001290


	//   ....[7]....
        /*0088*/ 	.word	0x000017c0


	//   ....[8]....
        /*008c*/ 	.word	0x000019d0


	//   ....[9]....
        /*0090*/ 	.word	0x00001b30


	//   ....[10]....
        /*0094*/ 	.word	0x00001bf0


	//----- nvinfo : EIATTR_MAX_THREADS
	.align		4
.L_540:
        /*0098*/ 	.byte	0x04, 0x05
        /*009a*/ 	.short	(.L_542 - .L_541)
.L_541:
        /*009c*/ 	.word	0x00000080
        /*00a0*/ 	.word	0x00000001
        /*00a4*/ 	.word	0x00000001


	//----- nvinfo : EIATTR_CRS_STACK_SIZE
	.align		4
.L_542:
        /*00a8*/ 	.byte	0x04, 0x1e
        /*00aa*/ 	.short	(.L_544 - .L_543)
.L_543:
        /*00ac*/ 	.word	0x00000000


	//----- nvinfo : EIATTR_CBANK_PARAM_SIZE
	.align		4
.L_544:
        /*00b0*/ 	.byte	0x03, 0x19
        /*00b2*/ 	.short	0x0028


	//----- nvinfo : EIATTR_PARAM_CBANK
	.align		4
        /*00b4*/ 	.byte	0x04, 0x0a
        /*00b6*/ 	.short	(.L_546 - .L_545)
	.align		4
.L_545:
        /*00b8*/ 	.word	index@(.nv.constant0._ZN3cub18CUB_300001_SM_10006detail9transform16transform_kernelINS2_10policy_hubILb1EN4cuda3std3__45tupleIJN6thrust24THRUST_300001_SM_1000_NS12zip_iteratorINS8_IJNSA_6detail15normal_iteratorINSA_10device_ptrIiEEEESG_EEEEEEEEE10policy1000El14MakeKeyFunctorNSD_INSE_ImEEEEJSI_EEEvT0_iT1_T2_DpNS2_10kernel_argIT3_EE)
        /*00bc*/ 	.short	0x0380
        /*00be*/ 	.short	0x0028


	//----- nvinfo : EIATTR_SW_WAR
	.align		4
.L_546:
        /*00c0*/ 	.byte	0x04, 0x36
        /*00c2*/ 	.short	(.L_548 - .L_547)
.L_547:
        /*00c4*/ 	.word	0x00000008
.L_548:


//--------------------- .nv.info._ZN3cub18CUB_300001_SM_10006detail9transform16transform_kernelINS2_10policy_hubILb1EN4cuda3std3__45tupleIJN6thrust24THRUST_300001_SM_1000_NS12zip_iteratorINS8_IJNSA_6detail15normal_iteratorINSA_10device_ptrIiEEEESG_EEEEEEEEE10policy1000Ei14MakeKeyFunctorNSD_INSE_ImEEEEJSI_EEEvT0_iT1_T2_DpNS2_10kernel_argIT3_EE --------------------------
	.section	.nv.info._ZN3cub18CUB_300001_SM_10006detail9transform16transform_kernelINS2_10policy_hubILb1EN4cuda3std3__45tupleIJN6thrust24THRUST_300001_SM_1000_NS12zip_iteratorINS8_IJNSA_6detail15normal_iteratorINSA_10device_ptrIiEEEESG_EEEEEEEEE10policy1000Ei14MakeKeyFunctorNSD_INSE_ImEEEEJSI_EEEvT0_iT1_T2_DpNS2_10kernel_argIT3_EE,"",@"SHT_CUDA_INFO"
	.sectionflags	@""
	.align	4


	//----- nvinfo : EIATTR_CUDA_API_VERSION
	.align		4
        /*0000*/ 	.byte	0x04, 0x37
        /*0002*/ 	.short	(.L_550 - .L_549)
.L_549:
        /*0004*/ 	.word	0x00000082


	//----- nvinfo : EIATTR_KPARAM_INFO
	.align		4
.L_550:
        /*0008*/ 	.byte	0x04, 0x17
        /*000a*/ 	.short	(.L_552 - .L_551)
.L_551:
        /*000c*/ 	.word	0x00000000
        /*0010*/ 	.short	0x0004
        /*0012*/ 	.short	0x0018
        /*0014*/ 	.byte	0x00, 0xf0, 0x41, 0x00


	//----- nvinfo : EIATTR_KPARAM_INFO
	.align		4
.L_552:
        /*0018*/ 	.byte	0x04, 0x17
        /*001a*/ 	.short	(.L_554 - .L_553)
.L_553:
        /*001c*/ 	.word	0x00000000
        /*0020*/ 	.short	0x0003
        /*0022*/ 	.short	0x0010
        /*0024*/ 	.byte	0x00, 0xf0, 0x21, 0x00


	//----- nvinfo : EIATTR_KPARAM_INFO
	.align		4
.L_554:
        /*0028*/ 	.byte	0x04, 0x17
        /*002a*/ 	.short	(.L_556 - .L_555)
.L_555:
        /*002c*/ 	.word	0x00000000
        /*0030*/ 	.short	0x0002
        /*0032*/ 	.short	0x0008
        /*0034*/ 	.byte	0x00, 0xf0, 0x11, 0x00


	//----- nvinfo : EIATTR_KPARAM_INFO
	.align		4
.L_556:
        /*0038*/ 	.byte	0x04, 0x17
        /*003a*/ 	.short	(.L_558 - .L_557)
.L_557:
        /*003c*/ 	.word	0x00000000
        /*0040*/ 	.short	0x0001
        /*0042*/ 	.short	0x0004
        /*0044*/ 	.byte	0x00, 0xf0, 0x11, 0x00


	//----- nvinfo : EIATTR_KPARAM_INFO
	.align		4
.L_558:
        /*0048*/ 	.byte	0x04, 0x17
        /*004a*/ 	.short	(.L_560 - .L_559)
.L_559:
        /*004c*/ 	.word	0x00000000
        /*0050*/ 	.short	0x0000
        /*0052*/ 	.short	0x0000
        /*0054*/ 	.byte	0x00, 0xf0, 0x11, 0x00


	//----- nvinfo : EIATTR_SPARSE_MMA_MASK
	.align		4
.L_560:
        /*0058*/ 	.byte	0x03, 0x50
        /*005a*/ 	.short	0x0000


	//----- nvinfo : EIATTR_MAXREG_COUNT
	.align		4
        /*005c*/ 	.byte	0x03, 0x1b
        /*005e*/ 	.short	0x00ff


	//----- nvinfo : EIATTR_MERCURY_ISA_VERSION
	.align		4
        /*0060*/ 	.byte	0x03, 0x5f
        /*0062*/ 	.short	0x0101


	//----- nvinfo : EIATTR_VRC_CTA_INIT_COUNT
	.align		4
        /*0064*/ 	.byte	0x02, 0x4a
	.zero		1
	.zero		1


	//----- nvinfo : EIATTR_EXIT_INSTR_OFFSETS
	.align		4
        /*0068*/ 	.byte	0x04, 0x1c
        /*006a*/ 	.short	(.L_562 - .L_561)


	//   ....[0]....
.L_561:
        /*006c*/ 	.word	0x00000110


	//   ....[1]....
        /*0070*/ 	.word	0x000005e0


	//   ....[2]....
        /*0074*/ 	.word	0x000007e0


	//   ....[3]....
        /*0078*/ 	.word	0x00000930


	//   ....[4]....
        /*007c*/ 	.word	0x000009e0


	//   ....[5]....
        /*0080*/ 	.word	0x00000a00


	//   ....[6]....
        /*0084*/ 	.word	0x00000f50


	//   ....[7]....
        /*0088*/ 	.word	0x00001280


	//   ....[8]....
        /*008c*/ 	.word	0x00001440


	//   ....[9]....
        /*0090*/ 	.word	0x00001470


	//   ....[10]....
        /*0094*/ 	.word	0x00001510


	//----- nvinfo : EIATTR_MAX_THREADS
	.align		4
.L_562:
        /*0098*/ 	.byte	0x04, 0x05
        /*009a*/ 	.short	(.L_564 - .L_563)
.L_563:
        /*009c*/ 	.word	0x00000080
        /*00a0*/ 	.word	0x00000001
        /*00a4*/ 	.word	0x00000001


	//----- nvinfo : EIATTR_CRS_STACK_SIZE
	.align		4
.L_564:
        /*00a8*/ 	.byte	0x04, 0x1e
        /*00aa*/ 	.short	(.L_566 - .L_565)
.L_565:
        /*00ac*/ 	.word	0x00000000


	//----- nvinfo : EIATTR_CBANK_PARAM_SIZE
	.align		4
.L_566:
        /*00b0*/ 	.byte	0x03, 0x19
        /*00b2*/ 	.short	0x0028


	//----- nvinfo : EIATTR_PARAM_CBANK
	.align		4
        /*00b4*/ 	.byte	0x04, 0x0a
        /*00b6*/ 	.short	(.L_568 - .L_567)
	.align		4
.L_567:
        /*00b8*/ 	.word	index@(.nv.constant0._ZN3cub18CUB_300001_SM_10006detail9transform16transform_kernelINS2_10policy_hubILb1EN4cuda3std3__45tupleIJN6thrust24THRUST_300001_SM_1000_NS12zip_iteratorINS8_IJNSA_6detail15normal_iteratorINSA_10device_ptrIiEEEESG_EEEEEEEEE10policy1000Ei14MakeKeyFunctorNSD_INSE_ImEEEEJSI_EEEvT0_iT1_T2_DpNS2_10kernel_argIT3_EE)
        /*00bc*/ 	.short	0x0380
        /*00be*/ 	.short	0x0028


	//----- nvinfo : EIATTR_SW_WAR
	.align		4
.L_568:
        /*00c0*/ 	.byte	0x04, 0x36
        /*00c2*/ 	.short	(.L_570 - .L_569)
.L_569:
        /*00c4*/ 	.word	0x00000008
.L_570:


//--------------------- .nv.info._ZN3cub18CUB_300001_SM_10006detail8for_each13static_kernelINS2_12policy_hub_t12policy_500_tEmN6thrust24THRUST_300001_SM_1000_NS8cuda_cub20__uninitialized_fill7functorINS7_10device_ptrIdEEdEEEEvT0_T1_ --------------------------
	.section	.nv.info._ZN3cub18CUB_300001_SM_10006detail8for_each13static_kernelINS2_12policy_hub_t12policy_500_tEmN6thrust24THRUST_300001_SM_1000_NS8cuda_cub20__uninitialized_fill7functorINS7_10device_ptrIdEEdEEEEvT0_T1_,"",@"SHT_CUDA_INFO"
	.sectionflags	@""
	.align	4


	//----- nvinfo : EIATTR_CUDA_API_VERSION
	.align		4
        /*0000*/ 	.byte	0x04, 0x37
        /*0002*/ 	.short	(.L_572 - .L_571)
.L_571:
        /*0004*/ 	.word	0x00000082


	//----- nvinfo : EIATTR_KPARAM_INFO
	.align		4
.L_572:
        /*0008*/ 	.byte	0x04, 0x17
        /*000a*/ 	.short	(.L_574 - .L_573)
.L_573:
        /*000c*/ 	.word	0x00000000
        /*0010*/ 	.short	0x0001
        /*0012*/ 	.short	0x0008
        /*0014*/ 	.byte	0x00, 0xf0, 0x41, 0x00


	//----- nvinfo : EIATTR_KPARAM_INFO
	.align		4
.L_574:
        /*0018*/ 	.byte	0x04, 0x17
        /*001a*/ 	.short	(.L_576 - .L_575)
.L_575:
        /*001c*/ 	.word	0x00000000
        /*0020*/ 	.short	0x0000
        /*0022*/ 	.short	0x0000
        /*0024*/ 	.byte	0x00, 0xf0, 0x21, 0x00


	//----- nvinfo : EIATTR_SPARSE_MMA_MASK
	.align		4
.L_576:
        /*0028*/ 	.byte	0x03, 0x50
        /*002a*/ 	.short	0x0000


	//----- nvinfo : EIATTR_MAXREG_COUNT
	.align		4
        /*002c*/ 	.byte	0x03, 0x1b
        /*002e*/ 	.short	0x00ff


	//----- nvinfo : EIATTR_MERCURY_ISA_VERSION
	.align		4
        /*0030*/ 	.byte	0x03, 0x5f
        /*0032*/ 	.short	0x0101


	//----- nvinfo : EIATTR_VRC_CTA_INIT_COUNT
	.align		4
        /*0034*/ 	.byte	0x02, 0x4a
	.zero		1
	.zero		1


	//----- nvinfo : EIATTR_EXIT_INSTR_OFFSETS
	.align		4
        /*0038*/ 	.byte	0x04, 0x1c
        /*003a*/ 	.short	(.L_578 - .L_577)


	//   ....[0]....
.L_577:
        /*003c*/ 	.word	0x00000130


	//   ....[1]....
        /*0040*/ 	.word	0x00000230


	//   ....[2]....
        /*0044*/ 	.word	0x00000260


	//----- nvinfo : EIATTR_MAX_THREADS
	.align		4
.L_578:
        /*0048*/ 	.byte	0x04, 0x05
        /*004a*/ 	.short	(.L_580 - .L_579)
.L_579:
        /*004c*/ 	.word	0x00000100
        /*0050*/ 	.word	0x00000001
        /*0054*/ 	.word	0x00000001


	//----- nvinfo : EIATTR_CBANK_PARAM_SIZE
	.align		4
.L_580:
        /*0058*/ 	.byte	0x03, 0x19
        /*005a*/ 	.short	0x0018


	//----- nvinfo : EIATTR_PARAM_CBANK
	.align		4
        /*005c*/ 	.byte	0x04, 0x0a
        /*005e*/ 	.short	(.L_582 - .L_581)
	.align		4
.L_581:
        /*0060*/ 	.word	index@(.nv.constant0._ZN3cub18CUB_300001_SM_10006detail8for_each13static_kernelINS2_12policy_hub_t12policy_500_tEmN6thrust24THRUST_300001_SM_1000_NS8cuda_cub20__uninitialized_fill7functorINS7_10device_ptrIdEEdEEEEvT0_T1_)
        /*0064*/ 	.short	0x0380
        /*0066*/ 	.short	0x0018


	//----- nvinfo : EIATTR_SW_WAR
	.align		4
.L_582:
        /*0068*/ 	.byte	0x04, 0x36
        /*006a*/ 	.short	(.L_584 - .L_583)
.L_583:
        /*006c*/ 	.word	0x00000008
.L_584:


//--------------------- .nv.info._ZN3cub18CUB_300001_SM_10006detail8for_each13static_kernelINS2_12policy_hub_t12policy_500_tEmN6thrust24THRUST_300001_SM_1000_NS8cuda_cub20__uninitialized_fill7functorINS7_10device_ptrImEEmEEEEvT0_T1_ --------------------------
	.section	.nv.info._ZN3cub18CUB_300001_SM_10006detail8for_each13static_kernelINS2_12policy_hub_t12policy_500_tEmN6thrust24THRUST_300001_SM_1000_NS8cuda_cub20__uninitialized_fill7functorINS7_10device_ptrImEEmEEEEvT0_T1_,"",@"SHT_CUDA_INFO"
	.sectionflags	@""
	.align	4


	//----- nvinfo : EIATTR_CUDA_API_VERSION
	.align		4
        /*0000*/ 	.byte	0x04, 0x37
        /*0002*/ 	.short	(.L_586 - .L_585)
.L_585:
        /*0004*/ 	.word	0x00000082


	//----- nvinfo : EIATTR_KPARAM_INFO
	.align		4
.L_586:
        /*0008*/ 	.byte	0x04, 0x17
        /*000a*/ 	.short	(.L_588 - .L_587)
.L_587:
        /*000c*/ 	.word	0x00000000
        /*0010*/ 	.short	0x0001
        /*0012*/ 	.short	0x0008
        /*0014*/ 	.byte	0x00, 0xf0, 0x41, 0x00


	//----- nvinfo : EIATTR_KPARAM_INFO
	.align		4
.L_588:
        /*0018*/ 	.byte	0x04, 0x17
        /*001a*/ 	.short	(.L_590 - .L_589)
.L_589:
        /*001c*/ 	.word	0x00000000
        /*0020*/ 	.short	0x0000
        /*0022*/ 	.short	0x0000
        /*0024*/ 	.byte	0x00, 0xf0, 0x21, 0x00


	//----- nvinfo : EIATTR_SPARSE_MMA_MASK
	.align		4
.L_590:
        /*0028*/ 	.byte	0x03, 0x50
        /*002a*/ 	.short	0x0000


	//----- nvinfo : EIATTR_MAXREG_COUNT
	.align		4
        /*002c*/ 	.byte	0x03, 0x1b
        /*002e*/ 	.short	0x00ff


	//----- nvinfo : EIATTR_MERCURY_ISA_VERSION
	.align		4
        /*0030*/ 	.byte	0x03, 0x5f
        /*0032*/ 	.short	0x0101


	//----- nvinfo : EIATTR_VRC_CTA_INIT_COUNT
	.align		4
        /*0034*/ 	.byte	0x02, 0x4a
	.zero		1
	.zero		1


	//----- nvinfo : EIATTR_EXIT_INSTR_OFFSETS
	.align		4
        /*0038*/ 	.byte	0x04, 0x1c
        /*003a*/ 	.short	(.L_592 - .L_591)


	//   ....[0]....
.L_591:
        /*003c*/ 	.word	0x00000130


	//   ....[1]....
        /*0040*/ 	.word	0x00000230


	//   ....[2]....
        /*0044*/ 	.word	0x00000260


	//----- nvinfo : EIATTR_MAX_THREADS
	.align		4
.L_592:
        /*0048*/ 	.byte	0x04, 0x05
        /*004a*/ 	.short	(.L_594 - .L_593)
.L_593:
        /*004c*/ 	.word	0x00000100
        /*0050*/ 	.word	0x00000001
        /*0054*/ 	.word	0x00000001


	//----- nvinfo : EIATTR_CBANK_PARAM_SIZE
	.align		4
.L_594:
        /*0058*/ 	.byte	0x03, 0x19
        /*005a*/ 	.short	0x0018


	//----- nvinfo : EIATTR_PARAM_CBANK
	.align		4
        /*005c*/ 	.byte	0x04, 0x0a
        /*005e*/ 	.short	(.L_596 - .L_595)
	.align		4
.L_595:
        /*0060*/ 	.word	index@(.nv.constant0._ZN3cub18CUB_300001_SM_10006detail8for_each13static_kernelINS2_12policy_hub_t12policy_500_tEmN6thrust24THRUST_300001_SM_1000_NS8cuda_cub20__uninitialized_fill7functorINS7_10device_ptrImEEmEEEEvT0_T1_)
        /*0064*/ 	.short	0x0380
        /*0066*/ 	.short	0x0018


	//----- nvinfo : EIATTR_SW_WAR
	.align		4
.L_596:
        /*0068*/ 	.byte	0x04, 0x36
        /*006a*/ 	.short	(.L_598 - .L_597)
.L_597:
        /*006c*/ 	.word	0x00000008
.L_598:


//--------------------- .nv.info._ZN3cub18CUB_300001_SM_10006detail8for_each13static_kernelINS2_12policy_hub_t12policy_500_tEmN6thrust24THRUST_300001_SM_1000_NS8cuda_cub20__uninitialized_fill7functorINS7_10device_ptrIiEEiEEEEvT0_T1_ --------------------------
	.section	.nv.info._ZN3cub18CUB_300001_SM_10006detail8for_each13static_kernelINS2_12policy_hub_t12policy_500_tEmN6thrust24THRUST_300001_SM_1000_NS8cuda_cub20__uninitialized_fill7functorINS7_10device_ptrIiEEiEEEEvT0_T1_,"",@"SHT_CUDA_INFO"
	.sectionflags	@""
	.align	4


	//----- nvinfo : EIATTR_CUDA_API_VERSION
	.align		4
        /*0000*/ 	.byte	0x04, 0x37
        /*0002*/ 	.short	(.L_600 - .L_599)
.L_599:
        /*0004*/ 	.word	0x00000082


	//----- nvinfo : EIATTR_KPARAM_INFO
	.align		4
.L_600:
        /*0008*/ 	.byte	0x04, 0x17
        /*000a*/ 	.short	(.L_602 - .L_601)
.L_601:
        /*000c*/ 	.word	0x00000000
        /*0010*/ 	.short	0x0001
        /*0012*/ 	.short	0x0008
        /*0014*/ 	.byte	0x00, 0xf0, 0x41, 0x00


	//----- nvinfo : EIATTR_KPARAM_INFO
	.align		4
.L_602:
        /*0018*/ 	.byte	0x04, 0x17
        /*001a*/ 	.short	(.L_604 - .L_603)
.L_603:
        /*001c*/ 	.word	0x00000000
        /*0020*/ 	.short	0x0000
        /*0022*/ 	.short	0x0000
        /*0024*/ 	.byte	0x00, 0xf0, 0x21, 0x00


	//----- nvinfo : EIATTR_SPARSE_MMA_MASK
	.align		4
.L_604:
        /*0028*/ 	.byte	0x03, 0x50
        /*002a*/ 	.short	0x0000


	//----- nvinfo : EIATTR_MAXREG_COUNT
	.align		4
        /*002c*/ 	.byte	0x03, 0x1b
        /*002e*/ 	.short	0x00ff


	//----- nvinfo : EIATTR_MERCURY_ISA_VERSION
	.align		4
        /*0030*/ 	.byte	0x03, 0x5f
        /*0032*/ 	.short	0x0101


	//----- nvinfo : EIATTR_VRC_CTA_INIT_COUNT
	.align		4
        /*0034*/ 	.byte	0x02, 0x4a
	.zero		1
	.zero		1


	//----- nvinfo : EIATTR_EXIT_INSTR_OFFSETS
	.align		4
        /*0038*/ 	.byte	0x04, 0x1c
        /*003a*/ 	.short	(.L_606 - .L_605)


	//   ....[0]....
.L_605:
        /*003c*/ 	.word	0x00000130


	//   ....[1]....
        /*0040*/ 	.word	0x00000230


	//   ....[2]....
        /*0044*/ 	.word	0x00000260


	//----- nvinfo : EIATTR_MAX_THREADS
	.align		4
.L_606:
        /*0048*/ 	.byte	0x04, 0x05
        /*004a*/ 	.short	(.L_608 - .L_607)
.L_607:
        /*004c*/ 	.word	0x00000100
        /*0050*/ 	.word	0x00000001
        /*0054*/ 	.word	0x00000001


	//----- nvinfo : EIATTR_CBANK_PARAM_SIZE
	.align		4
.L_608:
        /*0058*/ 	.byte	0x03, 0x19
        /*005a*/ 	.short	0x0018


	//----- nvinfo : EIATTR_PARAM_CBANK
	.align		4
        /*005c*/ 	.byte	0x04, 0x0a
        /*005e*/ 	.short	(.L_610 - .L_609)
	.align		4
.L_609:
        /*0060*/ 	.word	index@(.nv.constant0._ZN3cub18CUB_300001_SM_10006detail8for_each13static_kernelINS2_12policy_hub_t12policy_500_tEmN6thrust24THRUST_300001_SM_1000_NS8cuda_cub20__uninitialized_fill7functorINS7_10device_ptrIiEEiEEEEvT0_T1_)
        /*0064*/ 	.short	0x0380
        /*0066*/ 	.short	0x0018


	//----- nvinfo : EIATTR_SW_WAR
	.align		4
.L_610:
        /*0068*/ 	.byte	0x04, 0x36
        /*006a*/ 	.short	(.L_612 - .L_611)
.L_611:
        /*006c*/ 	.word	0x00000008
.L_612:


//--------------------- .nv.info._ZN3cub18CUB_300001_SM_10006detail11EmptyKernelIvEEvv --------------------------
	.section	.nv.info._ZN3cub18CUB_300001_SM_10006detail11EmptyKernelIvEEvv,"",@"SHT_CUDA_INFO"
	.sectionflags	@""
	.align	4


	//----- nvinfo : EIATTR_CUDA_API_VERSION
	.align		4
        /*0000*/ 	.byte	0x04, 0x37
        /*0002*/ 	.short	(.L_614 - .L_613)
.L_613:
        /*0004*/ 	.word	0x00000082


	//----- nvinfo : EIATTR_SPARSE_MMA_MASK
	.align		4
.L_614:
        /*0008*/ 	.byte	0x03, 0x50
        /*000a*/ 	.short	0x0000


	//----- nvinfo : EIATTR_MAXREG_COUNT
	.align		4
        /*000c*/ 	.byte	0x03, 0x1b
        /*000e*/ 	.short	0x00ff


	//----- nvinfo : EIATTR_MERCURY_ISA_VERSION
	.align		4
        /*0010*/ 	.byte	0x03, 0x5f
        /*0012*/ 	.short	0x0101


	//----- nvinfo : EIATTR_VRC_CTA_INIT_COUNT
	.align		4
        /*0014*/ 	.byte	0x02, 0x4a
	.zero		1
	.zero		1


	//----- nvinfo : EIATTR_EXIT_INSTR_OFFSETS
	.align		4
        /*0018*/ 	.byte	0x04, 0x1c
        /*001a*/ 	.short	(.L_616 - .L_615)


	//   ....[0]....
.L_615:
        /*001c*/ 	.word	0x00000010


	//----- nvinfo : EIATTR_SW_WAR
	.align		4
.L_616:
        /*0020*/ 	.byte	0x04, 0x36
        /*0022*/ 	.short	(.L_618 - .L_617)
.L_617:
        /*0024*/ 	.word	0x00000008
.L_618:


//--------------------- .nv.info._ZN6thrust24THRUST_300001_SM_1000_NS8cuda_cub4core6detail13_kernel_agentINS1_15__reduce_by_key16ReduceByKeyAgentINS0_6detail15normal_iteratorINS0_10device_ptrIiEEEESB_SB_SB_N4cuda3std3__48equal_toIiEENSE_4plusIiEEPllEEJSB_SB_SB_SB_SJ_N3cub18CUB_300001_SM_100024ReduceByKeyScanTileStateIilLb1EEESG_SI_llEEEvDpT0_ --------------------------
	.section	.nv.info._ZN6thrust24THRUST_300001_SM_1000_NS8cuda_cub4core6detail13_kernel_agentINS1_15__reduce_by_key16ReduceByKeyAgentINS0_6detail15normal_iteratorINS0_10device_ptrIiEEEESB_SB_SB_N4cuda3std3__48equal_toIiEENSE_4plusIiEEPllEEJSB_SB_SB_SB_SJ_N3cub18CUB_300001_SM_100024ReduceByKeyScanTileStateIilLb1EEESG_SI_llEEEvDpT0_,"",@"SHT_CUDA_INFO"
	.sectionflags	@""
	.align	4


	//----- nvinfo : EIATTR_CUDA_API_VERSION
	.align		4
        /*0000*/ 	.byte	0x04, 0x37
        /*0002*/ 	.short	(.L_620 - .L_619)
.L_619:
        /*0004*/ 	.word	0x00000082


	//----- nvinfo : EIATTR_KPARAM_INFO
	.align		4
.L_620:
        /*0008*/ 	.byte	0x04, 0x17
        /*000a*/ 	.short	(.L_622 - .L_621)
.L_621:
        /*000c*/ 	.word	0x00000000
        /*0010*/ 	.short	0x0009
        /*0012*/ 	.short	0x0040
        /*0014*/ 	.byte	0x00, 0xf0, 0x21, 0x00


	//----- nvinfo : EIATTR_KPARAM_INFO
	.align		4
.L_622:
        /*0018*/ 	.byte	0x04, 0x17
        /*001a*/ 	.short	(.L_624 - .L_623)
.L_623:
        /*001c*/ 	.word	0x00000000
        /*0020*/ 	.short	0x0008
        /*0022*/ 	.short	0x0038
        /*0024*/ 	.byte	0x00, 0xf0, 0x21, 0x00


	//----- nvinfo : EIATTR_KPARAM_INFO
	.align		4
.L_624:
        /*0028*/ 	.byte	0x04, 0x17
        /*002a*/ 	.short	(.L_626 - .L_625)
.L_625:
        /*002c*/ 	.word	0x00000000
        /*0030*/ 	.short	0x0007
        /*0032*/ 	.short	0x0031
        /*0034*/ 	.byte	0x00, 0xf0, 0x05, 0x00


	//----- nvinfo : EIATTR_KPARAM_INFO
	.align		4
.L_626:
        /*0038*/ 	.byte	0x04, 0x17
        /*003a*/ 	.short	(.L_628 - .L_627)
.L_627:
        /*003c*/ 	.word	0x00000000
        /*0040*/ 	.short	0x0006
        /*0042*/ 	.short	0x0030
        /*0044*/ 	.byte	0x00, 0xf0, 0x05, 0x00


	//----- nvinfo : EIATTR_KPARAM_INFO
	.align		4
.L_628:
        /*0048*/ 	.byte	0x04, 0x17
        /*004a*/ 	.short	(.L_630 - .L_629)
.L_629:
        /*004c*/ 	.word	0x00000000
        /*0050*/ 	.short	0x0005
        /*0052*/ 	.short	0x0028
        /*0054*/ 	.byte	0x00, 0xf0, 0x21, 0x00


	//----- nvinfo : EIATTR_KPARAM_INFO
	.align		4
.L_630:
        /*0058*/ 	.byte	0x04, 0x17
        /*005a*/ 	.short	(.L_632 - .L_631)
.L_631:
        /*005c*/ 	.word	0x00000000
        /*0060*/ 	.short	0x0004
        /*0062*/ 	.short	0x0020
        /*0064*/ 	.byte	0x00, 0xf5, 0x21, 0x00


	//----- nvinfo : EIATTR_KPARAM_INFO
	.align		4
.L_632:
        /*0068*/ 	.byte	0x04, 0x17
        /*006a*/ 	.short	(.L_634 - .L_633)
.L_633:
        /*006c*/ 	.word	0x00000000
        /*0070*/ 	.short	0x0003
        /*0072*/ 	.short	0x0018
        /*0074*/ 	.byte	0x00, 0xf0, 0x21, 0x00


	//----- nvinfo : EIATTR_KPARAM_INFO
	.align		4
.L_634:
        /*0078*/ 	.byte	0x04, 0x17
        /*007a*/ 	.short	(.L_636 - .L_635)
.L_635:
        /*007c*/ 	.word	0x00000000
        /*0080*/ 	.short	0x0002
        /*0082*/ 	.short	0x0010
        /*0084*/ 	.byte	0x00, 0xf0, 0x21, 0x00


	//----- nvinfo : EIATTR_KPARAM_INFO
	.align		4
.L_636:
        /*0088*/ 	.byte	0x04, 0x17
        /*008a*/ 	.short	(.L_638 - .L_637)
.L_637:
        /*008c*/ 	.word	0x00000000
        /*0090*/ 	.short	0x0001
        /*0092*/ 	.short	0x0008
        /*0094*/ 	.byte	0x00, 0xf0, 0x21, 0x00


	//----- nvinfo : EIATTR_KPARAM_INFO
	.align		4
.L_638:
        /*0098*/ 	.byte	0x04, 0x17
        /*009a*/ 	.short	(.L_640 - .L_639)
.L_639:
        /*009c*/ 	.word	0x00000000
        /*00a0*/ 	.short	0x0000
        /*00a2*/ 	.short	0x0000
        /*00a4*/ 	.byte	0x00, 0xf0, 0x21, 0x00


	//----- nvinfo : EIATTR_SPARSE_MMA_MASK
	.align		4
.L_640:
        /*00a8*/ 	.byte	0x03, 0x50
        /*00aa*/ 	.short	0x0000


	//----- nvinfo : EIATTR_MAXREG_COUNT
	.align		4
        /*00ac*/ 	.byte	0x03, 0x1b
        /*00ae*/ 	.short	0x00ff


	//----- nvinfo : EIATTR_NUM_BARRIERS
	.align		4
        /*00b0*/ 	.byte	0x02, 0x4c
        /*00b2*/ 	.byte	0x01
	.zero		1


	//----- nvinfo : EIATTR_MERCURY_ISA_VERSION
	.align		4
        /*00b4*/ 	.byte	0x03, 0x5f
        /*00b6*/ 	.short	0x0101


	//----- nvinfo : EIATTR_COOP_GROUP_MASK_REGIDS
	.align		4
        /*00b8*/ 	.byte	0x04, 0x29
        /*00ba*/ 	.short	(.L_642 - .L_641)


	//   ....[0]....
.L_641:
        /*00bc*/ 	.word	0xffffffff


	//   ....[1]....
        /*00c0*/ 	.word	0xffffffff


	//   ....[2]....
        /*00c4*/ 	.word	0xffffffff


	//   ....[3]....
        /*00c8*/ 	.word	0xffffffff


	//   ....[4]....
        /*00cc*/ 	.word	0xffffffff


	//   ....[5]....
        /*00d0*/ 	.word	0xffffffff


	//   ....[6]....
        /*00d4*/ 	.word	0xffffffff


	//   ....[7]....
        /*00d8*/ 	.word	0xffffffff


	//   ....[8]....
        /*00dc*/ 	.word	0xffffffff


	//   ....[9]....
        /*00e0*/ 	.word	0xffffffff


	//   ....[10]....
        /*00e4*/ 	.word	0xffffffff


	//   ....[11]....
        /*00e8*/ 	.word	0xffffffff


	//   ....[12]....
        /*00ec*/ 	.word	0xffffffff


	//   ....[13]....
        /*00f0*/ 	.word	0xffffffff


	//   ....[14]....
        /*00f4*/ 	.word	0xffffffff


	//   ....[15]....
        /*00f8*/ 	.word	0xffffffff


	//   ....[16]....
        /*00fc*/ 	.word	0xffffffff


	//   ....[17]....
        /*0100*/ 	.word	0xffffffff


	//   ....[18]....
        /*0104*/ 	.word	0xffffffff


	//   ....[19]....
        /*0108*/ 	.word	0xffffffff


	//   ....[20]....
        /*010c*/ 	.word	0xffffffff


	//   ....[21]....
        /*0110*/ 	.word	0xffffffff


	//   ....[22]....
        /*0114*/ 	.word	0xffffffff


	//   ....[23]....
        /*0118*/ 	.word	0xffffffff


	//   ....[24]....
        /*011c*/ 	.word	0xffffffff


	//   ....[25]....
        /*0120*/ 	.word	0xffffffff


	//   ....[26]....
        /*0124*/ 	.word	0xffffffff


	//   ....[27]....
        /*0128*/ 	.word	0xffffffff


	//   ....[28]....
        /*012c*/ 	.word	0xffffffff


	//   ....[29]....
        /*0130*/ 	.word	0xffffffff


	//   ....[30]....
        /*0134*/ 	.word	0xffffffff


	//   ....[31]....
        /*0138*/ 	.word	0xffffffff


	//   ....[32]....
        /*013c*/ 	.word	0xffffffff


	//   ....[33]....
        /*0140*/ 	.word	0xffffffff


	//   ....[34]....
        /*0144*/ 	.word	0xffffffff


	//   ....[35]....
        /*0148*/ 	.word	0xffffffff


	//   ....[36]....
        /*014c*/ 	.word	0xffffffff


	//   ....[37]....
        /*0150*/ 	.word	0xffffffff


	//   ....[38]....
        /*0154*/ 	.word	0xffffffff


	//   ....[39]....
        /*0158*/ 	.word	0xffffffff


	//   ....[40]....
        /*015c*/ 	.word	0xffffffff


	//   ....[41]....
        /*0160*/ 	.word	0xffffffff


	//   ....[42]....
        /*0164*/ 	.word	0xffffffff


	//   ....[43]....
        /*0168*/ 	.word	0xffffffff


	//   ....[44]....
        /*016c*/ 	.word	0xffffffff


	//   ....[45]....
        /*0170*/ 	.word	0xffffffff


	//   ....[46]....
        /*0174*/ 	.word	0xffffffff


	//   ....[47]....
        /*0178*/ 	.word	0xffffffff


	//   ....[48]....
        /*017c*/ 	.word	0xffffffff


	//   ....[49]....
        /*0180*/ 	.word	0xffffffff


	//   ....[50]....
        /*0184*/ 	.word	0xffffffff


	//   ....[51]....
        /*0188*/ 	.word	0xffffffff


	//   ....[52]....
        /*018c*/ 	.word	0xffffffff


	//   ....[53]....
        /*0190*/ 	.word	0xffffffff


	//   ....[54]....
        /*0194*/ 	.word	0xffffffff


	//   ....[55]....
        /*0198*/ 	.word	0xffffffff


	//   ....[56]....
        /*019c*/ 	.word	0xffffffff


	//   ....[57]....
        /*01a0*/ 	.word	0xffffffff


	//   ....[58]....
        /*01a4*/ 	.word	0xffffffff


	//   ....[59]....
        /*01a8*/ 	.word	0xffffffff


	//   ....[60]....
        /*01ac*/ 	.word	0xffffffff


	//   ....[61]....
        /*01b0*/ 	.word	0xffffffff


	//   ....[62]....
        /*01b4*/ 	.word	0xffffffff


	//   ....[63]....
        /*01b8*/ 	.word	0xffffffff


	//   ....[64]....
        /*01bc*/ 	.word	0xffffffff


	//   ....[65]....
        /*01c0*/ 	.word	0xffffffff


	//   ....[66]....
        /*01c4*/ 	.word	0xffffffff


	//   ....[67]....
        /*01c8*/ 	.word	0xffffffff


	//   ....[68]....
        /*01cc*/ 	.word	0xffffffff


	//   ....[69]....
        /*01d0*/ 	.word	0xffffffff


	//   ....[70]....
        /*01d4*/ 	.word	0xffffffff


	//   ....[71]....
        /*01d8*/ 	.word	0xffffffff


	//   ....[72]....
        /*01dc*/ 	.word	0xffffffff


	//   ....[73]....
        /*01e0*/ 	.word	0xffffffff


	//   ....[74]....
        /*01e4*/ 	.word	0xffffffff


	//   ....[75]....
        /*01e8*/ 	.word	0xffffffff


	//   ....[76]....
        /*01ec*/ 	.word	0xffffffff


	//   ....[77]....
        /*01f0*/ 	.word	0xffffffff


	//   ....[78]....
        /*01f4*/ 	.word	0xffffffff


	//   ....[79]....
        /*01f8*/ 	.word	0xffffffff


	//   ....[80]....
        /*01fc*/ 	.word	0xffffffff


	//   ....[81]....
        /*0200*/ 	.word	0xffffffff


	//   ....[82]....
        /*0204*/ 	.word	0xffffffff


	//   ....[83]....
        /*0208*/ 	.word	0xffffffff


	//   ....[84]....
        /*020c*/ 	.word	0xffffffff


	//   ....[85]....
        /*0210*/ 	.word	0xffffffff


	//   ....[86]....
        /*0214*/ 	.word	0xffffffff


	//   ....[87]....
        /*0218*/ 	.word	0xffffffff


	//   ....[88]....
        /*021c*/ 	.word	0xffffffff


	//   ....[89]....
        /*0220*/ 	.word	0xffffffff


	//   ....[90]....
        /*0224*/ 	.word	0xffffffff


	//   ....[91]....
        /*0228*/ 	.word	0xffffffff


	//   ....[92]....
        /*022c*/ 	.word	0xffffffff


	//   ....[93]....
        /*0230*/ 	.word	0xffffffff


	//   ....[94]....
        /*0234*/ 	.word	0xffffffff


	//   ....[95]....
        /*0238*/ 	.word	0xffffffff


	//   ....[96]....
        /*023c*/ 	.word	0xffffffff


	//   ....[97]....
        /*0240*/ 	.word	0xffffffff


	//   ....[98]....
        /*0244*/ 	.word	0xffffffff


	//   ....[99]....
        /*0248*/ 	.word	0xffffffff


	//   ....[100]....
        /*024c*/ 	.word	0xffffffff


	//   ....[101]....
        /*0250*/ 	.word	0xffffffff


	//   ....[102]....
        /*0254*/ 	.word	0xffffffff


	//   ....[103]....
        /*0258*/ 	.word	0xffffffff


	//   ....[104]....
        /*025c*/ 	.word	0xffffffff


	//   ....[105]....
        /*0260*/ 	.word	0xffffffff


	//   ....[106]....
        /*0264*/ 	.word	0xffffffff


	//   ....[107]....
        /*0268*/ 	.word	0xffffffff


	//   ....[108]....
        /*026c*/ 	.word	0xffffffff


	//   ....[109]....
        /*0270*/ 	.word	0xffffffff


	//   ....[110]....
        /*0274*/ 	.word	0xffffffff


	//   ....[111]....
        /*0278*/ 	.word	0xffffffff


	//   ....[112]....
        /*027c*/ 	.word	0xffffffff


	//   ....[113]....
        /*0280*/ 	.word	0xffffffff


	//   ....[114]....
        /*0284*/ 	.word	0xffffffff


	//   ....[115]....
        /*0288*/ 	.word	0xffffffff


	//   ....[116]....
        /*028c*/ 	.word	0xffffffff


	//   ....[117]....
        /*0290*/ 	.word	0xffffffff


	//   ....[118]....
        /*0294*/ 	.word	0xffffffff


	//   ....[119]....
        /*0298*/ 	.word	0xffffffff


	//   ....[120]....
        /*029c*/ 	.word	0xffffffff


	//   ....[121]....
        /*02a0*/ 	.word	0xffffffff


	//   ....[122]....
        /*02a4*/ 	.word	0xffffffff


	//   ....[123]....
        /*02a8*/ 	.word	0xffffffff


	//   ....[124]....
        /*02ac*/ 	.word	0xffffffff


	//   ....[125]....
        /*02b0*/ 	.word	0xffffffff


	//   ....[126]....
        /*02b4*/ 	.word	0xffffffff


	//   ....[127]....
        /*02b8*/ 	.word	0xffffffff


	//   ....[128]....
        /*02bc*/ 	.word	0xffffffff


	//   ....[129]....
        /*02c0*/ 	.word	0xffffffff


	//   ....[130]....
        /*02c4*/ 	.word	0xffffffff


	//   ....[131]....
        /*02c8*/ 	.word	0xffffffff


	//   ....[132]....
        /*02cc*/ 	.word	0xffffffff


	//   ....[133]....
        /*02d0*/ 	.word	0xffffffff


	//   ....[134]....
        /*02d4*/ 	.word	0xffffffff


	//   ....[135]....
        /*02d8*/ 	.word	0xffffffff


	//   ....[136]....
        /*02dc*/ 	.word	0xffffffff


	//   ....[137]....
        /*02e0*/ 	.word	0xffffffff


	//   ....[138]....
        /*02e4*/ 	.word	0xffffffff


	//   ....[139]....
        /*02e8*/ 	.word	0xffffffff


	//   ....[140]....
        /*02ec*/ 	.word	0xffffffff


	//   ....[141]....
        /*02f0*/ 	.word	0xffffffff


	//   ....[142]....
        /*02f4*/ 	.word	0xffffffff


	//   ....[143]....
        /*02f8*/ 	.word	0xffffffff


	//   ....[144]....
        /*02fc*/ 	.word	0xffffffff


	//   ....[145]....
        /*0300*/ 	.word	0xffffffff


	//   ....[146]....
        /*0304*/ 	.word	0xffffffff


	//   ....[147]....
        /*0308*/ 	.word	0xffffffff


	//   ....[148]....
        /*030c*/ 	.word	0xffffffff


	//   ....[149]....
        /*0310*/ 	.word	0xffffffff


	//   ....[150]....
        /*0314*/ 	.word	0xffffffff


	//   ....[151]....
        /*0318*/ 	.word	0xffffffff


	//   ....[152]....
        /*031c*/ 	.word	0x05000022


	//   ....[153]....
        /*0320*/ 	.word	0x05000022


	//   ....[154]....
        /*0324*/ 	.word	0x05000022


	//   ....[155]....
        /*0328*/ 	.word	0x05000022


	//   ....[156]....
        /*032c*/ 	.word	0x05000022


	//   ....[157]....
        /*0330*/ 	.word	0x05000022


	//   ....[158]....
        /*0334*/ 	.word	0x05000022


	//   ....[159]....
        /*0338*/ 	.word	0x05000022


	//   ....[160]....
        /*033c*/ 	.word	0x05000022


	//   ....[161]....
        /*0340*/ 	.word	0x05000022


	//   ....[162]....
        /*0344*/ 	.word	0x05000022


	//   ....[163]....
        /*0348*/ 	.word	0x05000022


	//   ....[164]....
        /*034c*/ 	.word	0x05000022


	//   ....[165]....
        /*0350*/ 	.word	0x05000022


	//   ....[166]....
        /*0354*/ 	.word	0x05000022


	//   ....[167]....
        /*0358*/ 	.word	0x05000022


	//   ....[168]....
        /*035c*/ 	.word	0x05000022


	//   ....[169]....
        /*0360*/ 	.word	0x05000022


	//   ....[170]....
        /*0364*/ 	.word	0x05000022


	//   ....[171]....
        /*0368*/ 	.word	0x05000022


	//   ....[172]....
        /*036c*/ 	.word	0x05000022


	//   ....[173]....
        /*0370*/ 	.word	0x05000022


	//   ....[174]....
        /*0374*/ 	.word	0x05000022


	//   ....[175]....
        /*0378*/ 	.word	0x05000022


	//   ....[176]....
        /*037c*/ 	.word	0x05000022


	//   ....[177]....
        /*0380*/ 	.word	0x05000022


	//   ....[178]....
        /*0384*/ 	.word	0x05000022


	//   ....[179]....
        /*0388*/ 	.word	0x05000022


	//   ....[180]....
        /*038c*/ 	.word	0x05000022


	//   ....[181]....
        /*0390*/ 	.word	0x05000022


	//   ....[182]....
        /*0394*/ 	.word	0x05000022


	//   ....[183]....
        /*0398*/ 	.word	0x05000022


	//   ....[184]....
        /*039c*/ 	.word	0x05000022


	//   ....[185]....
        /*03a0*/ 	.word	0x05000022


	//   ....[186]....
        /*03a4*/ 	.word	0x05000022


	//   ....[187]....
        /*03a8*/ 	.word	0x05000022


	//   ....[188]....
        /*03ac*/ 	.word	0x05000022


	//   ....[189]....
        /*03b0*/ 	.word	0x05000022


	//   ....[190]....
        /*03b4*/ 	.word	0x05000022


	//   ....[191]....
        /*03b8*/ 	.word	0x05000022


	//   ....[192]....
        /*03bc*/ 	.word	0x05000022


	//   ....[193]....
        /*03c0*/ 	.word	0x05000022


	//   ....[194]....
        /*03c4*/ 	.word	0x05000022


	//   ....[195]....
        /*03c8*/ 	.word	0x05000022


	//   ....[196]....
        /*03cc*/ 	.word	0x05000022


	//   ....[197]....
        /*03d0*/ 	.word	0x05000022


	//   ....[198]....
        /*03d4*/ 	.word	0x05000022


	//   ....[199]....
        /*03d8*/ 	.word	0x05000022


	//   ....[200]....
        /*03dc*/ 	.word	0x05000022


	//   ....[201]....
        /*03e0*/ 	.word	0x05000022


	//   ....[202]....
        /*03e4*/ 	.word	0x05000022


	//   ....[203]....
        /*03e8*/ 	.word	0x05000022


	//   ....[204]....
        /*03ec*/ 	.word	0x05000022


	//   ....[205]....
        /*03f0*/ 	.word	0x05000022


	//   ....[206]....
        /*03f4*/ 	.word	0x05000022


	//   ....[207]....
        /*03f8*/ 	.word	0x05000022


	//   ....[208]....
        /*03fc*/ 	.word	0x05000022


	//   ....[209]....
        /*0400*/ 	.word	0x05000022


	//   ....[210]....
        /*0404*/ 	.word	0x05000022


	//   ....[211]....
        /*0408*/ 	.word	0x05000022


	//   ....[212]....
        /*040c*/ 	.word	0x05000022


	//   ....[213]....
        /*0410*/ 	.word	0x05000022


	//   ....[214]....
        /*0414*/ 	.word	0x05000022


	//   ....[215]....
        /*0418*/ 	.word	0x05000022


	//   ....[216]....
        /*041c*/ 	.word	0x05000022


	//   ....[217]....
        /*0420*/ 	.word	0x05000022


	//   ....[218]....
        /*0424*/ 	.word	0x05000022


	//   ....[219]....
        /*0428*/ 	.word	0x05000022


	//   ....[220]....
        /*042c*/ 	.word	0x05000022


	//   ....[221]....
        /*0430*/ 	.word	0x05000022


	//   ....[222]....
        /*0434*/ 	.word	0x05000022


	//   ....[223]....
        /*0438*/ 	.word	0x05000022


	//   ....[224]....
        /*043c*/ 	.word	0x05000022


	//   ....[225]....
        /*0440*/ 	.word	0x05000022


	//   ....[226]....
        /*0444*/ 	.word	0x05000022


	//   ....[227]....
        /*0448*/ 	.word	0x05000022


	//   ....[228]....
        /*044c*/ 	.word	0x05000022


	//   ....[229]....
        /*0450*/ 	.word	0x05000022


	//   ....[230]....
        /*0454*/ 	.word	0x05000022


	//   ....[231]....
        /*0458*/ 	.word	0x05000022


	//   ....[232]....
        /*045c*/ 	.word	0x05000022


	//   ....[233]....
        /*0460*/ 	.word	0x05000022


	//   ....[234]....
        /*0464*/ 	.word	0x05000022


	//   ....[235]....
        /*0468*/ 	.word	0x05000022


	//   ....[236]....
        /*046c*/ 	.word	0x05000022


	//   ....[237]....
        /*0470*/ 	.word	0x05000022


	//   ....[238]....
        /*0474*/ 	.word	0x05000022


	//   ....[239]....
        /*0478*/ 	.word	0x05000022


	//   ....[240]....
        /*047c*/ 	.word	0x05000022


	//   ....[241]....
        /*0480*/ 	.word	0x05000022


	//   ....[242]....
        /*0484*/ 	.word	0x05000022


	//   ....[243]....
        /*0488*/ 	.word	0x05000022


	//----- nvinfo : EIATTR_COOP_GROUP_INSTR_OFFSETS
	.align		4
.L_642:
        /*048c*/ 	.byte	0x04, 0x28
        /*048e*/ 	.short	(.L_644 - .L_643)


	//   ....[0]....
.L_643:
        /*0490*/ 	.word	0x00000400


	//   ....[1]....
        /*0494*/ 	.word	0x000005c0


	//   ....[2]....
        /*0498*/ 	.word	0x00000990


	//   ....[3]....
        /*049c*/ 	.word	0x000009b0


	//   ....[4]....
        /*04a0*/ 	.word	0x000009d0


	//   ....[5]....
        /*04a4*/ 	.word	0x00000a20


	//   ....[6]....
        /*04a8*/ 	.word	0x00000a80


	//   ....[7]....
        /*04ac*/ 	.word	0x00000aa0


	//   ....[8]....
        /*04b0*/ 	.word	0x00000b10


	//   ....[9]....
        /*04b4*/ 	.word	0x00000b50


	//   ....[10]....
        /*04b8*/ 	.word	0x00000b70


	//   ....[11]....
        /*04bc*/ 	.word	0x00000be0


	//   ....[12]....
        /*04c0*/ 	.word	0x00000c20


	//   ....[13]....
        /*04c4*/ 	.word	0x00000c40


	//   ....[14]....
        /*04c8*/ 	.word	0x00000cb0


	//   ....[15]....
        /*04cc*/ 	.word	0x00000cf0


	//   ....[16]....
        /*04d0*/ 	.word	0x00000d10


	//   ....[17]....
        /*04d4*/ 	.word	0x00000de0


	//   ....[18]....
        /*04d8*/ 	.word	0x00000df0


	//   ....[19]....
        /*04dc*/ 	.word	0x00001350


	//   ....[20]....
        /*04e0*/ 	.word	0x00002860


	//   ....[21]....
        /*04e4*/ 	.word	0x000029f0


	//   ....[22]....
        /*04e8*/ 	.word	0x00002d60


	//   ....[23]....
        /*04ec*/ 	.word	0x00002dc0


	//   ....[24]....
        /*04f0*/ 	.word	0x00002df0


	//   ....[25]....
        /*04f4*/ 	.word	0x00002e60


	//   ....[26]....
        /*04f8*/ 	.word	0x00002ea0


	//   ....[27]....
        /*04fc*/ 	.word	0x00002ec0


	//   ....[28]....
        /*0500*/ 	.word	0x00002f40


	//   ....[29]....
        /*0504*/ 	.word	0x00002f70


	//   ....[30]....
        /*0508*/ 	.word	0x00002f90


	//   ....[31]....
        /*050c*/ 	.word	0x00003010


	//   ....[32]....
        /*0510*/ 	.word	0x00003040


	//   ....[33]....
        /*0514*/ 	.word	0x00003060


	//   ....[34]....
        /*0518*/ 	.word	0x000030f0


	//   ....[35]....
        /*051c*/ 	.word	0x00003120


	//   ....[36]....
        /*0520*/ 	.word	0x00003140


	//   ....[37]....
        /*0524*/ 	.word	0x000035d0


	//   ....[38]....
        /*0528*/ 	.word	0x00003610


	//   ....[39]....
        /*052c*/ 	.word	0x00003660


	//   ....[40]....
        /*0530*/ 	.word	0x00003970


	//   ....[41]....
        /*0534*/ 	.word	0x00003a00


	//   ....[42]....
        /*0538*/ 	.word	0x00003a50


	//   ....[43]....
        /*053c*/ 	.word	0x00003a60


	//   ....[44]....
        /*0540*/ 	.word	0x00003a70


	//   ....[45]....
        /*0544*/ 	.word	0x00003b50


	//   ....[46]....
        /*0548*/ 	.word	0x00003b60


	//   ....[47]....
        /*054c*/ 	.word	0x00003b70


	//   ....[48]....
        /*0550*/ 	.word	0x00003c60


	//   ....[49]....
        /*0554*/ 	.word	0x00003c70


	//   ....[50]....
        /*0558*/ 	.word	0x00003c80


	//   ....[51]....
        /*055c*/ 	.word	0x00003d70


	//   ....[52]....
        /*0560*/ 	.word	0x00003d80


	//   ....[53]....
        /*0564*/ 	.word	0x00003d90


	//   ....[54]....
        /*0568*/ 	.word	0x00003e80


	//   ....[55]....
        /*056c*/ 	.word	0x00003e90


	//   ....[56]....
        /*0570*/ 	.word	0x00003ea0


	//   ....[57]....
        /*0574*/ 	.word	0x00003fe0


	//   ....[58]....
        /*0578*/ 	.word	0x00004060


	//   ....[59]....
        /*057c*/ 	.word	0x000040e0


	//   ....[60]....
        /*0580*/ 	.word	0x00004130


	//   ....[61]....
        /*0584*/ 	.word	0x00004140


	//   ....[62]....
        /*0588*/ 	.word	0x00004150


	//   ....[63]....
        /*058c*/ 	.word	0x00004230


	//   ....[64]....
        /*0590*/ 	.word	0x00004240


	//   ....[65]....
        /*0594*/ 	.word	0x00004250


	//   ....[66]....
        /*0598*/ 	.word	0x00004330


	//   ....[67]....
        /*059c*/ 	.word	0x00004340


	//   ....[68]....
        /*05a0*/ 	.word	0x00004350


	//   ....[69]....
        /*05a4*/ 	.word	0x00004430


	//   ....[70]....
        /*05a8*/ 	.word	0x00004440


	//   ....[71]....
        /*05ac*/ 	.word	0x00004450


	//   ....[72]....
        /*05b0*/ 	.word	0x00004530


	//   ....[73]....
        /*05b4*/ 	.word	0x00004540


	//   ....[74]....
        /*05b8*/ 	.word	0x00004550


	//   ....[75]....
        /*05bc*/ 	.word	0x000046b0


	//   ....[76]....
        /*05c0*/ 	.word	0x00006330


	//   ....[77]....
        /*05c4*/ 	.word	0x00006470


	//   ....[78]....
        /*05c8*/ 	.word	0x00006a30


	//   ....[79]....
        /*05cc*/ 	.word	0x00006ae0


	//   ....[80]....
        /*05d0*/ 	.word	0x00006af0


	//   ....[81]....
        /*05d4*/ 	.word	0x00006b30


	//   ....[82]....
        /*05d8*/ 	.word	0x00006ba0


	//   ....[83]....
        /*05dc*/ 	.word	0x00006bc0


	//   ....[84]....
        /*05e0*/ 	.word	0x00006c30


	//   ....[85]....
        /*05e4*/ 	.word	0x00006c70


	//   ....[86]....
        /*05e8*/ 	.word	0x00006c90


	//   ....[87]....
        /*05ec*/ 	.word	0x00006d00


	//   ....[88]....
        /*05f0*/ 	.word	0x00006d40


	//   ....[89]....
        /*05f4*/ 	.word	0x00006d60


	//   ....[90]....
        /*05f8*/ 	.word	0x00006dd0


	//   ....[91]....
        /*05fc*/ 	.word	0x00006e10


	//   ....[92]....
        /*0600*/ 	.word	0x00006e40


	//   ....[93]....
        /*0604*/ 	.word	0x000072d0


	//   ....[94]....
        /*0608*/ 	.word	0x00007360


	//   ....[95]....
        /*060c*/ 	.word	0x00007450


	//   ....[96]....
        /*0610*/ 	.word	0x00008e50


	//   ....[97]....
        /*0614*/ 	.word	0x00008f90


	//   ....[98]....
        /*0618*/ 	.word	0x00009520


	//   ....[99]....
        /*061c*/ 	.word	0x00009540


	//   ....[100]....
        /*0620*/ 	.word	0x00009560


	//   ....[101]....
        /*0624*/ 	.word	0x000095c0


	//   ....[102]....
        /*0628*/ 	.word	0x00009600


	//   ....[103]....
        /*062c*/ 	.word	0x00009620


	//   ....[104]....
        /*0630*/ 	.word	0x000096a0


	//   ....[105]....
        /*0634*/ 	.word	0x000096d0


	//   ....[106]....
        /*0638*/ 	.word	0x000096f0


	//   ....[107]....
        /*063c*/ 	.word	0x00009780


	//   ....[108]....
        /*0640*/ 	.word	0x000097a0


	//   ....[109]....
        /*0644*/ 	.word	0x000097b0


	//   ....[110]....
        /*0648*/ 	.word	0x00009850


	//   ....[111]....
        /*064c*/ 	.word	0x00009870


	//   ....[112]....
        /*0650*/ 	.word	0x00009880


	//   ....[113]....
        /*0654*/ 	.word	0x00009ea0


	//   ....[114]....
        /*0658*/ 	.word	0x00009eb0


	//   ....[115]....
        /*065c*/ 	.word	0x00009ed0


	//   ....[116]....
        /*0660*/ 	.word	0x0000a150


	//   ....[117]....
        /*0664*/ 	.word	0x0000a1e0


	//   ....[118]....
        /*0668*/ 	.word	0x0000a230


	//   ....[119]....
        /*066c*/ 	.word	0x0000a240


	//   ....[120]....
        /*0670*/ 	.word	0x0000a250


	//   ....[121]....
        /*0674*/ 	.word	0x0000a330


	//   ....[122]....
        /*0678*/ 	.word	0x0000a340


	//   ....[123]....
        /*067c*/ 	.word	0x0000a350


	//   ....[124]....
        /*0680*/ 	.word	0x0000a440


	//   ....[125]....
        /*0684*/ 	.word	0x0000a450


	//   ....[126]....
        /*0688*/ 	.word	0x0000a460


	//   ....[127]....
        /*068c*/ 	.word	0x0000a550


	//   ....[128]....
        /*0690*/ 	.word	0x0000a560


	//   ....[129]....
        /*0694*/ 	.word	0x0000a570


	//   ....[130]....
        /*0698*/ 	.word	0x0000a660


	//   ....[131]....
        /*069c*/ 	.word	0x0000a670


	//   ....[132]....
        /*06a0*/ 	.word	0x0000a680


	//   ....[133]....
        /*06a4*/ 	.word	0x0000a7d0


	//   ....[134]....
        /*06a8*/ 	.word	0x0000a850


	//   ....[135]....
        /*06ac*/ 	.word	0x0000a8d0


	//   ....[136]....
        /*06b0*/ 	.word	0x0000a920


	//   ....[137]....
        /*06b4*/ 	.word	0x0000a930


	//   ....[138]....
        /*06b8*/ 	.word	0x0000a940


	//   ....[139]....
        /*06bc*/ 	.word	0x0000aa20


	//   ....[140]....
        /*06c0*/ 	.word	0x0000aa30


	//   ....[141]....
        /*06c4*/ 	.word	0x0000aa40


	//   ....[142]....
        /*06c8*/ 	.word	0x0000ab20


	//   ....[143]....
        /*06cc*/ 	.word	0x0000ab30


	//   ....[144]....
        /*06d0*/ 	.word	0x0000ab40


	//   ....[145]....
        /*06d4*/ 	.word	0x0000ac20


	//   ....[146]....
        /*06d8*/ 	.word	0x0000ac30


	//   ....[147]....
        /*06dc*/ 	.word	0x0000ac40


	//   ....[148]....
        /*06e0*/ 	.word	0x0000ad20


	//   ....[149]....
        /*06e4*/ 	.word	0x0000ad40


	//   ....[150]....
        /*06e8*/ 	.word	0x0000ad50


	//   ....[151]....
        /*06ec*/ 	.word	0x0000aeb0


	//   ....[152]....
        /*06f0*/ 	.word	0x0000c750


	//   ....[153]....
        /*06f4*/ 	.word	0x0000c7f0


	//   ....[154]....
        /*06f8*/ 	.word	0x0000c8a0


	//   ....[155]....
        /*06fc*/ 	.word	0x0000c8f0


	//   ....[156]....
        /*0700*/ 	.word	0x0000c940


	//   ....[157]....
        /*0704*/ 	.word	0x0000c9b0


	//   ....[158]....
        /*0708*/ 	.word	0x0000ca40


	//   ....[159]....
        /*070c*/ 	.word	0x0000cac0


	//   ....[160]....
        /*0710*/ 	.word	0x0000cb10


	//   ....[161]....
        /*0714*/ 	.word	0x0000cb80


	//   ....[162]....
        /*0718*/ 	.word	0x0000cc10


	//   ....[163]....
        /*071c*/ 	.word	0x0000cc90


	//   ....[164]....
        /*0720*/ 	.word	0x0000cce0


	//   ....[165]....
        /*0724*/ 	.word	0x0000cd50


	//   ....[166]....
        /*0728*/ 	.word	0x0000cde0


	//   ....[167]....
        /*072c*/ 	.word	0x0000ce60


	//   ....[168]....
        /*0730*/ 	.word	0x0000ceb0


	//   ....[169]....
        /*0734*/ 	.word	0x0000cf20


	//   ....[170]....
        /*0738*/ 	.word	0x0000cfb0


	//   ....[171]....
        /*073c*/ 	.word	0x0000d030


	//   ....[172]....
        /*0740*/ 	.word	0x0000d080


	//   ....[173]....
        /*0744*/ 	.word	0x0000d0f0


	//   ....[174]....
        /*0748*/ 	.word	0x0000d170


	//   ....[175]....
        /*074c*/ 	.word	0x0000d200


	//   ....[176]....
        /*0750*/ 	.word	0x0000d290


	//   ....[177]....
        /*0754*/ 	.word	0x0000d340


	//   ....[178]....
        /*0758*/ 	.word	0x0000d390


	//   ....[179]....
        /*075c*/ 	.word	0x0000d3e0


	//   ....[180]....
        /*0760*/ 	.word	0x0000d460


	//   ....[181]....
        /*0764*/ 	.word	0x0000d4f0


	//   ....[182]....
        /*0768*/ 	.word	0x0000d570


	//   ....[183]....
        /*076c*/ 	.word	0x0000d5c0


	//   ....[184]....
        /*0770*/ 	.word	0x0000d640


	//   ....[185]....
        /*0774*/ 	.word	0x0000d6d0


	//   ....[186]....
        /*0778*/ 	.word	0x0000d750


	//   ....[187]....
        /*077c*/ 	.word	0x0000d7a0


	//   ....[188]....
        /*0780*/ 	.word	0x0000d820


	//   ....[189]....
        /*0784*/ 	.word	0x0000d8b0


	//   ....[190]....
        /*0788*/ 	.word	0x0000d930


	//   ....[191]....
        /*078c*/ 	.word	0x0000d980


	//   ....[192]....
        /*0790*/ 	.word	0x0000da00


	//   ....[193]....
        /*0794*/ 	.word	0x0000da90


	//   ....[194]....
        /*0798*/ 	.word	0x0000db10


	//   ....[195]....
        /*079c*/ 	.word	0x0000db60


	//   ....[196]....
        /*07a0*/ 	.word	0x0000dbd0


	//   ....[197]....
        /*07a4*/ 	.word	0x0000dc50


	//   ....[198]....
        /*07a8*/ 	.word	0x0000dce0


	//   ....[199]....
        /*07ac*/ 	.word	0x0000dd70


	//   ....[200]....
        /*07b0*/ 	.word	0x0000de20


	//   ....[201]....
        /*07b4*/ 	.word	0x0000de70


	//   ....[202]....
        /*07b8*/ 	.word	0x0000dec0


	//   ....[203]....
        /*07bc*/ 	.word	0x0000df30


	//   ....[204]....
        /*07c0*/ 	.word	0x0000dfc0


	//   ....[205]....
        /*07c4*/ 	.word	0x0000e040


	//   ....[206]....
        /*07c8*/ 	.word	0x0000e090


	//   ....[207]....
        /*07cc*/ 	.word	0x0000e100


	//   ....[208]....
        /*07d0*/ 	.word	0x0000e190


	//   ....[209]....
        /*07d4*/ 	.word	0x0000e210


	//   ....[210]....
        /*07d8*/ 	.word	0x0000e260


	//   ....[211]....
        /*07dc*/ 	.word	0x0000e2d0


	//   ....[212]....
        /*07e0*/ 	.word	0x0000e360


	//   ....[213]....
        /*07e4*/ 	.word	0x0000e3e0


	//   ....[214]....
        /*07e8*/ 	.word	0x0000e430


	//   ....[215]....
        /*07ec*/ 	.word	0x0000e4a0


	//   ....[216]....
        /*07f0*/ 	.word	0x0000e530


	//   ....[217]....
        /*07f4*/ 	.word	0x0000e5b0


	//   ....[218]....
        /*07f8*/ 	.word	0x0000e600


	//   ....[219]....
        /*07fc*/ 	.word	0x0000e670


	//   ....[220]....
        /*0800*/ 	.word	0x0000e6e0


	//   ....[221]....
        /*0804*/ 	.word	0x0000e760


	//   ....[222]....
        /*0808*/ 	.word	0x0000e7e0


	//   ....[223]....
        /*080c*/ 	.word	0x0000e890


	//   ....[224]....
        /*0810*/ 	.word	0x0000e8e0


	//   ....[225]....
        /*0814*/ 	.word	0x0000e930


	//   ....[226]....
        /*0818*/ 	.word	0x0000e9a0


	//   ....[227]....
        /*081c*/ 	.word	0x0000ea30


	//   ....[228]....
        /*0820*/ 	.word	0x0000eab0


	//   ....[229]....
        /*0824*/ 	.word	0x0000eb00


	//   ....[230]....
        /*0828*/ 	.word	0x0000eb70


	//   ....[231]....
        /*082c*/ 	.word	0x0000ec00


	//   ....[232]....
        /*0830*/ 	.word	0x0000ec80


	//   ....[233]....
        /*0834*/ 	.word	0x0000ecd0


	//   ....[234]....
        /*0838*/ 	.word	0x0000ed40


	//   ....[235]....
        /*083c*/ 	.word	0x0000edd0


	//   ....[236]....
        /*0840*/ 	.word	0x0000ee50


	//   ....[237]....
        /*0844*/ 	.word	0x0000eea0


	//   ....[238]....
        /*0848*/ 	.word	0x0000ef10


	//   ....[239]....
        /*084c*/ 	.word	0x0000efa0


	//   ....[240]....
        /*0850*/ 	.word	0x0000f030


	//   ....[241]....
        /*0854*/ 	.word	0x0000f080


	//   ....[242]....
        /*0858*/ 	.word	0x0000f0f0


	//   ....[243]....
        /*085c*/ 	.word	0x0000f160


	//----- nvinfo : EIATTR_VRC_CTA_INIT_COUNT
	.align		4
.L_644:
        /*0860*/ 	.byte	0x02, 0x4a
	.zero		1
	.zero		1


	//----- nvinfo : EIATTR_EXIT_INSTR_OFFSETS
	.align		4
        /*0864*/ 	.byte	0x04, 0x1c
        /*0866*/ 	.short	(.L_646 - .L_645)


	//   ....[0]....
.L_645:
        /*0868*/ 	.word	0x000018c0


	//   ....[1]....
        /*086c*/ 	.word	0x00001bb0


	//   ....[2]....
        /*0870*/ 	.word	0x00001da0


	//   ....[3]....
        /*0874*/ 	.word	0x00002430


	//   ....[4]....
        /*0878*/ 	.word	0x000024d0


	//   ....[5]....
        /*087c*/ 	.word	0x00005110


	//   ....[6]....
        /*0880*/ 	.word	0x00005420


	//   ....[7]....
        /*0884*/ 	.word	0x00005630


	//   ....[8]....
        /*0888*/ 	.word	0x00005cd0


	//   ....[9]....
        /*088c*/ 	.word	0x00005d70


	//   ....[10]....
        /*0890*/ 	.word	0x00005da0


	//   ....[11]....
        /*0894*/ 	.word	0x00008770


	//   ....[12]....
        /*0898*/ 	.word	0x00008890


	//   ....[13]....
        /*089c*/ 	.word	0x0000c5f0


	//   ....[14]....
        /*08a0*/ 	.word	0x0000c700


	//----- nvinfo : EIATTR_MAX_THREADS
	.align		4
.L_646:
        /*08a4*/ 	.byte	0x04, 0x05
        /*08a6*/ 	.short	(.L_648 - .L_647)
.L_647:
        /*08a8*/ 	.word	0x00000100
        /*08ac*/ 	.word	0x00000001
        /*08b0*/ 	.word	0x00000001


	//----- nvinfo : EIATTR_CRS_STACK_SIZE
	.align		4
.L_648:
        /*08b4*/ 	.byte	0x04, 0x1e
        /*08b6*/ 	.short	(.L_650 - .L_649)
.L_649:
        /*08b8*/ 	.word	0x00000000


	//----- nvinfo : EIATTR_CBANK_PARAM_SIZE
	.align		4
.L_650:
        /*08bc*/ 	.byte	0x03, 0x19
        /*08be*/ 	.short	0x0048


	//----- nvinfo : EIATTR_PARAM_CBANK
	.align		4
        /*08c0*/ 	.byte	0x04, 0x0a
        /*08c2*/ 	.short	(.L_652 - .L_651)
	.align		4
.L_651:
        /*08c4*/ 	.word	index@(.nv.constant0._ZN6thrust24THRUST_300001_SM_1000_NS8cuda_cub4core6detail13_kernel_agentINS1_15__reduce_by_key16ReduceByKeyAgentINS0_6detail15normal_iteratorINS0_10device_ptrIiEEEESB_SB_SB_N4cuda3std3__48equal_toIiEENSE_4plusIiEEPllEEJSB_SB_SB_SB_SJ_N3cub18CUB_300001_SM_100024ReduceByKeyScanTileStateIilLb1EEESG_SI_llEEEvDpT0_)
        /*08c8*/ 	.short	0x0380
        /*08ca*/ 	.short	0x0048


	//----- nvinfo : EIATTR_SW_WAR
	.align		4
.L_652:
        /*08cc*/ 	.byte	0x04, 0x36
        /*08ce*/ 	.short	(.L_654 - .L_653)
.L_653:
        /*08d0*/ 	.word	0x00000008
.L_654:


//--------------------- .nv.info._ZN6thrust24THRUST_300001_SM_1000_NS8cuda_cub4core6detail13_kernel_agentINS1_15__reduce_by_key16ReduceByKeyAgentINS0_6detail15normal_iteratorINS0_10device_ptrIiEEEESB_SB_SB_N4cuda3std3__48equal_toIiEENSE_4plusIiEEPiiEEJSB_SB_SB_SB_SJ_N3cub18CUB_300001_SM_100024ReduceByKeyScanTileStateIiiLb1EEESG_SI_iiEEEvDpT0_ --------------------------
	.section	.nv.info._ZN6thrust24THRUST_300001_SM_1000_NS8cuda_cub4core6detail13_kernel_agentINS1_15__reduce_by_key16ReduceByKeyAgentINS0_6detail15normal_iteratorINS0_10device_ptrIiEEEESB_SB_SB_N4cuda3std3__48equal_toIiEENSE_4plusIiEEPiiEEJSB_SB_SB_SB_SJ_N3cub18CUB_300001_SM_100024ReduceByKeyScanTileStateIiiLb1EEESG_SI_iiEEEvDpT0_,"",@"SHT_CUDA_INFO"
	.sectionflags	@""
	.align	4


	//----- nvinfo : EIATTR_CUDA_API_VERSION
	.align		4
        /*0000*/ 	.byte	0x04, 0x37
        /*0002*/ 	.short	(.L_656 - .L_655)
.L_655:
        /*0004*/ 	.word	0x00000082


	//----- nvinfo : EIATTR_KPARAM_INFO
	.align		4
.L_656:
        /*0008*/ 	.byte	0x04, 0x17
        /*000a*/ 	.short	(.L_658 - .L_657)
.L_657:
        /*000c*/ 	.word	0x00000000
        /*0010*/ 	.short	0x0009
        /*0012*/ 	.short	0x0038
        /*0014*/ 	.byte	0x00, 0xf0, 0x11, 0x00


	//----- nvinfo : EIATTR_KPARAM_INFO
	.align		4
.L_658:
        /*0018*/ 	.byte	0x04, 0x17
        /*001a*/ 	.short	(.L_660 - .L_659)
.L_659:
        /*001c*/ 	.word	0x00000000
        /*0020*/ 	.short	0x0008
        /*0022*/ 	.short	0x0034
        /*0024*/ 	.byte	0x00, 0xf0, 0x11, 0x00


	//----- nvinfo : EIATTR_KPARAM_INFO
	.align		4
.L_660:
        /*0028*/ 	.byte	0x04, 0x17
        /*002a*/ 	.short	(.L_662 - .L_661)
.L_661:
        /*002c*/ 	.word	0x00000000
        /*0030*/ 	.short	0x0007
        /*0032*/ 	.short	0x0031
        /*0034*/ 	.byte	0x00, 0xf0, 0x05, 0x00


	//----- nvinfo : EIATTR_KPARAM_INFO
	.align		4
.L_662:
        /*0038*/ 	.byte	0x04, 0x17
        /*003a*/ 	.short	(.L_664 - .L_663)
.L_663:
        /*003c*/ 	.word	0x00000000
        /*0040*/ 	.short	0x0006
        /*0042*/ 	.short	0x0030
        /*0044*/ 	.byte	0x00, 0xf0, 0x05, 0x00


	//----- nvinfo : EIATTR_KPARAM_INFO
	.align		4
.L_664:
        /*0048*/ 	.byte	0x04, 0x17
        /*004a*/ 	.short	(.L_666 - .L_665)
.L_665:
        /*004c*/ 	.word	0x00000000
        /*0050*/ 	.short	0x0005
        /*0052*/ 	.short	0x0028
        /*0054*/ 	.byte	0x00, 0xf0, 0x21, 0x00


	//----- nvinfo : EIATTR_KPARAM_INFO
	.align		4
.L_666:
        /*0058*/ 	.byte	0x04, 0x17
        /*005a*/ 	.short	(.L_668 - .L_667)
.L_667:
        /*005c*/ 	.word	0x00000000
        /*0060*/ 	.short	0x0004
        /*0062*/ 	.short	0x0020
        /*0064*/ 	.byte	0x00, 0xf5, 0x21, 0x00


	//----- nvinfo : EIATTR_KPARAM_INFO
	.align		4
.L_668:
        /*0068*/ 	.byte	0x04, 0x17
        /*006a*/ 	.short	(.L_670 - .L_669)
.L_669:
        /*006c*/ 	.word	0x00000000
        /*0070*/ 	.short	0x0003
        /*0072*/ 	.short	0x0018
        /*0074*/ 	.byte	0x00, 0xf0, 0x21, 0x00


	//----- nvinfo : EIATTR_KPARAM_INFO
	.align		4
.L_670:
        /*0078*/ 	.byte	0x04, 0x17
        /*007a*/ 	.short	(.L_672 - .L_671)
.L_671:
        /*007c*/ 	.word	0x00000000
        /*0080*/ 	.short	0x0002
        /*0082*/ 	.short	0x0010
        /*0084*/ 	.byte	0x00, 0xf0, 0x21, 0x00


	//----- nvinfo : EIATTR_KPARAM_INFO
	.align		4
.L_672:
        /*0088*/ 	.byte	0x04, 0x17
        /*008a*/ 	.short	(.L_674 - .L_673)
.L_673:
        /*008c*/ 	.word	0x00000000
        /*0090*/ 	.short	0x0001
        /*0092*/ 	.short	0x0008
        /*0094*/ 	.byte	0x00, 0xf0, 0x21, 0x00


	//----- nvinfo : EIATTR_KPARAM_INFO
	.align		4
.L_674:
        /*0098*/ 	.byte	0x04, 0x17
        /*009a*/ 	.short	(.L_676 - .L_675)
.L_675:
        /*009c*/ 	.word	0x00000000
        /*00a0*/ 	.short	0x0000
        /*00a2*/ 	.short	0x0000
        /*00a4*/ 	.byte	0x00, 0xf0, 0x21, 0x00


	//----- nvinfo : EIATTR_SPARSE_MMA_MASK
	.align		4
.L_676:
        /*00a8*/ 	.byte	0x03, 0x50
        /*00aa*/ 	.short	0x0000


	//----- nvinfo : EIATTR_MAXREG_COUNT
	.align		4
        /*00ac*/ 	.byte	0x03, 0x1b
        /*00ae*/ 	.short	0x00ff


	//----- nvinfo : EIATTR_NUM_BARRIERS
	.align		4
        /*00b0*/ 	.byte	0x02, 0x4c
        /*00b2*/ 	.byte	0x01
	.zero		1


	//----- nvinfo : EIATTR_MERCURY_ISA_VERSION
	.align		4
        /*00b4*/ 	.byte	0x03, 0x5f
        /*00b6*/ 	.short	0x0101


	//----- nvinfo : EIATTR_COOP_GROUP_MASK_REGIDS
	.align		4
        /*00b8*/ 	.byte	0x04, 0x29
        /*00ba*/ 	.short	(.L_678 - .L_677)


	//   ....[0]....
.L_677:
        /*00bc*/ 	.word	0xffffffff


	//   ....[1]....
        /*00c0*/ 	.word	0xffffffff


	//   ....[2]....
        /*00c4*/ 	.word	0xffffffff


	//   ....[3]....
        /*00c8*/ 	.word	0xffffffff


	//   ....[4]....
        /*00cc*/ 	.word	0xffffffff


	//   ....[5]....
        /*00d0*/ 	.word	0xffffffff


	//   ....[6]....
        /*00d4*/ 	.word	0xffffffff


	//   ....[7]....
        /*00d8*/ 	.word	0xffffffff


	//   ....[8]....
        /*00dc*/ 	.word	0xffffffff


	//   ....[9]....
        /*00e0*/ 	.word	0xffffffff


	//   ....[10]....
        /*00e4*/ 	.word	0xffffffff


	//   ....[11]....
        /*00e8*/ 	.word	0xffffffff


	//   ....[12]....
        /*00ec*/ 	.word	0xffffffff


	//   ....[13]....
        /*00f0*/ 	.word	0xffffffff


	//   ....[14]....
        /*00f4*/ 	.word	0xffffffff


	//   ....[15]....
        /*00f8*/ 	.word	0xffffffff


	//   ....[16]....
        /*00fc*/ 	.word	0xffffffff


	//   ....[17]....
        /*0100*/ 	.word	0xffffffff


	//   ....[18]....
        /*0104*/ 	.word	0xffffffff


	//   ....[19]....
        /*0108*/ 	.word	0xffffffff


	//   ....[20]....
        /*010c*/ 	.word	0xffffffff


	//   ....[21]....
        /*0110*/ 	.word	0xffffffff


	//   ....[22]....
        /*0114*/ 	.word	0xffffffff


	//   ....[23]....
        /*0118*/ 	.word	0xffffffff


	//   ....[24]....
        /*011c*/ 	.word	0xffffffff


	//   ....[25]....
        /*0120*/ 	.word	0xffffffff


	//   ....[26]....
        /*0124*/ 	.word	0xffffffff


	//   ....[27]....
        /*0128*/ 	.word	0xffffffff


	//   ....[28]....
        /*012c*/ 	.word	0xffffffff


	//   ....[29]....
        /*0130*/ 	.word	0xffffffff


	//   ....[30]....
        /*0134*/ 	.word	0xffffffff


	//   ....[31]....
        /*0138*/ 	.word	0xffffffff


	//   ....[32]....
        /*013c*/ 	.word	0xffffffff


	//   ....[33]....
        /*0140*/ 	.word	0xffffffff


	//   ....[34]....
        /*0144*/ 	.word	0xffffffff


	//   ....[35]....
        /*0148*/ 	.word	0xffffffff


	//   ....[36]....
        /*014c*/ 	.word	0xffffffff


	//   ....[37]....
        /*0150*/ 	.word	0xffffffff


	//   ....[38]....
        /*0154*/ 	.word	0xffffffff


	//   ....[39]....
        /*0158*/ 	.word	0xffffffff


	//   ....[40]....
        /*015c*/ 	.word	0xffffffff


	//   ....[41]....
        /*0160*/ 	.word	0xffffffff


	//   ....[42]....
        /*0164*/ 	.word	0xffffffff


	//   ....[43]....
        /*0168*/ 	.word	0xffffffff


	//   ....[44]....
        /*016c*/ 	.word	0xffffffff


	//   ....[45]....
        /*0170*/ 	.word	0xffffffff


	//   ....[46]....
        /*0174*/ 	.word	0xffffffff


	//   ....[47]....
        /*0178*/ 	.word	0xffffffff


	//   ....[48]....
        /*017c*/ 	.word	0xffffffff


	//   ....[49]....
        /*0180*/ 	.word	0xffffffff


	//   ....[50]....
        /*0184*/ 	.word	0xffffffff


	//   ....[51]....
        /*0188*/ 	.word	0xffffffff


	//   ....[52]....
        /*018c*/ 	.word	0xffffffff


	//   ....[53]....
        /*0190*/ 	.word	0xffffffff


	//   ....[54]....
        /*0194*/ 	.word	0xffffffff


	//   ....[55]....
        /*0198*/ 	.word	0xffffffff


	//   ....[56]....
        /*019c*/ 	.word	0xffffffff


	//   ....[57]....
        /*01a0*/ 	.word	0xffffffff


	//   ....[58]....
        /*01a4*/ 	.word	0xffffffff


	//   ....[59]....
        /*01a8*/ 	.word	0xffffffff


	//   ....[60]....
        /*01ac*/ 	.word	0xffffffff


	//   ....[61]....
        /*01b0*/ 	.word	0xffffffff


	//   ....[62]....
        /*01b4*/ 	.word	0xffffffff


	//   ....[63]....
        /*01b8*/ 	.word	0xffffffff


	//   ....[64]....
        /*01bc*/ 	.word	0xffffffff


	//   ....[65]....
        /*01c0*/ 	.word	0xffffffff


	//   ....[66]....
        /*01c4*/ 	.word	0xffffffff


	//   ....[67]....
        /*01c8*/ 	.word	0xffffffff


	//   ....[68]....
        /*01cc*/ 	.word	0xffffffff


	//   ....[69]....
        /*01d0*/ 	.word	0xffffffff


	//   ....[70]....
        /*01d4*/ 	.word	0xffffffff


	//   ....[71]....
        /*01d8*/ 	.word	0xffffffff


	//   ....[72]....
        /*01dc*/ 	.word	0xffffffff


	//   ....[73]....
        /*01e0*/ 	.word	0xffffffff


	//   ....[74]....
        /*01e4*/ 	.word	0xffffffff


	//   ....[75]....
        /*01e8*/ 	.word	0xffffffff


	//   ....[76]....
        /*01ec*/ 	.word	0xffffffff


	//   ....[77]....
        /*01f0*/ 	.word	0xffffffff


	//   ....[78]....
        /*01f4*/ 	.word	0xffffffff


	//   ....[79]....
        /*01f8*/ 	.word	0xffffffff


	//   ....[80]....
        /*01fc*/ 	.word	0xffffffff


	//   ....[81]....
        /*0200*/ 	.word	0xffffffff


	//   ....[82]....
        /*0204*/ 	.word	0xffffffff


	//   ....[83]....
        /*0208*/ 	.word	0xffffffff


	//   ....[84]....
        /*020c*/ 	.word	0xffffffff


	//   ....[85]....
        /*0210*/ 	.word	0xffffffff


	//   ....[86]....
        /*0214*/ 	.word	0xffffffff


	//   ....[87]....
        /*0218*/ 	.word	0xffffffff


	//   ....[88]....
        /*021c*/ 	.word	0xffffffff


	//   ....[89]....
        /*0220*/ 	.word	0xffffffff


	//   ....[90]....
        /*0224*/ 	.word	0xffffffff


	//   ....[91]....
        /*0228*/ 	.word	0xffffffff


	//   ....[92]....
        /*022c*/ 	.word	0xffffffff


	//   ....[93]....
        /*0230*/ 	.word	0xffffffff


	//   ....[94]....
        /*0234*/ 	.word	0xffffffff


	//   ....[95]....
        /*0238*/ 	.word	0xffffffff


	//   ....[96]....
        /*023c*/ 	.word	0xffffffff


	//   ....[97]....
        /*0240*/ 	.word	0xffffffff


	//   ....[98]....
        /*0244*/ 	.word	0xffffffff


	//   ....[99]....
        /*0248*/ 	.word	0xffffffff


	//   ....[100]....
        /*024c*/ 	.word	0xffffffff


	//   ....[101]....
        /*0250*/ 	.word	0xffffffff


	//   ....[102]....
        /*0254*/ 	.word	0xffffffff


	//   ....[103]....
        /*0258*/ 	.word	0xffffffff


	//   ....[104]....
        /*025c*/ 	.word	0xffffffff


	//   ....[105]....
        /*0260*/ 	.word	0xffffffff


	//   ....[106]....
        /*0264*/ 	.word	0xffffffff


	//   ....[107]....
        /*0268*/ 	.word	0xffffffff


	//   ....[108]....
        /*026c*/ 	.word	0x05000015


	//   ....[109]....
        /*0270*/ 	.word	0x05000015


	//   ....[110]....
        /*0274*/ 	.word	0x05000015


	//   ....[111]....
        /*0278*/ 	.word	0x05000015


	//   ....[112]....
        /*027c*/ 	.word	0x05000015


	//   ....[113]....
        /*0280*/ 	.word	0x05000015


	//   ....[114]....
        /*0284*/ 	.word	0x05000015


	//   ....[115]....
        /*0288*/ 	.word	0x05000015


	//   ....[116]....
        /*028c*/ 	.word	0x05000015


	//   ....[117]....
        /*0290*/ 	.word	0x05000015


	//   ....[118]....
        /*0294*/ 	.word	0x05000015


	//   ....[119]....
        /*0298*/ 	.word	0x05000015


	//   ....[120]....
        /*029c*/ 	.word	0x05000015


	//   ....[121]....
        /*02a0*/ 	.word	0x05000015


	//   ....[122]....
        /*02a4*/ 	.word	0x05000015


	//   ....[123]....
        /*02a8*/ 	.word	0x05000015


	//   ....[124]....
        /*02ac*/ 	.word	0x05000015


	//   ....[125]....
        /*02b0*/ 	.word	0x05000015


	//   ....[126]....
        /*02b4*/ 	.word	0x05000015


	//   ....[127]....
        /*02b8*/ 	.word	0x05000015


	//   ....[128]....
        /*02bc*/ 	.word	0x05000015


	//   ....[129]....
        /*02c0*/ 	.word	0x05000015


	//   ....[130]....
        /*02c4*/ 	.word	0x05000015


	//   ....[131]....
        /*02c8*/ 	.word	0x05000015


	//   ....[132]....
        /*02cc*/ 	.word	0x05000015


	//   ....[133]....
        /*02d0*/ 	.word	0x05000015


	//   ....[134]....
        /*02d4*/ 	.word	0x05000015


	//   ....[135]....
        /*02d8*/ 	.word	0x05000015


	//   ....[136]....
        /*02dc*/ 	.word	0x05000015


	//   ....[137]....
        /*02e0*/ 	.word	0x05000015


	//   ....[138]....
        /*02e4*/ 	.word	0x05000015


	//   ....[139]....
        /*02e8*/ 	.word	0x05000015


	//   ....[140]....
        /*02ec*/ 	.word	0x05000015


	//   ....[141]....
        /*02f0*/ 	.word	0x05000015


	//   ....[142]....
        /*02f4*/ 	.word	0x05000015


	//   ....[143]....
        /*02f8*/ 	.word	0x05000015


	//   ....[144]....
        /*02fc*/ 	.word	0x05000015


	//   ....[145]....
        /*0300*/ 	.word	0x05000015


	//   ....[146]....
        /*0304*/ 	.word	0x05000015


	//   ....[147]....
        /*0308*/ 	.word	0x05000015


	//   ....[148]....
        /*030c*/ 	.word	0x05000015


	//   ....[149]....
        /*0310*/ 	.word	0x05000015


	//   ....[150]....
        /*0314*/ 	.word	0x05000015


	//   ....[151]....
        /*0318*/ 	.word	0x05000015


	//   ....[152]....
        /*031c*/ 	.word	0x05000015


	//   ....[153]....
        /*0320*/ 	.word	0x05000015


	//   ....[154]....
        /*0324*/ 	.word	0x05000015


	//   ....[155]....
        /*0328*/ 	.word	0x05000015


	//   ....[156]....
        /*032c*/ 	.word	0x05000015


	//   ....[157]....
        /*0330*/ 	.word	0x05000015


	//   ....[158]....
        /*0334*/ 	.word	0x05000015


	//   ....[159]....
        /*0338*/ 	.word	0x05000015


	//----- nvinfo : EIATTR_COOP_GROUP_INSTR_OFFSETS
	.align		4
.L_678:
        /*033c*/ 	.byte	0x04, 0x28
        /*033e*/ 	.short	(.L_680 - .L_679)


	//   ....[0]....
.L_679:
        /*0340*/ 	.word	0x00000390


	//   ....[1]....
        /*0344*/ 	.word	0x00000530


	//   ....[2]....
        /*0348*/ 	.word	0x000008a0


	//   ....[3]....
        /*034c*/ 	.word	0x000008c0


	//   ....[4]....
        /*0350*/ 	.word	0x00000900


	//   ....[5]....
        /*0354*/ 	.word	0x00000930


	//   ....[6]....
        /*0358*/ 	.word	0x000009a0


	//   ....[7]....
        /*035c*/ 	.word	0x000009e0


	//   ....[8]....
        /*0360*/ 	.word	0x00000a20


	//   ....[9]....
        /*0364*/ 	.word	0x00000a70


	//   ....[10]....
        /*0368*/ 	.word	0x00000ac0


	//   ....[11]....
        /*036c*/ 	.word	0x00000ae0


	//   ....[12]....
        /*0370*/ 	.word	0x00000ba0


	//   ....[13]....
        /*0374*/ 	.word	0x00000ea0


	//   ....[14]....
        /*0378*/ 	.word	0x00002630


	//   ....[15]....
        /*037c*/ 	.word	0x000027b0


	//   ....[16]....
        /*0380*/ 	.word	0x00002b10


	//   ....[17]....
        /*0384*/ 	.word	0x00002b60


	//   ....[18]....
        /*0388*/ 	.word	0x00002bd0


	//   ....[19]....
        /*038c*/ 	.word	0x00002bf0


	//   ....[20]....
        /*0390*/ 	.word	0x00002c70


	//   ....[21]....
        /*0394*/ 	.word	0x00002c90


	//   ....[22]....
        /*0398*/ 	.word	0x00002d00


	//   ....[23]....
        /*039c*/ 	.word	0x00002d20


	//   ....[24]....
        /*03a0*/ 	.word	0x00002d90


	//   ....[25]....
        /*03a4*/ 	.word	0x00002db0


	//   ....[26]....
        /*03a8*/ 	.word	0x00002e10


	//   ....[27]....
        /*03ac*/ 	.word	0x00002e40


	//   ....[28]....
        /*03b0*/ 	.word	0x000033b0


	//   ....[29]....
        /*03b4*/ 	.word	0x00003420


	//   ....[30]....
        /*03b8*/ 	.word	0x000034a0


	//   ....[31]....
        /*03bc*/ 	.word	0x000034f0


	//   ....[32]....
        /*03c0*/ 	.word	0x00003510


	//   ....[33]....
        /*03c4*/ 	.word	0x00003580


	//   ....[34]....
        /*03c8*/ 	.word	0x000035a0


	//   ....[35]....
        /*03cc*/ 	.word	0x00003630


	//   ....[36]....
        /*03d0*/ 	.word	0x00003650


	//   ....[37]....
        /*03d4*/ 	.word	0x000036c0


	//   ....[38]....
        /*03d8*/ 	.word	0x000036e0


	//   ....[39]....
        /*03dc*/ 	.word	0x00003760


	//   ....[40]....
        /*03e0*/ 	.word	0x00003780


	//   ....[41]....
        /*03e4*/ 	.word	0x00003890


	//   ....[42]....
        /*03e8*/ 	.word	0x000038f0


	//   ....[43]....
        /*03ec*/ 	.word	0x00003980


	//   ....[44]....
        /*03f0*/ 	.word	0x00003990


	//   ....[45]....
        /*03f4*/ 	.word	0x000039b0


	//   ....[46]....
        /*03f8*/ 	.word	0x00003a20


	//   ....[47]....
        /*03fc*/ 	.word	0x00003a50


	//   ....[48]....
        /*0400*/ 	.word	0x00003ae0


	//   ....[49]....
        /*0404*/ 	.word	0x00003b00


	//   ....[50]....
        /*0408*/ 	.word	0x00003b70


	//   ....[51]....
        /*040c*/ 	.word	0x00003b90


	//   ....[52]....
        /*0410*/ 	.word	0x00003c10


	//   ....[53]....
        /*0414*/ 	.word	0x00003c30


	//   ....[54]....
        /*0418*/ 	.word	0x000058c0


	//   ....[55]....
        /*041c*/ 	.word	0x00005a10


	//   ....[56]....
        /*0420*/ 	.word	0x00005f00


	//   ....[57]....
        /*0424*/ 	.word	0x00005f30


	//   ....[58]....
        /*0428*/ 	.word	0x00005f70


	//   ....[59]....
        /*042c*/ 	.word	0x00005fa0


	//   ....[60]....
        /*0430*/ 	.word	0x00006010


	//   ....[61]....
        /*0434*/ 	.word	0x00006050


	//   ....[62]....
        /*0438*/ 	.word	0x00006090


	//   ....[63]....
        /*043c*/ 	.word	0x000060e0


	//   ....[64]....
        /*0440*/ 	.word	0x00006130


	//   ....[65]....
        /*0444*/ 	.word	0x00006150


	//   ....[66]....
        /*0448*/ 	.word	0x00006430


	//   ....[67]....
        /*044c*/ 	.word	0x00006500


	//   ....[68]....
        /*0450*/ 	.word	0x00007fd0


	//   ....[69]....
        /*0454*/ 	.word	0x00008110


	//   ....[70]....
        /*0458*/ 	.word	0x00008580


	//   ....[71]....
        /*045c*/ 	.word	0x000085d0


	//   ....[72]....
        /*0460*/ 	.word	0x00008630


	//   ....[73]....
        /*0464*/ 	.word	0x00008660


	//   ....[74]....
        /*0468*/ 	.word	0x000086d0


	//   ....[75]....
        /*046c*/ 	.word	0x000086f0


	//   ....[76]....
        /*0470*/ 	.word	0x00008770


	//   ....[77]....
        /*0474*/ 	.word	0x00008780


	//   ....[78]....
        /*0478*/ 	.word	0x00008800


	//   ....[79]....
        /*047c*/ 	.word	0x00008810


	//   ....[80]....
        /*0480*/ 	.word	0x00008ab0


	//   ....[81]....
        /*0484*/ 	.word	0x00008b50


	//   ....[82]....
        /*0488*/ 	.word	0x00008e60


	//   ....[83]....
        /*048c*/ 	.word	0x00008ed0


	//   ....[84]....
        /*0490*/ 	.word	0x00008f40


	//   ....[85]....
        /*0494*/ 	.word	0x00008f60


	//   ....[86]....
        /*0498*/ 	.word	0x00008fd0


	//   ....[87]....
        /*049c*/ 	.word	0x00008ff0


	//   ....[88]....
        /*04a0*/ 	.word	0x00009070


	//   ....[89]....
        /*04a4*/ 	.word	0x00009090


	//   ....[90]....
        /*04a8*/ 	.word	0x00009100


	//   ....[91]....
        /*04ac*/ 	.word	0x00009120


	//   ....[92]....
        /*04b0*/ 	.word	0x000091d0


	//   ....[93]....
        /*04b4*/ 	.word	0x00009210


	//   ....[94]....
        /*04b8*/ 	.word	0x00009230


	//   ....[95]....
        /*04bc*/ 	.word	0x00009330


	//   ....[96]....
        /*04c0*/ 	.word	0x00009390


	//   ....[97]....
        /*04c4*/ 	.word	0x00009400


	//   ....[98]....
        /*04c8*/ 	.word	0x00009420


	//   ....[99]....
        /*04cc*/ 	.word	0x00009490


	//   ....[100]....
        /*04d0*/ 	.word	0x000094c0


	//   ....[101]....
        /*04d4*/ 	.word	0x00009550


	//   ....[102]....
        /*04d8*/ 	.word	0x00009570


	//   ....[103]....
        /*04dc*/ 	.word	0x000095e0


	//   ....[104]....
        /*04e0*/ 	.word	0x00009600


	//   ....[105]....
        /*04e4*/ 	.word	0x00009690


	//   ....[106]....
        /*04e8*/ 	.word	0x000096b0


	//   ....[107]....
        /*04ec*/ 	.word	0x000096d0


	//   ....[108]....
        /*04f0*/ 	.word	0x0000af30


	//   ....[109]....
        /*04f4*/ 	.word	0x0000aff0


	//   ....[110]....
        /*04f8*/ 	.word	0x0000b0c0


	//   ....[111]....
        /*04fc*/ 	.word	0x0000b120


	//   ....[112]....
        /*0500*/ 	.word	0x0000b1d0


	//   ....[113]....
        /*0504*/ 	.word	0x0000b240


	//   ....[114]....
        /*0508*/ 	.word	0x0000b2e0


	//   ....[115]....
        /*050c*/ 	.word	0x0000b350


	//   ....[116]....
        /*0510*/ 	.word	0x0000b3d0


	//   ....[117]....
        /*0514*/ 	.word	0x0000b490


	//   ....[118]....
        /*0518*/ 	.word	0x0000b510


	//   ....[119]....
        /*051c*/ 	.word	0x0000b5d0


	//   ....[120]....
        /*0520*/ 	.word	0x0000b600


	//   ....[121]....
        /*0524*/ 	.word	0x0000b6e0


	//   ....[122]....
        /*0528*/ 	.word	0x0000b790


	//   ....[123]....
        /*052c*/ 	.word	0x0000b860


	//   ....[124]....
        /*0530*/ 	.word	0x0000b8c0


	//   ....[125]....
        /*0534*/ 	.word	0x0000b9a0


	//   ....[126]....
        /*0538*/ 	.word	0x0000b9f0


	//   ....[127]....
        /*053c*/ 	.word	0x0000bac0


	//   ....[128]....
        /*0540*/ 	.word	0x0000bb10


	//   ....[129]....
        /*0544*/ 	.word	0x0000bb90


	//   ....[130]....
        /*0548*/ 	.word	0x0000bc30


	//   ....[131]....
        /*054c*/ 	.word	0x0000bca0


	//   ....[132]....
        /*0550*/ 	.word	0x0000bd40


	//   ....[133]....
        /*0554*/ 	.word	0x0000bd70


	//   ....[134]....
        /*0558*/ 	.word	0x0000be70


	//   ....[135]....
        /*055c*/ 	.word	0x0000bf20


	//   ....[136]....
        /*0560*/ 	.word	0x0000bfe0


	//   ....[137]....
        /*0564*/ 	.word	0x0000c030


	//   ....[138]....
        /*0568*/ 	.word	0x0000c100


	//   ....[139]....
        /*056c*/ 	.word	0x0000c150


	//   ....[140]....
        /*0570*/ 	.word	0x0000c220


	//   ....[141]....
        /*0574*/ 	.word	0x0000c270


	//   ....[142]....
        /*0578*/ 	.word	0x0000c340


	//   ....[143]....
        /*057c*/ 	.word	0x0000c390


	//   ....[144]....
        /*0580*/ 	.word	0x0000c470


	//   ....[145]....
        /*0584*/ 	.word	0x0000c4d0


	//   ....[146]....
        /*0588*/ 	.word	0x0000c500


	//   ....[147]....
        /*058c*/ 	.word	0x0000c600


	//   ....[148]....
        /*0590*/ 	.word	0x0000c6a0


	//   ....[149]....
        /*0594*/ 	.word	0x0000c780


	//   ....[150]....
        /*0598*/ 	.word	0x0000c7d0


	//   ....[151]....
        /*059c*/ 	.word	0x0000c890


	//   ....[152]....
        /*05a0*/ 	.word	0x0000c8e0


	//   ....[153]....
        /*05a4*/ 	.word	0x0000c9b0


	//   ....[154]....
        /*05a8*/ 	.word	0x0000ca00


	//   ....[155]....
        /*05ac*/ 	.word	0x0000cad0


	//   ....[156]....
        /*05b0*/ 	.word	0x0000cb20


	//   ....[157]....
        /*05b4*/ 	.word	0x0000cbf0


	//   ....[158]....
        /*05b8*/ 	.word	0x0000cc40


	//   ....[159]....
        /*05bc*/ 	.word	0x0000cc70


	//----- nvinfo : EIATTR_VRC_CTA_INIT_COUNT
	.align		4
.L_680:
        /*05c0*/ 	.byte	0x02, 0x4a
	.zero		1
	.zero		1


	//----- nvinfo : EIATTR_EXIT_INSTR_OFFSETS
	.align		4
        /*05c4*/ 	.byte	0x04, 0x1c
        /*05c6*/ 	.short	(.L_682 - .L_681)


	//   ....[0]....
.L_681:
        /*05c8*/ 	.word	0x00001410


	//   ....[1]....
        /*05cc*/ 	.word	0x000016b0


	//   ....[2]....
        /*05d0*/ 	.word	0x00001e30


	//   ....[3]....
        /*05d4*/ 	.word	0x00001f00


	//   ....[4]....
        /*05d8*/ 	.word	0x00002290


	//   ....[5]....
        /*05dc*/ 	.word	0x00002300


	//   ....[6]....
        /*05e0*/ 	.word	0x00004460


	//   ....[7]....
        /*05e4*/ 	.word	0x00004630


	//   ....[8]....
        /*05e8*/ 	.word	0x00004df0


	//   ....[9]....
        /*05ec*/ 	.word	0x00004ee0


	//   ....[10]....
        /*05f0*/ 	.word	0x00005280


	//   ....[11]....
        /*05f4*/ 	.word	0x000052f0


	//   ....[12]....
        /*05f8*/ 	.word	0x00005310


	//   ....[13]....
        /*05fc*/ 	.word	0x00007950


	//   ....[14]....
        /*0600*/ 	.word	0x00007a00


	//   ....[15]....
        /*0604*/ 	.word	0x0000ae30


	//   ....[16]....
        /*0608*/ 	.word	0x0000aee0


	//----- nvinfo : EIATTR_MAX_THREADS
	.align		4
.L_682:
        /*060c*/ 	.byte	0x04, 0x05
        /*060e*/ 	.short	(.L_684 - .L_683)
.L_683:
        /*0610*/ 	.word	0x00000100
        /*0614*/ 	.word	0x00000001
        /*0618*/ 	.word	0x00000001


	//----- nvinfo : EIATTR_CRS_STACK_SIZE
	.align		4
.L_684:
        /*061c*/ 	.byte	0x04, 0x1e
        /*061e*/ 	.short	(.L_686 - .L_685)
.L_685:
        /*0620*/ 	.word	0x00000000


	//----- nvinfo : EIATTR_CBANK_PARAM_SIZE
	.align		4
.L_686:
        /*0624*/ 	.byte	0x03, 0x19
        /*0626*/ 	.short	0x003c


	//----- nvinfo : EIATTR_PARAM_CBANK
	.align		4
        /*0628*/ 	.byte	0x04, 0x0a
        /*062a*/ 	.short	(.L_688 - .L_687)
	.align		4
.L_687:
        /*062c*/ 	.word	index@(.nv.constant0._ZN6thrust24THRUST_300001_SM_1000_NS8cuda_cub4core6detail13_kernel_agentINS1_15__reduce_by_key16ReduceByKeyAgentINS0_6detail15normal_iteratorINS0_10device_ptrIiEEEESB_SB_SB_N4cuda3std3__48equal_toIiEENSE_4plusIiEEPiiEEJSB_SB_SB_SB_SJ_N3cub18CUB_300001_SM_100024ReduceByKeyScanTileStateIiiLb1EEESG_SI_iiEEEvDpT0_)
        /*0630*/ 	.short	0x0380
        /*0632*/ 	.short	0x003c


	//----- nvinfo : EIATTR_SW_WAR
	.align		4
.L_688:
        /*0634*/ 	.byte	0x04, 0x36
        /*0636*/ 	.short	(.L_690 - .L_689)
.L_689:
        /*0638*/ 	.word	0x00000008
.L_690:


//--------------------- .nv.info._ZN6thrust24THRUST_300001_SM_1000_NS8cuda_cub4core6detail13_kernel_agentINS1_15__reduce_by_key16ReduceByKeyAgentINS0_6detail15normal_iteratorINS0_10device_ptrImEEEENS8_INS9_IiEEEESB_SD_N4cuda3std3__48equal_toImEENSG_4plusIiEEPllEEJSB_SD_SB_SD_SL_N3cub18CUB_300001_SM_100024ReduceByKeyScanTileStateIilLb1EEESI_SK_llEEEvDpT0_ --------------------------
	.section	.nv.info._ZN6thrust24THRUST_300001_SM_1000_NS8cuda_cub4core6detail13_kernel_agentINS1_15__reduce_by_key16ReduceByKeyAgentINS0_6detail15normal_iteratorINS0_10device_ptrImEEEENS8_INS9_IiEEEESB_SD_N4cuda3std3__48equal_toImEENSG_4plusIiEEPllEEJSB_SD_SB_SD_SL_N3cub18CUB_300001_SM_100024ReduceByKeyScanTileStateIilLb1EEESI_SK_llEEEvDpT0_,"",@"SHT_CUDA_INFO"
	.sectionflags	@""
	.align	4


	//----- nvinfo : EIATTR_CUDA_API_VERSION
	.align		4
        /*0000*/ 	.byte	0x04, 0x37
        /*0002*/ 	.short	(.L_692 - .L_691)
.L_691:
        /*0004*/ 	.word	0x00000082


	//----- nvinfo : EIATTR_KPARAM_INFO
	.align		4
.L_692:
        /*0008*/ 	.byte	0x04, 0x17
        /*000a*/ 	.short	(.L_694 - .L_693)
.L_693:
        /*000c*/ 	.word	0x00000000
        /*0010*/ 	.short	0x0009
        /*0012*/ 	.short	0x0040
        /*0014*/ 	.byte	0x00, 0xf0, 0x21, 0x00


	//----- nvinfo : EIATTR_KPARAM_INFO
	.align		4
.L_694:
        /*0018*/ 	.byte	0x04, 0x17
        /*001a*/ 	.short	(.L_696 - .L_695)
.L_695:
        /*001c*/ 	.word	0x00000000
        /*0020*/ 	.short	0x0008
        /*0022*/ 	.short	0x0038
        /*0024*/ 	.byte	0x00, 0xf0, 0x21, 0x00


	//----- nvinfo : EIATTR_KPARAM_INFO
	.align		4
.L_696:
        /*0028*/ 	.byte	0x04, 0x17
        /*002a*/ 	.short	(.L_698 - .L_697)
.L_697:
        /*002c*/ 	.word	0x00000000
        /*0030*/ 	.short	0x0007
        /*0032*/ 	.short	0x0031
        /*0034*/ 	.byte	0x00, 0xf0, 0x05, 0x00


	//----- nvinfo : EIATTR_KPARAM_INFO
	.align		4
.L_698:
        /*0038*/ 	.byte	0x04, 0x17
        /*003a*/ 	.short	(.L_700 - .L_699)
.L_699:
        /*003c*/ 	.word	0x00000000
        /*0040*/ 	.short	0x0006
        /*0042*/ 	.short	0x0030
        /*0044*/ 	.byte	0x00, 0xf0, 0x05, 0x00


	//----- nvinfo : EIATTR_KPARAM_INFO
	.align		4
.L_700:
        /*0048*/ 	.byte	0x04, 0x17
        /*004a*/ 	.short	(.L_702 - .L_701)
.L_701:
        /*004c*/ 	.word	0x00000000
        /*0050*/ 	.short	0x0005
        /*0052*/ 	.short	0x0028
        /*0054*/ 	.byte	0x00, 0xf0, 0x21, 0x00


	//----- nvinfo : EIATTR_KPARAM_INFO
	.align		4
.L_702:
        /*0058*/ 	.byte	0x04, 0x17
        /*005a*/ 	.short	(.L_704 - .L_703)
.L_703:
        /*005c*/ 	.word	0x00000000
        /*0060*/ 	.short	0x0004
        /*0062*/ 	.short	0x0020
        /*0064*/ 	.byte	0x00, 0xf5, 0x21, 0x00


	//----- nvinfo : EIATTR_KPARAM_INFO
	.align		4
.L_704:
        /*0068*/ 	.byte	0x04, 0x17
        /*006a*/ 	.short	(.L_706 - .L_705)
.L_705:
        /*006c*/ 	.word	0x00000000
        /*0070*/ 	.short	0x0003
        /*0072*/ 	.short	0x0018
        /*0074*/ 	.byte	0x00, 0xf0, 0x21, 0x00


	//----- nvinfo : EIATTR_KPARAM_INFO
	.align		4
.L_706:
        /*0078*/ 	.byte	0x04, 0x17
        /*007a*/ 	.short	(.L_708 - .L_707)
.L_707:
        /*007c*/ 	.word	0x00000000
        /*0080*/ 	.short	0x0002
        /*0082*/ 	.short	0x0010
        /*0084*/ 	.byte	0x00, 0xf0, 0x21, 0x00


	//----- nvinfo : EIATTR_KPARAM_INFO
	.align		4
.L_708:
        /*0088*/ 	.byte	0x04, 0x17
        /*008a*/ 	.short	(.L_710 - .L_709)
.L_709:
        /*008c*/ 	.word	0x00000000
        /*0090*/ 	.short	0x0001
        /*0092*/ 	.short	0x0008
        /*0094*/ 	.byte	0x00, 0xf0, 0x21, 0x00


	//----- nvinfo : EIATTR_KPARAM_INFO
	.align		4
.L_710:
        /*0098*/ 	.byte	0x04, 0x17
        /*009a*/ 	.short	(.L_712 - .L_711)
.L_711:
        /*009c*/ 	.word	0x00000000
        /*00a0*/ 	.short	0x0000
        /*00a2*/ 	.short	0x0000
        /*00a4*/ 	.byte	0x00, 0xf0, 0x21, 0x00


	//----- nvinfo : EIATTR_SPARSE_MMA_MASK
	.align		4
.L_712:
        /*00a8*/ 	.byte	0x03, 0x50
        /*00aa*/ 	.short	0x0000


	//----- nvinfo : EIATTR_MAXREG_COUNT
	.align		4
        /*00ac*/ 	.byte	0x03, 0x1b
        /*00ae*/ 	.short	0x00ff


	//----- nvinfo : EIATTR_NUM_BARRIERS
	.align		4
        /*00b0*/ 	.byte	0x02, 0x4c
        /*00b2*/ 	.byte	0x01
	.zero		1


	//----- nvinfo : EIATTR_MERCURY_ISA_VERSION
	.align		4
        /*00b4*/ 	.byte	0x03, 0x5f
        /*00b6*/ 	.short	0x0101


	//----- nvinfo : EIATTR_COOP_GROUP_MASK_REGIDS
	.align		4
        /*00b8*/ 	.byte	0x04, 0x29
        /*00ba*/ 	.short	(.L_714 - .L_713)


	//   ....[0]....
.L_713:
        /*00bc*/ 	.word	0xffffffff


	//   ....[1]....
        /*00c0*/ 	.word	0xffffffff


	//   ....[2]....
        /*00c4*/ 	.word	0xffffffff


	//   ....[3]....
        /*00c8*/ 	.word	0xffffffff


	//   ....[4]....
        /*00cc*/ 	.word	0xffffffff


	//   ....[5]....
        /*00d0*/ 	.word	0xffffffff


	//   ....[6]....
        /*00d4*/ 	.word	0xffffffff


	//   ....[7]....
        /*00d8*/ 	.word	0xffffffff


	//   ....[8]....
        /*00dc*/ 	.word	0xffffffff


	//   ....[9]....
        /*00e0*/ 	.word	0xffffffff


	//   ....[10]....
        /*00e4*/ 	.word	0xffffffff


	//   ....[11]....
        /*00e8*/ 	.word	0xffffffff


	//   ....[12]....
        /*00ec*/ 	.word	0xffffffff


	//   ....[13]....
        /*00f0*/ 	.word	0xffffffff


	//   ....[14]....
        /*00f4*/ 	.word	0xffffffff


	//   ....[15]....
        /*00f8*/ 	.word	0xffffffff


	//   ....[16]....
        /*00fc*/ 	.word	0xffffffff


	//   ....[17]....
        /*0100*/ 	.word	0xffffffff


	//   ....[18]....
        /*0104*/ 	.word	0xffffffff


	//   ....[19]....
        /*0108*/ 	.word	0xffffffff


	//   ....[20]....
        /*010c*/ 	.word	0xffffffff


	//   ....[21]....
        /*0110*/ 	.word	0xffffffff


	//   ....[22]....
        /*0114*/ 	.word	0xffffffff


	//   ....[23]....
        /*0118*/ 	.word	0xffffffff


	//   ....[24]....
        /*011c*/ 	.word	0xffffffff


	//   ....[25]....
        /*0120*/ 	.word	0xffffffff


	//   ....[26]....
        /*0124*/ 	.word	0xffffffff


	//   ....[27]....
        /*0128*/ 	.word	0xffffffff


	//   ....[28]....
        /*012c*/ 	.word	0xffffffff


	//   ....[29]....
        /*0130*/ 	.word	0xffffffff


	//   ....[30]....
        /*0134*/ 	.word	0xffffffff


	//   ....[31]....
        /*0138*/ 	.word	0xffffffff


	//   ....[32]....
        /*013c*/ 	.word	0xffffffff


	//   ....[33]....
        /*0140*/ 	.word	0xffffffff


	//   ....[34]....
        /*0144*/ 	.word	0xffffffff


	//   ....[35]....
        /*0148*/ 	.word	0xffffffff


	//   ....[36]....
        /*014c*/ 	.word	0xffffffff


	//   ....[37]....
        /*0150*/ 	.word	0xffffffff


	//   ....[38]....
        /*0154*/ 	.word	0xffffffff


	//   ....[39]....
        /*0158*/ 	.word	0xffffffff


	//   ....[40]....
        /*015c*/ 	.word	0xffffffff


	//   ....[41]....
        /*0160*/ 	.word	0xffffffff


	//   ....[42]....
        /*0164*/ 	.word	0xffffffff


	//   ....[43]....
        /*0168*/ 	.word	0xffffffff


	//   ....[44]....
        /*016c*/ 	.word	0xffffffff


	//   ....[45]....
        /*0170*/ 	.word	0xffffffff


	//   ....[46]....
        /*0174*/ 	.word	0xffffffff


	//   ....[47]....
        /*0178*/ 	.word	0xffffffff


	//   ....[48]....
        /*017c*/ 	.word	0xffffffff


	//   ....[49]....
        /*0180*/ 	.word	0xffffffff


	//   ....[50]....
        /*0184*/ 	.word	0xffffffff


	//   ....[51]....
        /*0188*/ 	.word	0xffffffff


	//   ....[52]....
        /*018c*/ 	.word	0xffffffff


	//   ....[53]....
        /*0190*/ 	.word	0xffffffff


	//   ....[54]....
        /*0194*/ 	.word	0xffffffff


	//   ....[55]....
        /*0198*/ 	.word	0xffffffff


	//   ....[56]....
        /*019c*/ 	.word	0xffffffff


	//   ....[57]....
        /*01a0*/ 	.word	0xffffffff


	//   ....[58]....
        /*01a4*/ 	.word	0xffffffff


	//   ....[59]....
        /*01a8*/ 	.word	0xffffffff


	//   ....[60]....
        /*01ac*/ 	.word	0xffffffff


	//   ....[61]....
        /*01b0*/ 	.word	0xffffffff


	//   ....[62]....
        /*01b4*/ 	.word	0xffffffff


	//   ....[63]....
        /*01b8*/ 	.word	0xffffffff


	//   ....[64]....
        /*01bc*/ 	.word	0xffffffff


	//   ....[65]....
        /*01c0*/ 	.word	0xffffffff


	//   ....[66]....
        /*01c4*/ 	.word	0xffffffff


	//   ....[67]....
        /*01c8*/ 	.word	0xffffffff


	//   ....[68]....
        /*01cc*/ 	.word	0xffffffff


	//   ....[69]....
        /*01d0*/ 	.word	0xffffffff


	//   ....[70]....
        /*01d4*/ 	.word	0xffffffff


	//   ....[71]....
        /*01d8*/ 	.word	0xffffffff


	//   ....[72]....
        /*01dc*/ 	.word	0xffffffff


	//   ....[73]....
        /*01e0*/ 	.word	0xffffffff


	//   ....[74]....
        /*01e4*/ 	.word	0xffffffff


	//   ....[75]....
        /*01e8*/ 	.word	0xffffffff


	//   ....[76]....
        /*01ec*/ 	.word	0xffffffff


	//   ....[77]....
        /*01f0*/ 	.word	0xffffffff


	//   ....[78]....
        /*01f4*/ 	.word	0xffffffff


	//   ....[79]....
        /*01f8*/ 	.word	0xffffffff


	//   ....[80]....
        /*01fc*/ 	.word	0xffffffff


	//   ....[81]....
        /*0200*/ 	.word	0xffffffff


	//   ....[82]....
        /*0204*/ 	.word	0xffffffff


	//   ....[83]....
        /*0208*/ 	.word	0xffffffff


	//   ....[84]....
        /*020c*/ 	.word	0xffffffff


	//   ....[85]....
        /*0210*/ 	.word	0xffffffff


	//   ....[86]....
        /*0214*/ 	.word	0xffffffff


	//   ....[87]....
        /*0218*/ 	.word	0xffffffff


	//   ....[88]....
        /*021c*/ 	.word	0xffffffff


	//   ....[89]....
        /*0220*/ 	.word	0xffffffff


	//   ....[90]....
        /*0224*/ 	.word	0xffffffff


	//   ....[91]....
        /*0228*/ 	.word	0xffffffff


	//   ....[92]....
        /*022c*/ 	.word	0xffffffff


	//   ....[93]....
        /*0230*/ 	.word	0xffffffff


	//   ....[94]....
        /*0234*/ 	.word	0xffffffff


	//   ....[95]....
        /*0238*/ 	.word	0xffffffff


	//   ....[96]....
        /*023c*/ 	.word	0xffffffff


	//   ....[97]....
        /*0240*/ 	.word	0xffffffff


	//   ....[98]....
        /*0244*/ 	.word	0xffffffff


	//   ....[99]....
        /*0248*/ 	.word	0xffffffff


	//   ....[100]....
        /*024c*/ 	.word	0xffffffff


	//   ....[101]....
        /*0250*/ 	.word	0xffffffff


	//   ....[102]....
        /*0254*/ 	.word	0xffffffff


	//   ....[103]....
        /*0258*/ 	.word	0xffffffff


	//   ....[104]....
        /*025c*/ 	.word	0xffffffff


	//   ....[105]....
        /*0260*/ 	.word	0xffffffff


	//   ....[106]....
        /*0264*/ 	.word	0xffffffff


	//   ....[107]....
        /*0268*/ 	.word	0xffffffff


	//   ....[108]....
        /*026c*/ 	.word	0xffffffff


	//   ....[109]....
        /*0270*/ 	.word	0xffffffff


	//   ....[110]....
        /*0274*/ 	.word	0xffffffff


	//   ....[111]....
        /*0278*/ 	.word	0xffffffff


	//   ....[112]....
        /*027c*/ 	.word	0xffffffff


	//   ....[113]....
        /*0280*/ 	.word	0xffffffff


	//   ....[114]....
        /*0284*/ 	.word	0xffffffff


	//   ....[115]....
        /*0288*/ 	.word	0xffffffff


	//   ....[116]....
        /*028c*/ 	.word	0xffffffff


	//   ....[117]....
        /*0290*/ 	.word	0xffffffff


	//   ....[118]....
        /*0294*/ 	.word	0xffffffff


	//   ....[119]....
        /*0298*/ 	.word	0xffffffff


	//   ....[120]....
        /*029c*/ 	.word	0xffffffff


	//   ....[121]....
        /*02a0*/ 	.word	0xffffffff


	//   ....[122]....
        /*02a4*/ 	.word	0xffffffff


	//   ....[123]....
        /*02a8*/ 	.word	0xffffffff


	//   ....[124]....
        /*02ac*/ 	.word	0xffffffff


	//   ....[125]....
        /*02b0*/ 	.word	0xffffffff


	//   ....[126]....
        /*02b4*/ 	.word	0xffffffff


	//   ....[127]....
        /*02b8*/ 	.word	0xffffffff


	//   ....[128]....
        /*02bc*/ 	.word	0xffffffff


	//   ....[129]....
        /*02c0*/ 	.word	0xffffffff


	//   ....[130]....
        /*02c4*/ 	.word	0xffffffff


	//   ....[131]....
        /*02c8*/ 	.word	0xffffffff


	//   ....[132]....
        /*02cc*/ 	.word	0xffffffff


	//   ....[133]....
        /*02d0*/ 	.word	0xffffffff


	//   ....[134]....
        /*02d4*/ 	.word	0xffffffff


	//   ....[135]....
        /*02d8*/ 	.word	0xffffffff


	//   ....[136]....
        /*02dc*/ 	.word	0xffffffff


	//   ....[137]....
        /*02e0*/ 	.word	0xffffffff


	//   ....[138]....
        /*02e4*/ 	.word	0xffffffff


	//   ....[139]....
        /*02e8*/ 	.word	0xffffffff


	//   ....[140]....
        /*02ec*/ 	.word	0xffffffff


	//   ....[141]....
        /*02f0*/ 	.word	0xffffffff


	//   ....[142]....
        /*02f4*/ 	.word	0xffffffff


	//   ....[143]....
        /*02f8*/ 	.word	0xffffffff


	//   ....[144]....
        /*02fc*/ 	.word	0xffffffff


	//   ....[145]....
        /*0300*/ 	.word	0xffffffff


	//   ....[146]....
        /*0304*/ 	.word	0xffffffff


	//   ....[147]....
        /*0308*/ 	.word	0xffffffff


	//   ....[148]....
        /*030c*/ 	.word	0xffffffff


	//   ....[149]....
        /*0310*/ 	.word	0xffffffff


	//   ....[150]....
        /*0314*/ 	.word	0xffffffff


	//   ....[151]....
        /*0318*/ 	.word	0xffffffff


	//   ....[152]....
        /*031c*/ 	.word	0x05000002


	//   ....[153]....
        /*0320*/ 	.word	0x05000002


	//   ....[154]....
        /*0324*/ 	.word	0x05000002


	//   ....[155]....
        /*0328*/ 	.word	0x05000002


	//   ....[156]....
        /*032c*/ 	.word	0x05000002


	//   ....[157]....
        /*0330*/ 	.word	0x05000002


	//   ....[158]....
        /*0334*/ 	.word	0x05000002


	//   ....[159]....
        /*0338*/ 	.word	0x05000002


	//   ....[160]....
        /*033c*/ 	.word	0x05000002


	//   ....[161]....
        /*0340*/ 	.word	0x05000002


	//   ....[162]....
        /*0344*/ 	.word	0x05000002


	//   ....[163]....
        /*0348*/ 	.word	0x05000002


	//   ....[164]....
        /*034c*/ 	.word	0x05000002


	//   ....[165]....
        /*0350*/ 	.word	0x05000002


	//   ....[166]....
        /*0354*/ 	.word	0x05000002


	//   ....[167]....
        /*0358*/ 	.word	0x05000002


	//   ....[168]....
        /*035c*/ 	.word	0x05000002


	//   ....[169]....
        /*0360*/ 	.word	0x05000002


	//   ....[170]....
        /*0364*/ 	.word	0x05000002


	//   ....[171]....
        /*0368*/ 	.word	0x05000002


	//   ....[172]....
        /*036c*/ 	.word	0x05000002


	//   ....[173]....
        /*0370*/ 	.word	0x05000002


	//   ....[174]....
        /*0374*/ 	.word	0x05000002


	//   ....[175]....
        /*0378*/ 	.word	0x05000002


	//   ....[176]....
        /*037c*/ 	.word	0x05000002


	//   ....[177]....
        /*0380*/ 	.word	0x05000002


	//   ....[178]....
        /*0384*/ 	.word	0x05000002


	//   ....[179]....
        /*0388*/ 	.word	0x05000002


	//   ....[180]....
        /*038c*/ 	.word	0x05000002


	//   ....[181]....
        /*0390*/ 	.word	0x05000002


	//   ....[182]....
        /*0394*/ 	.word	0x05000002


	//   ....[183]....
        /*0398*/ 	.word	0x05000002


	//   ....[184]....
        /*039c*/ 	.word	0x05000002


	//   ....[185]....
        /*03a0*/ 	.word	0x05000002


	//   ....[186]....
        /*03a4*/ 	.word	0x05000002


	//   ....[187]....
        /*03a8*/ 	.word	0x05000002


	//   ....[188]....
        /*03ac*/ 	.word	0x05000002


	//   ....[189]....
        /*03b0*/ 	.word	0x05000002


	//   ....[190]....
        /*03b4*/ 	.word	0x05000002


	//   ....[191]....
        /*03b8*/ 	.word	0x05000002


	//   ....[192]....
        /*03bc*/ 	.word	0x05000002


	//   ....[193]....
        /*03c0*/ 	.word	0x05000002


	//   ....[194]....
        /*03c4*/ 	.word	0x05000002


	//   ....[195]....
        /*03c8*/ 	.word	0x05000002


	//   ....[196]....
        /*03cc*/ 	.word	0x05000002


	//   ....[197]....
        /*03d0*/ 	.word	0x05000002


	//   ....[198]....
        /*03d4*/ 	.word	0x05000002


	//   ....[199]....
        /*03d8*/ 	.word	0x05000002


	//   ....[200]....
        /*03dc*/ 	.word	0x05000002


	//   ....[201]....
        /*03e0*/ 	.word	0x05000002


	//   ....[202]....
        /*03e4*/ 	.word	0x05000002


	//   ....[203]....
        /*03e8*/ 	.word	0x05000002


	//   ....[204]....
        /*03ec*/ 	.word	0x05000002


	//   ....[205]....
        /*03f0*/ 	.word	0x05000002


	//   ....[206]....
        /*03f4*/ 	.word	0x05000002


	//   ....[207]....
        /*03f8*/ 	.word	0x05000002


	//   ....[208]....
        /*03fc*/ 	.word	0x05000002


	//   ....[209]....
        /*0400*/ 	.word	0x05000002


	//   ....[210]....
        /*0404*/ 	.word	0x05000002


	//   ....[211]....
        /*0408*/ 	.word	0x05000002


	//   ....[212]....
        /*040c*/ 	.word	0x05000002


	//   ....[213]....
        /*0410*/ 	.word	0x05000002


	//   ....[214]....
        /*0414*/ 	.word	0x05000002


	//   ....[215]....
        /*0418*/ 	.word	0x05000002


	//   ....[216]....
        /*041c*/ 	.word	0x05000002


	//   ....[217]....
        /*0420*/ 	.word	0x05000002


	//   ....[218]....
        /*0424*/ 	.word	0x05000002


	//   ....[219]....
        /*0428*/ 	.word	0x05000002


	//   ....[220]....
        /*042c*/ 	.word	0x05000002


	//   ....[221]....
        /*0430*/ 	.word	0x05000002


	//   ....[222]....
        /*0434*/ 	.word	0x05000002


	//   ....[223]....
        /*0438*/ 	.word	0x05000002


	//   ....[224]....
        /*043c*/ 	.word	0x05000002


	//   ....[225]....
        /*0440*/ 	.word	0x05000002


	//   ....[226]....
        /*0444*/ 	.word	0x05000002


	//   ....[227]....
        /*0448*/ 	.word	0x05000002


	//   ....[228]....
        /*044c*/ 	.word	0x05000002


	//   ....[229]....
        /*0450*/ 	.word	0x05000002


	//   ....[230]....
        /*0454*/ 	.word	0x05000002


	//   ....[231]....
        /*0458*/ 	.word	0x05000002


	//   ....[232]....
        /*045c*/ 	.word	0x05000002


	//   ....[233]....
        /*0460*/ 	.word	0x05000002


	//   ....[234]....
        /*0464*/ 	.word	0x05000002


	//   ....[235]....
        /*0468*/ 	.word	0x05000002


	//   ....[236]....
        /*046c*/ 	.word	0x05000002


	//   ....[237]....
        /*0470*/ 	.word	0x05000002


	//   ....[238]....
        /*0474*/ 	.word	0x05000002


	//   ....[239]....
        /*0478*/ 	.word	0x05000002


	//   ....[240]....
        /*047c*/ 	.word	0x05000002


	//   ....[241]....
        /*0480*/ 	.word	0x05000002


	//   ....[242]....
        /*0484*/ 	.word	0x05000002


	//   ....[243]....
        /*0488*/ 	.word	0x05000002


	//----- nvinfo : EIATTR_COOP_GROUP_INSTR_OFFSETS
	.align		4
.L_714:
        /*048c*/ 	.byte	0x04, 0x28
        /*048e*/ 	.short	(.L_716 - .L_715)


	//   ....[0]....
.L_715:
        /*0490*/ 	.word	0x00000420


	//   ....[1]....
        /*0494*/ 	.word	0x00000630


	//   ....[2]....
        /*0498*/ 	.word	0x00000a70


	//   ....[3]....
        /*049c*/ 	.word	0x00000ab0


	//   ....[4]....
        /*04a0*/ 	.word	0x00000ad0


	//   ....[5]....
        /*04a4*/ 	.word	0x00000b20


	//   ....[6]....
        /*04a8*/ 	.word	0x00000b80


	//   ....[7]....
        /*04ac*/ 	.word	0x00000ba0


	//   ....[8]....
        /*04b0*/ 	.word	0x00000c10


	//   ....[9]....
        /*04b4*/ 	.word	0x00000c50


	//   ....[10]....
        /*04b8*/ 	.word	0x00000c70


	//   ....[11]....
        /*04bc*/ 	.word	0x00000ce0


	//   ....[12]....
        /*04c0*/ 	.word	0x00000d20


	//   ....[13]....
        /*04c4*/ 	.word	0x00000d40


	//   ....[14]....
        /*04c8*/ 	.word	0x00000db0


	//   ....[15]....
        /*04cc*/ 	.word	0x00000df0


	//   ....[16]....
        /*04d0*/ 	.word	0x00000e10


	//   ....[17]....
        /*04d4*/ 	.word	0x00000e50


	//   ....[18]....
        /*04d8*/ 	.word	0x00001240


	//   ....[19]....
        /*04dc*/ 	.word	0x00001300


	//   ....[20]....
        /*04e0*/ 	.word	0x00002a20


	//   ....[21]....
        /*04e4*/ 	.word	0x00002b80


	//   ....[22]....
        /*04e8*/ 	.word	0x00002fc0


	//   ....[23]....
        /*04ec*/ 	.word	0x00003020


	//   ....[24]....
        /*04f0*/ 	.word	0x00003040


	//   ....[25]....
        /*04f4*/ 	.word	0x000030c0


	//   ....[26]....
        /*04f8*/ 	.word	0x000030f0


	//   ....[27]....
        /*04fc*/ 	.word	0x00003110


	//   ....[28]....
        /*0500*/ 	.word	0x00003190


	//   ....[29]....
        /*0504*/ 	.word	0x000031c0


	//   ....[30]....
        /*0508*/ 	.word	0x000031d0


	//   ....[31]....
        /*050c*/ 	.word	0x00003270


	//   ....[32]....
        /*0510*/ 	.word	0x00003290


	//   ....[33]....
        /*0514*/ 	.word	0x000032a0


	//   ....[34]....
        /*0518*/ 	.word	0x00003340


	//   ....[35]....
        /*051c*/ 	.word	0x00003360


	//   ....[36]....
        /*0520*/ 	.word	0x00003370


	//   ....[37]....
        /*0524*/ 	.word	0x00003920


	//   ....[38]....
        /*0528*/ 	.word	0x00003950


	//   ....[39]....
        /*052c*/ 	.word	0x00003970


	//   ....[40]....
        /*0530*/ 	.word	0x00003c00


	//   ....[41]....
        /*0534*/ 	.word	0x00003c90


	//   ....[42]....
        /*0538*/ 	.word	0x00003ce0


	//   ....[43]....
        /*053c*/ 	.word	0x00003cf0


	//   ....[44]....
        /*0540*/ 	.word	0x00003d00


	//   ....[45]....
        /*0544*/ 	.word	0x00003de0


	//   ....[46]....
        /*0548*/ 	.word	0x00003df0


	//   ....[47]....
        /*054c*/ 	.word	0x00003e00


	//   ....[48]....
        /*0550*/ 	.word	0x00003ef0


	//   ....[49]....
        /*0554*/ 	.word	0x00003f00


	//   ....[50]....
        /*0558*/ 	.word	0x00003f10


	//   ....[51]....
        /*055c*/ 	.word	0x00004000


	//   ....[52]....
        /*0560*/ 	.word	0x00004010


	//   ....[53]....
        /*0564*/ 	.word	0x00004020


	//   ....[54]....
        /*0568*/ 	.word	0x00004110


	//   ....[55]....
        /*056c*/ 	.word	0x00004120


	//   ....[56]....
        /*0570*/ 	.word	0x00004130


	//   ....[57]....
        /*0574*/ 	.word	0x00004270


	//   ....[58]....
        /*0578*/ 	.word	0x00004300


	//   ....[59]....
        /*057c*/ 	.word	0x00004380


	//   ....[60]....
        /*0580*/ 	.word	0x000043d0


	//   ....[61]....
        /*0584*/ 	.word	0x000043e0


	//   ....[62]....
        /*0588*/ 	.word	0x000043f0


	//   ....[63]....
        /*058c*/ 	.word	0x000044d0


	//   ....[64]....
        /*0590*/ 	.word	0x000044e0


	//   ....[65]....
        /*0594*/ 	.word	0x000044f0


	//   ....[66]....
        /*0598*/ 	.word	0x000045d0


	//   ....[67]....
        /*059c*/ 	.word	0x000045e0


	//   ....[68]....
        /*05a0*/ 	.word	0x000045f0


	//   ....[69]....
        /*05a4*/ 	.word	0x000046d0


	//   ....[70]....
        /*05a8*/ 	.word	0x000046e0


	//   ....[71]....
        /*05ac*/ 	.word	0x000046f0


	//   ....[72]....
        /*05b0*/ 	.word	0x000047d0


	//   ....[73]....
        /*05b4*/ 	.word	0x000047e0


	//   ....[74]....
        /*05b8*/ 	.word	0x000047f0


	//   ....[75]....
        /*05bc*/ 	.word	0x00004950


	//   ....[76]....
        /*05c0*/ 	.word	0x00006700


	//   ....[77]....
        /*05c4*/ 	.word	0x00006840


	//   ....[78]....
        /*05c8*/ 	.word	0x00006e40


	//   ....[79]....
        /*05cc*/ 	.word	0x00006ed0


	//   ....[80]....
        /*05d0*/ 	.word	0x00006ef0


	//   ....[81]....
        /*05d4*/ 	.word	0x00006f20


	//   ....[82]....
        /*05d8*/ 	.word	0x00006fa0


	//   ....[83]....
        /*05dc*/ 	.word	0x00006fb0


	//   ....[84]....
        /*05e0*/ 	.word	0x00007020


	//   ....[85]....
        /*05e4*/ 	.word	0x00007060


	//   ....[86]....
        /*05e8*/ 	.word	0x00007080


	//   ....[87]....
        /*05ec*/ 	.word	0x000070f0


	//   ....[88]....
        /*05f0*/ 	.word	0x00007130


	//   ....[89]....
        /*05f4*/ 	.word	0x00007150


	//   ....[90]....
        /*05f8*/ 	.word	0x000071c0


	//   ....[91]....
        /*05fc*/ 	.word	0x00007200


	//   ....[92]....
        /*0600*/ 	.word	0x00007220


	//   ....[93]....
        /*0604*/ 	.word	0x00007560


	//   ....[94]....
        /*0608*/ 	.word	0x00007580


	//   ....[95]....
        /*060c*/ 	.word	0x00007880


	//   ....[96]....
        /*0610*/ 	.word	0x00009400


	//   ....[97]....
        /*0614*/ 	.word	0x00009550


	//   ....[98]....
        /*0618*/ 	.word	0x00009b20


	//   ....[99]....
        /*061c*/ 	.word	0x00009ba0


	//   ....[100]....
        /*0620*/ 	.word	0x00009bc0


	//   ....[101]....
        /*0624*/ 	.word	0x00009c10


	//   ....[102]....
        /*0628*/ 	.word	0x00009c60


	//   ....[103]....
        /*062c*/ 	.word	0x00009c80


	//   ....[104]....
        /*0630*/ 	.word	0x00009cf0


	//   ....[105]....
        /*0634*/ 	.word	0x00009d30


	//   ....[106]....
        /*0638*/ 	.word	0x00009d50


	//   ....[107]....
        /*063c*/ 	.word	0x00009de0


	//   ....[108]....
        /*0640*/ 	.word	0x00009e00


	//   ....[109]....
        /*0644*/ 	.word	0x00009e10


	//   ....[110]....
        /*0648*/ 	.word	0x00009eb0


	//   ....[111]....
        /*064c*/ 	.word	0x00009ed0


	//   ....[112]....
        /*0650*/ 	.word	0x00009ee0


	//   ....[113]....
        /*0654*/ 	.word	0x0000a500


	//   ....[114]....
        /*0658*/ 	.word	0x0000a510


	//   ....[115]....
        /*065c*/ 	.word	0x0000a530


	//   ....[116]....
        /*0660*/ 	.word	0x0000a780


	//   ....[117]....
        /*0664*/ 	.word	0x0000a810


	//   ....[118]....
        /*0668*/ 	.word	0x0000a860


	//   ....[119]....
        /*066c*/ 	.word	0x0000a870


	//   ....[120]....
        /*0670*/ 	.word	0x0000a880


	//   ....[121]....
        /*0674*/ 	.word	0x0000a960


	//   ....[122]....
        /*0678*/ 	.word	0x0000a970


	//   ....[123]....
        /*067c*/ 	.word	0x0000a980


	//   ....[124]....
        /*0680*/ 	.word	0x0000aa70


	//   ....[125]....
        /*0684*/ 	.word	0x0000aa80


	//   ....[126]....
        /*0688*/ 	.word	0x0000aa90


	//   ....[127]....
        /*068c*/ 	.word	0x0000ab80


	//   ....[128]....
        /*0690*/ 	.word	0x0000ab90


	//   ....[129]....
        /*0694*/ 	.word	0x0000aba0


	//   ....[130]....
        /*0698*/ 	.word	0x0000ac90


	//   ....[131]....
        /*069c*/ 	.word	0x0000aca0


	//   ....[132]....
        /*06a0*/ 	.word	0x0000acb0


	//   ....[133]....
        /*06a4*/ 	.word	0x0000adf0


	//   ....[134]....
        /*06a8*/ 	.word	0x0000ae70


	//   ....[135]....
        /*06ac*/ 	.word	0x0000aef0


	//   ....[136]....
        /*06b0*/ 	.word	0x0000af40


	//   ....[137]....
        /*06b4*/ 	.word	0x0000af50


	//   ....[138]....
        /*06b8*/ 	.word	0x0000af60


	//   ....[139]....
        /*06bc*/ 	.word	0x0000b040


	//   ....[140]....
        /*06c0*/ 	.word	0x0000b050


	//   ....[141]....
        /*06c4*/ 	.word	0x0000b060


	//   ....[142]....
        /*06c8*/ 	.word	0x0000b140


	//   ....[143]....
        /*06cc*/ 	.word	0x0000b150


	//   ....[144]....
        /*06d0*/ 	.word	0x0000b160


	//   ....[145]....
        /*06d4*/ 	.word	0x0000b240


	//   ....[146]....
        /*06d8*/ 	.word	0x0000b250


	//   ....[147]....
        /*06dc*/ 	.word	0x0000b260


	//   ....[148]....
        /*06e0*/ 	.word	0x0000b340


	//   ....[149]....
        /*06e4*/ 	.word	0x0000b350


	//   ....[150]....
        /*06e8*/ 	.word	0x0000b360


	//   ....[151]....
        /*06ec*/ 	.word	0x0000b4c0


	//   ....[152]....
        /*06f0*/ 	.word	0x0000ce00


	//   ....[153]....
        /*06f4*/ 	.word	0x0000cea0


	//   ....[154]....
        /*06f8*/ 	.word	0x0000cf50


	//   ....[155]....
        /*06fc*/ 	.word	0x0000cfa0


	//   ....[156]....
        /*0700*/ 	.word	0x0000cff0


	//   ....[157]....
        /*0704*/ 	.word	0x0000d060


	//   ....[158]....
        /*0708*/ 	.word	0x0000d0f0


	//   ....[159]....
        /*070c*/ 	.word	0x0000d170


	//   ....[160]....
        /*0710*/ 	.word	0x0000d1c0


	//   ....[161]....
        /*0714*/ 	.word	0x0000d240


	//   ....[162]....
        /*0718*/ 	.word	0x0000d2d0


	//   ....[163]....
        /*071c*/ 	.word	0x0000d350


	//   ....[164]....
        /*0720*/ 	.word	0x0000d3a0


	//   ....[165]....
        /*0724*/ 	.word	0x0000d420


	//   ....[166]....
        /*0728*/ 	.word	0x0000d4b0


	//   ....[167]....
        /*072c*/ 	.word	0x0000d530


	//   ....[168]....
        /*0730*/ 	.word	0x0000d580


	//   ....[169]....
        /*0734*/ 	.word	0x0000d600


	//   ....[170]....
        /*0738*/ 	.word	0x0000d690


	//   ....[171]....
        /*073c*/ 	.word	0x0000d710


	//   ....[172]....
        /*0740*/ 	.word	0x0000d760


	//   ....[173]....
        /*0744*/ 	.word	0x0000d7e0


	//   ....[174]....
        /*0748*/ 	.word	0x0000d860


	//   ....[175]....
        /*074c*/ 	.word	0x0000d8f0


	//   ....[176]....
        /*0750*/ 	.word	0x0000d980


	//   ....[177]....
        /*0754*/ 	.word	0x0000da30


	//   ....[178]....
        /*0758*/ 	.word	0x0000da80


	//   ....[179]....
        /*075c*/ 	.word	0x0000dad0


	//   ....[180]....
        /*0760*/ 	.word	0x0000db50


	//   ....[181]....
        /*0764*/ 	.word	0x0000dbe0


	//   ....[182]....
        /*0768*/ 	.word	0x0000dc60


	//   ....[183]....
        /*076c*/ 	.word	0x0000dcb0


	//   ....[184]....
        /*0770*/ 	.word	0x0000dd30


	//   ....[185]....
        /*0774*/ 	.word	0x0000ddc0


	//   ....[186]....
        /*0778*/ 	.word	0x0000de40


	//   ....[187]....
        /*077c*/ 	.word	0x0000de90


	//   ....[188]....
        /*0780*/ 	.word	0x0000df10


	//   ....[189]....
        /*0784*/ 	.word	0x0000dfa0


	//   ....[190]....
        /*0788*/ 	.word	0x0000e020


	//   ....[191]....
        /*078c*/ 	.word	0x0000e070


	//   ....[192]....
        /*0790*/ 	.word	0x0000e0f0


	//   ....[193]....
        /*0794*/ 	.word	0x0000e180


	//   ....[194]....
        /*0798*/ 	.word	0x0000e200


	//   ....[195]....
        /*079c*/ 	.word	0x0000e250


	//   ....[196]....
        /*07a0*/ 	.word	0x0000e2d0


	//   ....[197]....
        /*07a4*/ 	.word	0x0000e350


	//   ....[198]....
        /*07a8*/ 	.word	0x0000e3e0


	//   ....[199]....
        /*07ac*/ 	.word	0x0000e470


	//   ....[200]....
        /*07b0*/ 	.word	0x0000e520


	//   ....[201]....
        /*07b4*/ 	.word	0x0000e570


	//   ....[202]....
        /*07b8*/ 	.word	0x0000e5c0


	//   ....[203]....
        /*07bc*/ 	.word	0x0000e630


	//   ....[204]....
        /*07c0*/ 	.word	0x0000e6c0


	//   ....[205]....
        /*07c4*/ 	.word	0x0000e740


	//   ....[206]....
        /*07c8*/ 	.word	0x0000e790


	//   ....[207]....
        /*07cc*/ 	.word	0x0000e800


	//   ....[208]....
        /*07d0*/ 	.word	0x0000e890


	//   ....[209]....
        /*07d4*/ 	.word	0x0000e910


	//   ....[210]....
        /*07d8*/ 	.word	0x0000e960


	//   ....[211]....
        /*07dc*/ 	.word	0x0000e9d0


	//   ....[212]....
        /*07e0*/ 	.word	0x0000ea60


	//   ....[213]....
        /*07e4*/ 	.word	0x0000eae0


	//   ....[214]....
        /*07e8*/ 	.word	0x0000eb30


	//   ....[215]....
        /*07ec*/ 	.word	0x0000eba0


	//   ....[216]....
        /*07f0*/ 	.word	0x0000ec30


	//   ....[217]....
        /*07f4*/ 	.word	0x0000ecb0


	//   ....[218]....
        /*07f8*/ 	.word	0x0000ed00


	//   ....[219]....
        /*07fc*/ 	.word	0x0000ed70


	//   ....[220]....
        /*0800*/ 	.word	0x0000edf0


	//   ....[221]....
        /*0804*/ 	.word	0x0000ee80


	//   ....[222]....
        /*0808*/ 	.word	0x0000ef00


	//   ....[223]....
        /*080c*/ 	.word	0x0000efb0


	//   ....[224]....
        /*0810*/ 	.word	0x0000f000


	//   ....[225]....
        /*0814*/ 	.word	0x0000f050


	//   ....[226]....
        /*0818*/ 	.word	0x0000f0d0


	//   ....[227]....
        /*081c*/ 	.word	0x0000f160


	//   ....[228]....
        /*0820*/ 	.word	0x0000f1e0


	//   ....[229]....
        /*0824*/ 	.word	0x0000f230


	//   ....[230]....
        /*0828*/ 	.word	0x0000f2b0


	//   ....[231]....
        /*082c*/ 	.word	0x0000f340


	//   ....[232]....
        /*0830*/ 	.word	0x0000f3c0


	//   ....[233]....
        /*0834*/ 	.word	0x0000f410


	//   ....[234]....
        /*0838*/ 	.word	0x0000f490


	//   ....[235]....
        /*083c*/ 	.word	0x0000f520


	//   ....[236]....
        /*0840*/ 	.word	0x0000f5a0


	//   ....[237]....
        /*0844*/ 	.word	0x0000f5f0


	//   ....[238]....
        /*0848*/ 	.word	0x0000f670


	//   ....[239]....
        /*084c*/ 	.word	0x0000f700


	//   ....[240]....
        /*0850*/ 	.word	0x0000f780


	//   ....[241]....
        /*0854*/ 	.word	0x0000f7d0


	//   ....[242]....
        /*0858*/ 	.word	0x0000f850


	//   ....[243]....
        /*085c*/ 	.word	0x0000f8c0


	//----- nvinfo : EIATTR_VRC_CTA_INIT_COUNT
	.align		4
.L_716:
        /*0860*/ 	.byte	0x02, 0x4a
	.zero		1
	.zero		1


	//----- nvinfo : EIATTR_EXIT_INSTR_OFFSETS
	.align		4
        /*0864*/ 	.byte	0x04, 0x1c
        /*0866*/ 	.short	(.L_718 - .L_717)


	//   ....[0]....
.L_717:
        /*0868*/ 	.word	0x00001ab0


	//   ....[1]....
        /*086c*/ 	.word	0x00001da0


	//   ....[2]....
        /*0870*/ 	.word	0x00002010


	//   ....[3]....
        /*0874*/ 	.word	0x00002620


	//   ....[4]....
        /*0878*/ 	.word	0x000026a0


	//   ....[5]....
        /*087c*/ 	.word	0x00005440


	//   ....[6]....
        /*0880*/ 	.word	0x00005750


	//   ....[7]....
        /*0884*/ 	.word	0x00005970


	//   ....[8]....
        /*0888*/ 	.word	0x00005fa0


	//   ....[9]....
        /*088c*/ 	.word	0x00006020


	//   ....[10]....
        /*0890*/ 	.word	0x00006050


	//   ....[11]....
        /*0894*/ 	.word	0x00008c40


	//   ....[12]....
        /*0898*/ 	.word	0x00008d60


	//   ....[13]....
        /*089c*/ 	.word	0x0000ccb0


	//   ....[14]....
        /*08a0*/ 	.word	0x0000cdb0


	//----- nvinfo : EIATTR_MAX_THREADS
	.align		4
.L_718:
        /*08a4*/ 	.byte	0x04, 0x05
        /*08a6*/ 	.short	(.L_720 - .L_719)
.L_719:
        /*08a8*/ 	.word	0x00000100
        /*08ac*/ 	.word	0x00000001
        /*08b0*/ 	.word	0x00000001


	//----- nvinfo : EIATTR_CRS_STACK_SIZE
	.align		4
.L_720:
        /*08b4*/ 	.byte	0x04, 0x1e
        /*08b6*/ 	.short	(.L_722 - .L_721)
.L_721:
        /*08b8*/ 	.word	0x00000000


	//----- nvinfo : EIATTR_CBANK_PARAM_SIZE
	.align		4
.L_722:
        /*08bc*/ 	.byte	0x03, 0x19
        /*08be*/ 	.short	0x0048


	//----- nvinfo : EIATTR_PARAM_CBANK
	.align		4
        /*08c0*/ 	.byte	0x04, 0x0a
        /*08c2*/ 	.short	(.L_724 - .L_723)
	.align		4
.L_723:
        /*08c4*/ 	.word	index@(.nv.constant0._ZN6thrust24THRUST_300001_SM_1000_NS8cuda_cub4core6detail13_kernel_agentINS1_15__reduce_by_key16ReduceByKeyAgentINS0_6detail15normal_iteratorINS0_10device_ptrImEEEENS8_INS9_IiEEEESB_SD_N4cuda3std3__48equal_toImEENSG_4plusIiEEPllEEJSB_SD_SB_SD_SL_N3cub18CUB_300001_SM_100024ReduceByKeyScanTileStateIilLb1EEESI_SK_llEEEvDpT0_)
        /*08c8*/ 	.short	0x0380
        /*08ca*/ 	.short	0x0048


	//----- nvinfo : EIATTR_SW_WAR
	.align		4
.L_724:
        /*08cc*/ 	.byte	0x04, 0x36
        /*08ce*/ 	.short	(.L_726 - .L_725)
.L_725:
        /*08d0*/ 	.word	0x00000008
.L_726:


//--------------------- .nv.info._ZN6thrust24THRUST_300001_SM_1000_NS8cuda_cub4core6detail13_kernel_agentINS1_15__reduce_by_key9InitAgentIN3cub18CUB_300001_SM_100024ReduceByKeyScanTileStateIilLb1EEElPlEEJSA_lSB_EEEvDpT0_ --------------------------
	.section	.nv.info._ZN6thrust24THRUST_300001_SM_1000_NS8cuda_cub4core6detail13_kernel_agentINS1_15__reduce_by_key9InitAgentIN3cub18CUB_300001_SM_100024ReduceByKeyScanTileStateIilLb1EEElPlEEJSA_lSB_EEEvDpT0_,"",@"SHT_CUDA_INFO"
	.sectionflags	@""
	.align	4


	//----- nvinfo : EIATTR_CUDA_API_VERSION
	.align		4
        /*0000*/ 	.byte	0x04, 0x37
        /*0002*/ 	.short	(.L_728 - .L_727)
.L_727:
        /*0004*/ 	.word	0x00000082


	//----- nvinfo : EIATTR_KPARAM_INFO
	.align		4
.L_728:
        /*0008*/ 	.byte	0x04, 0x17
        /*000a*/ 	.short	(.L_730 - .L_729)
.L_729:
        /*000c*/ 	.word	0x00000000
        /*0010*/ 	.short	0x0002
        /*0012*/ 	.short	0x0010
        /*0014*/ 	.byte	0x00, 0xf5, 0x21, 0x00


	//----- nvinfo : EIATTR_KPARAM_INFO
	.align		4
.L_730:
        /*0018*/ 	.byte	0x04, 0x17
        /*001a*/ 	.short	(.L_732 - .L_731)
.L_731:
        /*001c*/ 	.word	0x00000000
        /*0020*/ 	.short	0x0001
        /*0022*/ 	.short	0x0008
        /*0024*/ 	.byte	0x00, 0xf0, 0x21, 0x00


	//----- nvinfo : EIATTR_KPARAM_INFO
	.align		4
.L_732:
        /*0028*/ 	.byte	0x04, 0x17
        /*002a*/ 	.short	(.L_734 - .L_733)
.L_733:
        /*002c*/ 	.word	0x00000000
        /*0030*/ 	.short	0x0000
        /*0032*/ 	.short	0x0000
        /*0034*/ 	.byte	0x00, 0xf0, 0x21, 0x00


	//----- nvinfo : EIATTR_SPARSE_MMA_MASK
	.align		4
.L_734:
        /*0038*/ 	.byte	0x03, 0x50
        /*003a*/ 	.short	0x0000


	//----- nvinfo : EIATTR_MAXREG_COUNT
	.align		4
        /*003c*/ 	.byte	0x03, 0x1b
        /*003e*/ 	.short	0x00ff


	//----- nvinfo : EIATTR_MERCURY_ISA_VERSION
	.align		4
        /*0040*/ 	.byte	0x03, 0x5f
        /*0042*/ 	.short	0x0101


	//----- nvinfo : EIATTR_VRC_CTA_INIT_COUNT
	.align		4
        /*0044*/ 	.byte	0x02, 0x4a
	.zero		1
	.zero		1


	//----- nvinfo : EIATTR_EXIT_INSTR_OFFSETS
	.align		4
        /*0048*/ 	.byte	0x04, 0x1c
        /*004a*/ 	.short	(.L_736 - .L_735)


	//   ....[0]....
.L_735:
        /*004c*/ 	.word	0x00000140


	//   ....[1]....
        /*0050*/ 	.word	0x00000170


	//----- nvinfo : EIATTR_MAX_THREADS
	.align		4
.L_736:
        /*0054*/ 	.byte	0x04, 0x05
        /*0056*/ 	.short	(.L_738 - .L_737)
.L_737:
        /*0058*/ 	.word	0x00000080
        /*005c*/ 	.word	0x00000001
        /*0060*/ 	.word	0x00000001


	//----- nvinfo : EIATTR_CBANK_PARAM_SIZE
	.align		4
.L_738:
        /*0064*/ 	.byte	0x03, 0x19
        /*0066*/ 	.short	0x0018


	//----- nvinfo : EIATTR_PARAM_CBANK
	.align		4
        /*0068*/ 	.byte	0x04, 0x0a
        /*006a*/ 	.short	(.L_740 - .L_739)
	.align		4
.L_739:
        /*006c*/ 	.word	index@(.nv.constant0._ZN6thrust24THRUST_300001_SM_1000_NS8cuda_cub4core6detail13_kernel_agentINS1_15__reduce_by_key9InitAgentIN3cub18CUB_300001_SM_100024ReduceByKeyScanTileStateIilLb1EEElPlEEJSA_lSB_EEEvDpT0_)
        /*0070*/ 	.short	0x0380
        /*0072*/ 	.short	0x0018


	//----- nvinfo : EIATTR_SW_WAR
	.align		4
.L_740:
        /*0074*/ 	.byte	0x04, 0x36
        /*0076*/ 	.short	(.L_742 - .L_741)
.L_741:
        /*0078*/ 	.word	0x00000008
.L_742:


//--------------------- .nv.info._ZN6thrust24THRUST_300001_SM_1000_NS8cuda_cub4core6detail13_kernel_agentINS1_15__reduce_by_key16ReduceByKeyAgentINS0_6detail15normal_iteratorINS0_10device_ptrImEEEENS8_INS9_IiEEEESB_SD_N4cuda3std3__48equal_toImEENSG_4plusIiEEPiiEEJSB_SD_SB_SD_SL_N3cub18CUB_300001_SM_100024ReduceByKeyScanTileStateIiiLb1EEESI_SK_iiEEEvDpT0_ --------------------------
	.section	.nv.info._ZN6thrust24THRUST_300001_SM_1000_NS8cuda_cub4core6detail13_kernel_agentINS1_15__reduce_by_key16ReduceByKeyAgentINS0_6detail15normal_iteratorINS0_10device_ptrImEEEENS8_INS9_IiEEEESB_SD_N4cuda3std3__48equal_toImEENSG_4plusIiEEPiiEEJSB_SD_SB_SD_SL_N3cub18CUB_300001_SM_100024ReduceByKeyScanTileStateIiiLb1EEESI_SK_iiEEEvDpT0_,"",@"SHT_CUDA_INFO"
	.sectionflags	@""
	.align	4


	//----- nvinfo : EIATTR_CUDA_API_VERSION
	.align		4
        /*0000*/ 	.byte	0x04, 0x37
        /*0002*/ 	.short	(.L_744 - .L_743)
.L_743:
        /*0004*/ 	.word	0x00000082


	//----- nvinfo : EIATTR_KPARAM_INFO
	.align		4
.L_744:
        /*0008*/ 	.byte	0x04, 0x17
        /*000a*/ 	.short	(.L_746 - .L_745)
.L_745:
        /*000c*/ 	.word	0x00000000
        /*0010*/ 	.short	0x0009
        /*0012*/ 	.short	0x0038
        /*0014*/ 	.byte	0x00, 0xf0, 0x11, 0x00


	//----- nvinfo : EIATTR_KPARAM_INFO
	.align		4
.L_746:
        /*0018*/ 	.byte	0x04, 0x17
        /*001a*/ 	.short	(.L_748 - .L_747)
.L_747:
        /*001c*/ 	.word	0x00000000
        /*0020*/ 	.short	0x0008
        /*0022*/ 	.short	0x0034
        /*0024*/ 	.byte	0x00, 0xf0, 0x11, 0x00


	//----- nvinfo : EIATTR_KPARAM_INFO
	.align		4
.L_748:
        /*0028*/ 	.byte	0x04, 0x17
        /*002a*/ 	.short	(.L_750 - .L_749)
.L_749:
        /*002c*/ 	.word	0x00000000
        /*0030*/ 	.short	0x0007
        /*0032*/ 	.short	0x0031
        /*0034*/ 	.byte	0x00, 0xf0, 0x05, 0x00


	//----- nvinfo : EIATTR_KPARAM_INFO
	.align		4
.L_750:
        /*0038*/ 	.byte	0x04, 0x17
        /*003a*/ 	.short	(.L_752 - .L_751)
.L_751:
        /*003c*/ 	.word	0x00000000
        /*0040*/ 	.short	0x0006
        /*0042*/ 	.short	0x0030
        /*0044*/ 	.byte	0x00, 0xf0, 0x05, 0x00


	//----- nvinfo : EIATTR_KPARAM_INFO
	.align		4
.L_752:
        /*0048*/ 	.byte	0x04, 0x17
        /*004a*/ 	.short	(.L_754 - .L_753)
.L_753:
        /*004c*/ 	.word	0x00000000
        /*0050*/ 	.short	0x0005
        /*0052*/ 	.short	0x0028
        /*0054*/ 	.byte	0x00, 0xf0, 0x21, 0x00


	//----- nvinfo : EIATTR_KPARAM_INFO
	.align		4
.L_754:
        /*0058*/ 	.byte	0x04, 0x17
        /*005a*/ 	.short	(.L_756 - .L_755)
.L_755:
        /*005c*/ 	.word	0x00000000
        /*0060*/ 	.short	0x0004
        /*0062*/ 	.short	0x0020
        /*0064*/ 	.byte	0x00, 0xf5, 0x21, 0x00


	//----- nvinfo : EIATTR_KPARAM_INFO
	.align		4
.L_756:
        /*0068*/ 	.byte	0x04, 0x17
        /*006a*/ 	.short	(.L_758 - .L_757)
.L_757:
        /*006c*/ 	.word	0x00000000
        /*0070*/ 	.short	0x0003
        /*0072*/ 	.short	0x0018
        /*0074*/ 	.byte	0x00, 0xf0, 0x21, 0x00


	//----- nvinfo : EIATTR_KPARAM_INFO
	.align		4
.L_758:
        /*0078*/ 	.byte	0x04, 0x17
        /*007a*/ 	.short	(.L_760 - .L_759)
.L_759:
        /*007c*/ 	.word	0x00000000
        /*0080*/ 	.short	0x0002
        /*0082*/ 	.short	0x0010
        /*0084*/ 	.byte	0x00, 0xf0, 0x21, 0x00


	//----- nvinfo : EIATTR_KPARAM_INFO
	.align		4
.L_760:
        /*0088*/ 	.byte	0x04, 0x17
        /*008a*/ 	.short	(.L_762 - .L_761)
.L_761:
        /*008c*/ 	.word	0x00000000
        /*0090*/ 	.short	0x0001
        /*0092*/ 	.short	0x0008
        /*0094*/ 	.byte	0x00, 0xf0, 0x21, 0x00


	//----- nvinfo : EIATTR_KPARAM_INFO
	.align		4
.L_762:
        /*0098*/ 	.byte	0x04, 0x17
        /*009a*/ 	.short	(.L_764 - .L_763)
.L_763:
        /*009c*/ 	.word	0x00000000
        /*00a0*/ 	.short	0x0000
        /*00a2*/ 	.short	0x0000
        /*00a4*/ 	.byte	0x00, 0xf0, 0x21, 0x00


	//----- nvinfo : EIATTR_SPARSE_MMA_MASK
	.align		4
.L_764:
        /*00a8*/ 	.byte	0x03, 0x50
        /*00aa*/ 	.short	0x0000


	//----- nvinfo : EIATTR_MAXREG_COUNT
	.align		4
        /*00ac*/ 	.byte	0x03, 0x1b
        /*00ae*/ 	.short	0x00ff


	//----- nvinfo : EIATTR_NUM_BARRIERS
	.align		4
        /*00b0*/ 	.byte	0x02, 0x4c
        /*00b2*/ 	.byte	0x01
	.zero		1


	//----- nvinfo : EIATTR_ANNOTATIONS
	.align		4
        /*00b4*/ 	.byte	0x04, 0x55
        /*00b6*/ 	.short	(.L_766 - .L_765)


	//   ....[0]....
.L_765:
        /*00b8*/ 	.word	0x00000001
        /*00bc*/ 	.byte	0x60, 0x22, 0x00, 0x00, 0x01, 0x00, 0x00, 0x00, 0x80, 0x24, 0x00, 0x00


	//----- nvinfo : EIATTR_MERCURY_ISA_VERSION
	.align		4
.L_766:
        /*00c8*/ 	.byte	0x03, 0x5f
        /*00ca*/ 	.short	0x0101


	//----- nvinfo : EIATTR_COOP_GROUP_MASK_REGIDS
	.align		4
        /*00cc*/ 	.byte	0x04, 0x29
        /*00ce*/ 	.short	(.L_768 - .L_767)


	//   ....[0]....
.L_767:
        /*00d0*/ 	.word	0xffffffff


	//   ....[1]....
        /*00d4*/ 	.word	0xffffffff


	//   ....[2]....
        /*00d8*/ 	.word	0xffffffff


	//   ....[3]....
        /*00dc*/ 	.word	0xffffffff


	//   ....[4]....
        /*00e0*/ 	.word	0xffffffff


	//   ....[5]....
        /*00e4*/ 	.word	0xffffffff


	//   ....[6]....
        /*00e8*/ 	.word	0xffffffff


	//   ....[7]....
        /*00ec*/ 	.word	0xffffffff


	//   ....[8]....
        /*00f0*/ 	.word	0xffffffff


	//   ....[9]....
        /*00f4*/ 	.word	0xffffffff


	//   ....[10]....
        /*00f8*/ 	.word	0xffffffff


	//   ....[11]....
        /*00fc*/ 	.word	0xffffffff


	//   ....[12]....
        /*0100*/ 	.word	0xffffffff


	//   ....[13]....
        /*0104*/ 	.word	0xffffffff


	//   ....[14]....
        /*0108*/ 	.word	0xffffffff


	//   ....[15]....
        /*010c*/ 	.word	0xffffffff


	//   ....[16]....
        /*0110*/ 	.word	0xffffffff


	//   ....[17]....
        /*0114*/ 	.word	0xffffffff


	//   ....[18]....
        /*0118*/ 	.word	0xffffffff


	//   ....[19]....
        /*011c*/ 	.word	0xffffffff


	//   ....[20]....
        /*0120*/ 	.word	0xffffffff


	//   ....[21]....
        /*0124*/ 	.word	0xffffffff


	//   ....[22]....
        /*0128*/ 	.word	0xffffffff


	//   ....[23]....
        /*012c*/ 	.word	0xffffffff


	//   ....[24]....
        /*0130*/ 	.word	0xffffffff


	//   ....[25]....
        /*0134*/ 	.word	0xffffffff


	//   ....[26]....
        /*0138*/ 	.word	0xffffffff


	//   ....[27]....
        /*013c*/ 	.word	0xffffffff


	//   ....[28]....
        /*0140*/ 	.word	0xffffffff


	//   ....[29]....
        /*0144*/ 	.word	0xffffffff


	//   ....[30]....
        /*0148*/ 	.word	0xffffffff


	//   ....[31]....
        /*014c*/ 	.word	0xffffffff


	//   ....[32]....
        /*0150*/ 	.word	0xffffffff


	//   ....[33]....
        /*0154*/ 	.word	0xffffffff


	//   ....[34]....
        /*0158*/ 	.word	0xffffffff


	//   ....[35]....
        /*015c*/ 	.word	0xffffffff


	//   ....[36]....
        /*0160*/ 	.word	0xffffffff


	//   ....[37]....
        /*0164*/ 	.word	0xffffffff


	//   ....[38]....
        /*0168*/ 	.word	0xffffffff


	//   ....[39]....
        /*016c*/ 	.word	0xffffffff


	//   ....[40]....
        /*0170*/ 	.word	0xffffffff


	//   ....[41]....
        /*0174*/ 	.word	0xffffffff


	//   ....[42]....
        /*0178*/ 	.word	0xffffffff


	//   ....[43]....
        /*017c*/ 	.word	0xffffffff


	//   ....[44]....
        /*0180*/ 	.word	0xffffffff


	//   ....[45]....
        /*0184*/ 	.word	0xffffffff


	//   ....[46]....
        /*0188*/ 	.word	0xffffffff


	//   ....[47]....
        /*018c*/ 	.word	0xffffffff


	//   ....[48]....
        /*0190*/ 	.word	0xffffffff


	//   ....[49]....
        /*0194*/ 	.word	0xffffffff


	//   ....[50]....
        /*0198*/ 	.word	0xffffffff


	//   ....[51]....
        /*019c*/ 	.word	0xffffffff


	//   ....[52]....
        /*01a0*/ 	.word	0xffffffff


	//   ....[53]....
        /*01a4*/ 	.word	0xffffffff


	//   ....[54]....
        /*01a8*/ 	.word	0xffffffff


	//   ....[55]....
        /*01ac*/ 	.word	0xffffffff


	//   ....[56]....
        /*01b0*/ 	.word	0xffffffff


	//   ....[57]....
        /*01b4*/ 	.word	0xffffffff


	//   ....[58]....
        /*01b8*/ 	.word	0xffffffff


	//   ....[59]....
        /*01bc*/ 	.word	0xffffffff


	//   ....[60]....
        /*01c0*/ 	.word	0xffffffff


	//   ....[61]....
        /*01c4*/ 	.word	0xffffffff


	//   ....[62]....
        /*01c8*/ 	.word	0xffffffff


	//   ....[63]....
        /*01cc*/ 	.word	0xffffffff


	//   ....[64]....
        /*01d0*/ 	.word	0xffffffff


	//   ....[65]....
        /*01d4*/ 	.word	0xffffffff


	//   ....[66]....
        /*01d8*/ 	.word	0xffffffff


	//   ....[67]....
        /*01dc*/ 	.word	0xffffffff


	//   ....[68]....
        /*01e0*/ 	.word	0xffffffff


	//   ....[69]....
        /*01e4*/ 	.word	0xffffffff


	//   ....[70]....
        /*01e8*/ 	.word	0xffffffff


	//   ....[71]....
        /*01ec*/ 	.word	0xffffffff


	//   ....[72]....
        /*01f0*/ 	.word	0xffffffff


	//   ....[73]....
        /*01f4*/ 	.word	0xffffffff


	//   ....[74]....
        /*01f8*/ 	.word	0xffffffff


	//   ....[75]....
        /*01fc*/ 	.word	0xffffffff


	//   ....[76]....
        /*0200*/ 	.word	0xffffffff


	//   ....[77]....
        /*0204*/ 	.word	0xffffffff


	//   ....[78]....
        /*0208*/ 	.word	0xffffffff


	//   ....[79]....
        /*020c*/ 	.word	0xffffffff


	//   ....[80]....
        /*0210*/ 	.word	0xffffffff


	//   ....[81]....
        /*0214*/ 	.word	0xffffffff


	//   ....[82]....
        /*0218*/ 	.word	0xffffffff


	//   ....[83]....
        /*021c*/ 	.word	0xffffffff


	//   ....[84]....
        /*0220*/ 	.word	0xffffffff


	//   ....[85]....
        /*0224*/ 	.word	0xffffffff


	//   ....[86]....
        /*0228*/ 	.word	0xffffffff


	//   ....[87]....
        /*022c*/ 	.word	0xffffffff


	//   ....[88]....
        /*0230*/ 	.word	0xffffffff


	//   ....[89]....
        /*0234*/ 	.word	0xffffffff


	//   ....[90]....
        /*0238*/ 	.word	0xffffffff


	//   ....[91]....
        /*023c*/ 	.word	0xffffffff


	//   ....[92]....
        /*0240*/ 	.word	0xffffffff


	//   ....[93]....
        /*0244*/ 	.word	0xffffffff


	//   ....[94]....
        /*0248*/ 	.word	0xffffffff


	//   ....[95]....
        /*024c*/ 	.word	0xffffffff


	//   ....[96]....
        /*0250*/ 	.word	0xffffffff


	//   ....[97]....
        /*0254*/ 	.word	0xffffffff


	//   ....[98]....
        /*0258*/ 	.word	0xffffffff


	//   ....[99]....
        /*025c*/ 	.word	0xffffffff


	//   ....[100]....
        /*0260*/ 	.word	0xffffffff


	//   ....[101]....
        /*0264*/ 	.word	0xffffffff


	//   ....[102]....
        /*0268*/ 	.word	0xffffffff


	//   ....[103]....
        /*026c*/ 	.word	0xffffffff


	//   ....[104]....
        /*0270*/ 	.word	0xffffffff


	//   ....[105]....
        /*0274*/ 	.word	0xffffffff


	//   ....[106]....
        /*0278*/ 	.word	0xffffffff


	//   ....[107]....
        /*027c*/ 	.word	0xffffffff


	//   ....[108]....
        /*0280*/ 	.word	0x0500001a


	//   ....[109]....
        /*0284*/ 	.word	0x0500001a


	//   ....[110]....
        /*0288*/ 	.word	0x0500001a


	//   ....[111]....
        /*028c*/ 	.word	0x0500001a


	//   ....[112]....
        /*0290*/ 	.word	0x0500001a


	//   ....[113]....
        /*0294*/ 	.word	0x0500001a


	//   ....[114]....
        /*0298*/ 	.word	0x0500001a


	//   ....[115]....
        /*029c*/ 	.word	0x0500001a


	//   ....[116]....
        /*02a0*/ 	.word	0x0500001a


	//   ....[117]....
        /*02a4*/ 	.word	0x0500001a


	//   ....[118]....
        /*02a8*/ 	.word	0x0500001a


	//   ....[119]....
        /*02ac*/ 	.word	0x0500001a


	//   ....[120]....
        /*02b0*/ 	.word	0x0500001a


	//   ....[121]....
        /*02b4*/ 	.word	0x0500001a


	//   ....[122]....
        /*02b8*/ 	.word	0x0500001a


	//   ....[123]....
        /*02bc*/ 	.word	0x0500001a


	//   ....[124]....
        /*02c0*/ 	.word	0x0500001a


	//   ....[125]....
        /*02c4*/ 	.word	0x0500001a


	//   ....[126]....
        /*02c8*/ 	.word	0x0500001a


	//   ....[127]....
        /*02cc*/ 	.word	0x0500001a


	//   ....[128]....
        /*02d0*/ 	.word	0x0500001a


	//   ....[129]....
        /*02d4*/ 	.word	0x0500001a


	//   ....[130]....
        /*02d8*/ 	.word	0x0500001a


	//   ....[131]....
        /*02dc*/ 	.word	0x0500001a


	//   ....[132]....
        /*02e0*/ 	.word	0x0500001a


	//   ....[133]....
        /*02e4*/ 	.word	0x0500001a


	//   ....[134]....
        /*02e8*/ 	.word	0x0500001a


	//   ....[135]....
        /*02ec*/ 	.word	0x0500001a


	//   ....[136]....
        /*02f0*/ 	.word	0x0500001a


	//   ....[137]....
        /*02f4*/ 	.word	0x0500001a


	//   ....[138]....
        /*02f8*/ 	.word	0x0500001a


	//   ....[139]....
        /*02fc*/ 	.word	0x0500001a


	//   ....[140]....
        /*0300*/ 	.word	0x0500001a


	//   ....[141]....
        /*0304*/ 	.word	0x0500001a


	//   ....[142]....
        /*0308*/ 	.word	0x0500001a


	//   ....[143]....
        /*030c*/ 	.word	0x0500001a


	//   ....[144]....
        /*0310*/ 	.word	0x0500001a


	//   ....[145]....
        /*0314*/ 	.word	0x0500001a


	//   ....[146]....
        /*0318*/ 	.word	0x0500001a


	//   ....[147]....
        /*031c*/ 	.word	0x0500001a


	//   ....[148]....
        /*0320*/ 	.word	0x0500001a


	//   ....[149]....
        /*0324*/ 	.word	0x0500001a


	//   ....[150]....
        /*0328*/ 	.word	0x0500001a


	//   ....[151]....
        /*032c*/ 	.word	0x0500001a


	//   ....[152]....
        /*0330*/ 	.word	0x0500001a


	//   ....[153]....
        /*0334*/ 	.word	0x0500001a


	//   ....[154]....
        /*0338*/ 	.word	0x0500001a


	//   ....[155]....
        /*033c*/ 	.word	0x0500001a


	//   ....[156]....
        /*0340*/ 	.word	0x0500001a


	//   ....[157]....
        /*0344*/ 	.word	0x0500001a


	//   ....[158]....
        /*0348*/ 	.word	0x0500001a


	//   ....[159]....
        /*034c*/ 	.word	0x0500001a


	//----- nvinfo : EIATTR_COOP_GROUP_INSTR_OFFSETS
	.align		4
.L_768:
        /*0350*/ 	.byte	0x04, 0x28
        /*0352*/ 	.short	(.L_770 - .L_769)


	//   ....[0]....
.L_769:
        /*0354*/ 	.word	0x000003d0


	//   ....[1]....
        /*0358*/ 	.word	0x000005e0


	//   ....[2]....
        /*035c*/ 	.word	0x00000980


	//   ....[3]....
        /*0360*/ 	.word	0x000009a0


	//   ....[4]....
        /*0364*/ 	.word	0x000009e0


	//   ....[5]....
        /*0368*/ 	.word	0x00000a10


	//   ....[6]....
        /*036c*/ 	.word	0x00000a80


	//   ....[7]....
        /*0370*/ 	.word	0x00000ac0


	//   ....[8]....
        /*0374*/ 	.word	0x00000b00


	//   ....[9]....
        /*0378*/ 	.word	0x00000b50


	//   ....[10]....
        /*037c*/ 	.word	0x00000ba0


	//   ....[11]....
        /*0380*/ 	.word	0x00000bc0


	//   ....[12]....
        /*0384*/ 	.word	0x00000e00


	//   ....[13]....
        /*0388*/ 	.word	0x00000e10


	//   ....[14]....
        /*038c*/ 	.word	0x00002a60


	//   ....[15]....
        /*0390*/ 	.word	0x00002c00


	//   ....[16]....
        /*0394*/ 	.word	0x00002fc0


	//   ....[17]....
        /*0398*/ 	.word	0x00003000


	//   ....[18]....
        /*039c*/ 	.word	0x00003070


	//   ....[19]....
        /*03a0*/ 	.word	0x00003090


	//   ....[20]....
        /*03a4*/ 	.word	0x00003110


	//   ....[21]....
        /*03a8*/ 	.word	0x00003130


	//   ....[22]....
        /*03ac*/ 	.word	0x000031a0


	//   ....[23]....
        /*03b0*/ 	.word	0x000031c0


	//   ....[24]....
        /*03b4*/ 	.word	0x00003230


	//   ....[25]....
        /*03b8*/ 	.word	0x00003250


	//   ....[26]....
        /*03bc*/ 	.word	0x000033f0


	//   ....[27]....
        /*03c0*/ 	.word	0x00003420


	//   ....[28]....
        /*03c4*/ 	.word	0x00003820


	//   ....[29]....
        /*03c8*/ 	.word	0x00003890


	//   ....[30]....
        /*03cc*/ 	.word	0x000038e0


	//   ....[31]....
        /*03d0*/ 	.word	0x00003940


	//   ....[32]....
        /*03d4*/ 	.word	0x00003960


	//   ....[33]....
        /*03d8*/ 	.word	0x000039c0


	//   ....[34]....
        /*03dc*/ 	.word	0x000039e0


	//   ....[35]....
        /*03e0*/ 	.word	0x00003a70


	//   ....[36]....
        /*03e4*/ 	.word	0x00003a90


	//   ....[37]....
        /*03e8*/ 	.word	0x00003b00


	//   ....[38]....
        /*03ec*/ 	.word	0x00003b20


	//   ....[39]....
        /*03f0*/ 	.word	0x00003ba0


	//   ....[40]....
        /*03f4*/ 	.word	0x00003bd0


	//   ....[41]....
        /*03f8*/ 	.word	0x00003d10


	//   ....[42]....
        /*03fc*/ 	.word	0x00003d70


	//   ....[43]....
        /*0400*/ 	.word	0x00003e00


	//   ....[44]....
        /*0404*/ 	.word	0x00003e10


	//   ....[45]....
        /*0408*/ 	.word	0x00003e30


	//   ....[46]....
        /*040c*/ 	.word	0x00003ea0


	//   ....[47]....
        /*0410*/ 	.word	0x00003ed0


	//   ....[48]....
        /*0414*/ 	.word	0x00003f40


	//   ....[49]....
        /*0418*/ 	.word	0x00003f60


	//   ....[50]....
        /*041c*/ 	.word	0x00003fd0


	//   ....[51]....
        /*0420*/ 	.word	0x00003ff0


	//   ....[52]....
        /*0424*/ 	.word	0x00004060


	//   ....[53]....
        /*0428*/ 	.word	0x00004080


	//   ....[54]....
        /*042c*/ 	.word	0x00006120


	//   ....[55]....
        /*0430*/ 	.word	0x00006270


	//   ....[56]....
        /*0434*/ 	.word	0x000067c0


	//   ....[57]....
        /*0438*/ 	.word	0x00006810


	//   ....[58]....
        /*043c*/ 	.word	0x00006850


	//   ....[59]....
        /*0440*/ 	.word	0x00006890


	//   ....[60]....
        /*0444*/ 	.word	0x000068e0


	//   ....[61]....
        /*0448*/ 	.word	0x00006930


	//   ....[62]....
        /*044c*/ 	.word	0x00006980


	//   ....[63]....
        /*0450*/ 	.word	0x000069c0


	//   ....[64]....
        /*0454*/ 	.word	0x00006a00


	//   ....[65]....
        /*0458*/ 	.word	0x00006a50


	//   ....[66]....
        /*045c*/ 	.word	0x00006d30


	//   ....[67]....
        /*0460*/ 	.word	0x00006dd0


	//   ....[68]....
        /*0464*/ 	.word	0x00008c70


	//   ....[69]....
        /*0468*/ 	.word	0x00008dc0


	//   ....[70]....
        /*046c*/ 	.word	0x000092c0


	//   ....[71]....
        /*0470*/ 	.word	0x00009320


	//   ....[72]....
        /*0474*/ 	.word	0x00009370


	//   ....[73]....
        /*0478*/ 	.word	0x000093a0


	//   ....[74]....
        /*047c*/ 	.word	0x00009410


	//   ....[75]....
        /*0480*/ 	.word	0x00009430


	//   ....[76]....
        /*0484*/ 	.word	0x000094a0


	//   ....[77]....
        /*0488*/ 	.word	0x000094c0


	//   ....[78]....
        /*048c*/ 	.word	0x00009540


	//   ....[79]....
        /*0490*/ 	.word	0x00009550


	//   ....[80]....
        /*0494*/ 	.word	0x000097f0


	//   ....[81]....
        /*0498*/ 	.word	0x00009890


	//   ....[82]....
        /*049c*/ 	.word	0x00009ba0


	//   ....[83]....
        /*04a0*/ 	.word	0x00009c10


	//   ....[84]....
        /*04a4*/ 	.word	0x00009c90


	//   ....[85]....
        /*04a8*/ 	.word	0x00009cb0


	//   ....[86]....
        /*04ac*/ 	.word	0x00009d20


	//   ....[87]....
        /*04b0*/ 	.word	0x00009d40


	//   ....[88]....
        /*04b4*/ 	.word	0x00009dd0


	//   ....[89]....
        /*04b8*/ 	.word	0x00009df0


	//   ....[90]....
        /*04bc*/ 	.word	0x00009e60


	//   ....[91]....
        /*04c0*/ 	.word	0x00009e80


	//   ....[92]....
        /*04c4*/ 	.word	0x00009f20


	//   ....[93]....
        /*04c8*/ 	.word	0x00009f50


	//   ....[94]....
        /*04cc*/ 	.word	0x00009f70


	//   ....[95]....
        /*04d0*/ 	.word	0x0000a0a0


	//   ....[96]....
        /*04d4*/ 	.word	0x0000a100


	//   ....[97]....
        /*04d8*/ 	.word	0x0000a180


	//   ....[98]....
        /*04dc*/ 	.word	0x0000a1b0


	//   ....[99]....
        /*04e0*/ 	.word	0x0000a230


	//   ....[100]....
        /*04e4*/ 	.word	0x0000a250


	//   ....[101]....
        /*04e8*/ 	.word	0x0000a2c0


	//   ....[102]....
        /*04ec*/ 	.word	0x0000a2e0


	//   ....[103]....
        /*04f0*/ 	.word	0x0000a350


	//   ....[104]....
        /*04f4*/ 	.word	0x0000a370


	//   ....[105]....
        /*04f8*/ 	.word	0x0000a3f0


	//   ....[106]....
        /*04fc*/ 	.word	0x0000a410


	//   ....[107]....
        /*0500*/ 	.word	0x0000a420


	//   ....[108]....
        /*0504*/ 	.word	0x0000bfb0


	//   ....[109]....
        /*0508*/ 	.word	0x0000c080


	//   ....[110]....
        /*050c*/ 	.word	0x0000c160


	//   ....[111]....
        /*0510*/ 	.word	0x0000c1b0


	//   ....[112]....
        /*0514*/ 	.word	0x0000c290


	//   ....[113]....
        /*0518*/ 	.word	0x0000c2e0


	//   ....[114]....
        /*051c*/ 	.word	0x0000c3b0


	//   ....[115]....
        /*0520*/ 	.word	0x0000c400


	//   ....[116]....
        /*0524*/ 	.word	0x0000c4d0


	//   ....[117]....
        /*0528*/ 	.word	0x0000c520


	//   ....[118]....
        /*052c*/ 	.word	0x0000c600


	//   ....[119]....
        /*0530*/ 	.word	0x0000c650


	//   ....[120]....
        /*0534*/ 	.word	0x0000c680


	//   ....[121]....
        /*0538*/ 	.word	0x0000c760


	//   ....[122]....
        /*053c*/ 	.word	0x0000c810


	//   ....[123]....
        /*0540*/ 	.word	0x0000c900


	//   ....[124]....
        /*0544*/ 	.word	0x0000c950


	//   ....[125]....
        /*0548*/ 	.word	0x0000ca10


	//   ....[126]....
        /*054c*/ 	.word	0x0000ca60


	//   ....[127]....
        /*0550*/ 	.word	0x0000cb50


	//   ....[128]....
        /*0554*/ 	.word	0x0000cba0


	//   ....[129]....
        /*0558*/ 	.word	0x0000cc40


	//   ....[130]....
        /*055c*/ 	.word	0x0000ccb0


	//   ....[131]....
        /*0560*/ 	.word	0x0000cd50


	//   ....[132]....
        /*0564*/ 	.word	0x0000cdc0


	//   ....[133]....
        /*0568*/ 	.word	0x0000cdf0


	//   ....[134]....
        /*056c*/ 	.word	0x0000cee0


	//   ....[135]....
        /*0570*/ 	.word	0x0000cf70


	//   ....[136]....
        /*0574*/ 	.word	0x0000d030


	//   ....[137]....
        /*0578*/ 	.word	0x0000d090


	//   ....[138]....
        /*057c*/ 	.word	0x0000d140


	//   ....[139]....
        /*0580*/ 	.word	0x0000d1b0


	//   ....[140]....
        /*0584*/ 	.word	0x0000d280


	//   ....[141]....
        /*0588*/ 	.word	0x0000d2e0


	//   ....[142]....
        /*058c*/ 	.word	0x0000d390


	//   ....[143]....
        /*0590*/ 	.word	0x0000d3f0


	//   ....[144]....
        /*0594*/ 	.word	0x0000d4c0


	//   ....[145]....
        /*0598*/ 	.word	0x0000d550


	//   ....[146]....
        /*059c*/ 	.word	0x0000d580


	//   ....[147]....
        /*05a0*/ 	.word	0x0000d670


	//   ....[148]....
        /*05a4*/ 	.word	0x0000d710


	//   ....[149]....
        /*05a8*/ 	.word	0x0000d7f0


	//   ....[150]....
        /*05ac*/ 	.word	0x0000d840


	//   ....[151]....
        /*05b0*/ 	.word	0x0000d910


	//   ....[152]....
        /*05b4*/ 	.word	0x0000d960


	//   ....[153]....
        /*05b8*/ 	.word	0x0000da20


	//   ....[154]....
        /*05bc*/ 	.word	0x0000da70


	//   ....[155]....
        /*05c0*/ 	.word	0x0000db30


	//   ....[156]....
        /*05c4*/ 	.word	0x0000db80


	//   ....[157]....
        /*05c8*/ 	.word	0x0000dc40


	//   ....[158]....
        /*05cc*/ 	.word	0x0000dc90


	//   ....[159]....
        /*05d0*/ 	.word	0x0000dcc0


	//----- nvinfo : EIATTR_VRC_CTA_INIT_COUNT
	.align		4
.L_770:
        /*05d4*/ 	.byte	0x02, 0x4a
	.zero		1
	.zero		1


	//----- nvinfo : EIATTR_EXIT_INSTR_OFFSETS
	.align		4
        /*05d8*/ 	.byte	0x04, 0x1c
        /*05da*/ 	.short	(.L_772 - .L_771)


	//   ....[0]....
.L_771:
        /*05dc*/ 	.word	0x000015b0


	//   ....[1]....
        /*05e0*/ 	.word	0x00001830


	//   ....[2]....
        /*05e4*/ 	.word	0x00002130


	//   ....[3]....
        /*05e8*/ 	.word	0x00002240


	//   ....[4]....
        /*05ec*/ 	.word	0x00002670


	//   ....[5]....
        /*05f0*/ 	.word	0x000026e0


	//   ....[6]....
        /*05f4*/ 	.word	0x000049d0


	//   ....[7]....
        /*05f8*/ 	.word	0x00004bc0


	//   ....[8]....
        /*05fc*/ 	.word	0x00005500


	//   ....[9]....
        /*0600*/ 	.word	0x00005630


	//   ....[10]....
        /*0604*/ 	.word	0x00005a60


	//   ....[11]....
        /*0608*/ 	.word	0x00005ad0


	//   ....[12]....
        /*060c*/ 	.word	0x00005af0


	//   ....[13]....
        /*0610*/ 	.word	0x00008560


	//   ....[14]....
        /*0614*/ 	.word	0x00008610


	//   ....[15]....
        /*0618*/ 	.word	0x0000beb0


	//   ....[16]....
        /*061c*/ 	.word	0x0000bf60


	//----- nvinfo : EIATTR_MAX_THREADS
	.align		4
.L_772:
        /*0620*/ 	.byte	0x04, 0x05
        /*0622*/ 	.short	(.L_774 - .L_773)
.L_773:
        /*0624*/ 	.word	0x00000100
        /*0628*/ 	.word	0x00000001
        /*062c*/ 	.word	0x00000001


	//----- nvinfo : EIATTR_CRS_STACK_SIZE
	.align		4
.L_774:
        /*0630*/ 	.byte	0x04, 0x1e
        /*0632*/ 	.short	(.L_776 - .L_775)
.L_775:
        /*0634*/ 	.word	0x00000000


	//----- nvinfo : EIATTR_CBANK_PARAM_SIZE
	.align		4
.L_776:
        /*0638*/ 	.byte	0x03, 0x19
        /*063a*/ 	.short	0x003c


	//----- nvinfo : EIATTR_PARAM_CBANK
	.align		4
        /*063c*/ 	.byte	0x04, 0x0a
        /*063e*/ 	.short	(.L_778 - .L_777)
	.align		4
.L_777:
        /*0640*/ 	.word	index@(.nv.constant0._ZN6thrust24THRUST_300001_SM_1000_NS8cuda_cub4core6detail13_kernel_agentINS1_15__reduce_by_key16ReduceByKeyAgentINS0_6detail15normal_iteratorINS0_10device_ptrImEEEENS8_INS9_IiEEEESB_SD_N4cuda3std3__48equal_toImEENSG_4plusIiEEPiiEEJSB_SD_SB_SD_SL_N3cub18CUB_300001_SM_100024ReduceByKeyScanTileStateIiiLb1EEESI_SK_iiEEEvDpT0_)
        /*0644*/ 	.short	0x0380
        /*0646*/ 	.short	0x003c


	//----- nvinfo : EIATTR_SW_WAR
	.align		4
.L_778:
        /*0648*/ 	.byte	0x04, 0x36
        /*064a*/ 	.short	(.L_780 - .L_779)
.L_779:
        /*064c*/ 	.word	0x00000008
.L_780:


//--------------------- .nv.info._ZN6thrust24THRUST_300001_SM_1000_NS8cuda_cub4core6detail13_kernel_agentINS1_15__reduce_by_key9InitAgentIN3cub18CUB_300001_SM_100024ReduceByKeyScanTileStateIiiLb1EEEiPiEEJSA_iSB_EEEvDpT0_ --------------------------
	.section	.nv.info._ZN6thrust24THRUST_300001_SM_1000_NS8cuda_cub4core6detail13_kernel_agentINS1_15__reduce_by_key9InitAgentIN3cub18CUB_300001_SM_100024ReduceByKeyScanTileStateIiiLb1EEEiPiEEJSA_iSB_EEEvDpT0_,"",@"SHT_CUDA_INFO"
	.sectionflags	@""
	.align	4


	//----- nvinfo : EIATTR_CUDA_API_VERSION
	.align		4
        /*0000*/ 	.byte	0x04, 0x37
        /*0002*/ 	.short	(.L_782 - .L_781)
.L_781:
        /*0004*/ 	.word	0x00000082


	//----- nvinfo : EIATTR_KPARAM_INFO
	.align		4
.L_782:
        /*0008*/ 	.byte	0x04, 0x17
        /*000a*/ 	.short	(.L_784 - .L_783)
.L_783:
        /*000c*/ 	.word	0x00000000
        /*0010*/ 	.short	0x0002
        /*0012*/ 	.short	0x0010
        /*0014*/ 	.byte	0x00, 0xf5, 0x21, 0x00


	//----- nvinfo : EIATTR_KPARAM_INFO
	.align		4
.L_784:
        /*0018*/ 	.byte	0x04, 0x17
        /*001a*/ 	.short	(.L_786 - .L_785)
.L_785:
        /*001c*/ 	.word	0x00000000
        /*0020*/ 	.short	0x0001
        /*0022*/ 	.short	0x0008
        /*0024*/ 	.byte	0x00, 0xf0, 0x11, 0x00


	//----- nvinfo : EIATTR_KPARAM_INFO
	.align		4
.L_786:
        /*0028*/ 	.byte	0x04, 0x17
        /*002a*/ 	.short	(.L_788 - .L_787)
.L_787:
        /*002c*/ 	.word	0x00000000
        /*0030*/ 	.short	0x0000
        /*0032*/ 	.short	0x0000
        /*0034*/ 	.byte	0x00, 0xf0, 0x21, 0x00


	//----- nvinfo : EIATTR_SPARSE_MMA_MASK
	.align		4
.L_788:
        /*0038*/ 	.byte	0x03, 0x50
        /*003a*/ 	.short	0x0000


	//----- nvinfo : EIATTR_MAXREG_COUNT
	.align		4
        /*003c*/ 	.byte	0x03, 0x1b
        /*003e*/ 	.short	0x00ff


	//----- nvinfo : EIATTR_MERCURY_ISA_VERSION
	.align		4
        /*0040*/ 	.byte	0x03, 0x5f
        /*0042*/ 	.short	0x0101


	//----- nvinfo : EIATTR_VRC_CTA_INIT_COUNT
	.align		4
        /*0044*/ 	.byte	0x02, 0x4a
	.zero		1
	.zero		1


	//----- nvinfo : EIATTR_EXIT_INSTR_OFFSETS
	.align		4
        /*0048*/ 	.byte	0x04, 0x1c
        /*004a*/ 	.short	(.L_790 - .L_789)


	//   ....[0]....
.L_789:
        /*004c*/ 	.word	0x00000140


	//   ....[1]....
        /*0050*/ 	.word	0x00000170


	//----- nvinfo : EIATTR_MAX_THREADS
	.align		4
.L_790:
        /*0054*/ 	.byte	0x04, 0x05
        /*0056*/ 	.short	(.L_792 - .L_791)
.L_791:
        /*0058*/ 	.word	0x00000080
        /*005c*/ 	.word	0x00000001
        /*0060*/ 	.word	0x00000001


	//----- nvinfo : EIATTR_CBANK_PARAM_SIZE
	.align		4
.L_792:
        /*0064*/ 	.byte	0x03, 0x19
        /*0066*/ 	.short	0x0018


	//----- nvinfo : EIATTR_PARAM_CBANK
	.align		4
        /*0068*/ 	.byte	0x04, 0x0a
        /*006a*/ 	.short	(.L_794 - .L_793)
	.align		4
.L_793:
        /*006c*/ 	.word	index@(.nv.constant0._ZN6thrust24THRUST_300001_SM_1000_NS8cuda_cub4core6detail13_kernel_agentINS1_15__reduce_by_key9InitAgentIN3cub18CUB_300001_SM_100024ReduceByKeyScanTileStateIiiLb1EEEiPiEEJSA_iSB_EEEvDpT0_)
        /*0070*/ 	.short	0x0380
        /*0072*/ 	.short	0x0018


	//----- nvinfo : EIATTR_SW_WAR
	.align		4
.L_794:
        /*0074*/ 	.byte	0x04, 0x36
        /*0076*/ 	.short	(.L_796 - .L_795)
.L_795:
        /*0078*/ 	.word	0x00000008
.L_796:


//--------------------- .nv.info._Z19tfidf_sparse_kernelPKiS0_S0_S0_PKdPdi --------------------------
	.section	.nv.info._Z19tfidf_sparse_kernelPKiS0_S0_S0_PKdPdi,"",@"SHT_CUDA_INFO"
	.sectionflags	@""
	.align	4


	//----- nvinfo : EIATTR_CUDA_API_VERSION
	.align		4
        /*0000*/ 	.byte	0x04, 0x37
        /*0002*/ 	.short	(.L_798 - .L_797)
.L_797:
        /*0004*/ 	.word	0x00000082


	//----- nvinfo : EIATTR_KPARAM_INFO
	.align		4
.L_798:
        /*0008*/ 	.byte	0x04, 0x17
        /*000a*/ 	.short	(.L_800 - .L_799)
.L_799:
        /*000c*/ 	.word	0x00000000
        /*0010*/ 	.short	0x0006
        /*0012*/ 	.short	0x0030
        /*0014*/ 	.byte	0x00, 0xf0, 0x11, 0x00


	//----- nvinfo : EIATTR_KPARAM_INFO
	.align		4
.L_800:
        /*0018*/ 	.byte	0x04, 0x17
        /*001a*/ 	.short	(.L_802 - .L_801)
.L_801:
        /*001c*/ 	.word	0x00000000
        /*0020*/ 	.short	0x0005
        /*0022*/ 	.short	0x0028
        /*0024*/ 	.byte	0x00, 0xf5, 0x21, 0x00


	//----- nvinfo : EIATTR_KPARAM_INFO
	.align		4
.L_802:
        /*0028*/ 	.byte	0x04, 0x17
        /*002a*/ 	.short	(.L_804 - .L_803)
.L_803:
        /*002c*/ 	.word	0x00000000
        /*0030*/ 	.short	0x0004
        /*0032*/ 	.short	0x0020
        /*0034*/ 	.byte	0x00, 0xf5, 0x21, 0x00


	//----- nvinfo : EIATTR_KPARAM_INFO
	.align		4
.L_804:
        /*0038*/ 	.byte	0x04, 0x17
        /*003a*/ 	.short	(.L_806 - .L_805)
.L_805:
        /*003c*/ 	.word	0x00000000
        /*0040*/ 	.short	0x0003
        /*0042*/ 	.short	0x0018
        /*0044*/ 	.byte	0x00, 0xf5, 0x21, 0x00


	//----- nvinfo : EIATTR_KPARAM_INFO
	.align		4
.L_806:
        /*0048*/ 	.byte	0x04, 0x17
        /*004a*/ 	.short	(.L_808 - .L_807)
.L_807:
        /*004c*/ 	.word	0x00000000
        /*0050*/ 	.short	0x0002
        /*0052*/ 	.short	0x0010
        /*0054*/ 	.byte	0x00, 0xf5, 0x21, 0x00


	//----- nvinfo : EIATTR_KPARAM_INFO
	.align		4
.L_808:
        /*0058*/ 	.byte	0x04, 0x17
        /*005a*/ 	.short	(.L_810 - .L_809)
.L_809:
        /*005c*/ 	.word	0x00000000
        /*0060*/ 	.short	0x0001
        /*0062*/ 	.short	0x0008
        /*0064*/ 	.byte	0x00, 0xf5, 0x21, 0x00


	//----- nvinfo : EIATTR_KPARAM_INFO
	.align		4
.L_810:
        /*0068*/ 	.byte	0x04, 0x17
        /*006a*/ 	.short	(.L_812 - .L_811)
.L_811:
        /*006c*/ 	.word	0x00000000
        /*0070*/ 	.short	0x0000
        /*0072*/ 	.short	0x0000
        /*0074*/ 	.byte	0x00, 0xf5, 0x21, 0x00


	//----- nvinfo : EIATTR_SPARSE_MMA_MASK
	.align		4
.L_812:
        /*0078*/ 	.byte	0x03, 0x50
        /*007a*/ 	.short	0x0000


	//----- nvinfo : EIATTR_MAXREG_COUNT
	.align		4
        /*007c*/ 	.byte	0x03, 0x1b
        /*007e*/ 	.short	0x00ff


	//----- nvinfo : EIATTR_MERCURY_ISA_VERSION
	.align		4
        /*0080*/ 	.byte	0x03, 0x5f
        /*0082*/ 	.short	0x0101


	//----- nvinfo : EIATTR_VRC_CTA_INIT_COUNT
	.align		4
        /*0084*/ 	.byte	0x02, 0x4a
	.zero		1
	.zero		1


	//----- nvinfo : EIATTR_EXIT_INSTR_OFFSETS
	.align		4
        /*0088*/ 	.byte	0x04, 0x1c
        /*008a*/ 	.short	(.L_814 - .L_813)


	//   ....[0]....
.L_813:
        /*008c*/ 	.word	0x00000070


	//   ....[1]....
        /*0090*/ 	.word	0x00000180


	//   ....[2]....
        /*0094*/ 	.word	0x00000360


	//----- nvinfo : EIATTR_CRS_STACK_SIZE
	.align		4
.L_814:
        /*0098*/ 	.byte	0x04, 0x1e
        /*009a*/ 	.short	(.L_816 - .L_815)
.L_815:
        /*009c*/ 	.word	0x00000000


	//----- nvinfo : EIATTR_CBANK_PARAM_SIZE
	.align		4
.L_816:
        /*00a0*/ 	.byte	0x03, 0x19
        /*00a2*/ 	.short	0x0034


	//----- nvinfo : EIATTR_PARAM_CBANK
	.align		4
        /*00a4*/ 	.byte	0x04, 0x0a
        /*00a6*/ 	.short	(.L_818 - .L_817)
	.align		4
.L_817:
        /*00a8*/ 	.word	index@(.nv.constant0._Z19tfidf_sparse_kernelPKiS0_S0_S0_PKdPdi)
        /*00ac*/ 	.short	0x0380
        /*00ae*/ 	.short	0x0034


	//----- nvinfo : EIATTR_SW_WAR
	.align		4
.L_818:
        /*00b0*/ 	.byte	0x04, 0x36
        /*00b2*/ 	.short	(.L_820 - .L_819)
.L_819:
        /*00b4*/ 	.word	0x00000008
.L_820:


//--------------------- .nv.info._Z18compute_idf_kernelPKiPdii --------------------------
	.section	.nv.info._Z18compute_idf_kernelPKiPdii,"",@"SHT_CUDA_INFO"
	.sectionflags	@""
	.align	4


	//----- nvinfo : EIATTR_CUDA_API_VERSION
	.align		4
        /*0000*/ 	.byte	0x04, 0x37
        /*0002*/ 	.short	(.L_822 - .L_821)
.L_821:
        /*0004*/ 	.word	0x00000082


	//----- nvinfo : EIATTR_KPARAM_INFO
	.align		4
.L_822:
        /*0008*/ 	.byte	0x04, 0x17
        /*000a*/ 	.short	(.L_824 - .L_823)
.L_823:
        /*000c*/ 	.word	0x00000000
        /*0010*/ 	.short	0x0003
        /*0012*/ 	.short	0x0014
        /*0014*/ 	.byte	0x00, 0xf0, 0x11, 0x00


	//----- nvinfo : EIATTR_KPARAM_INFO
	.align		4
.L_824:
        /*0018*/ 	.byte	0x04, 0x17
        /*001a*/ 	.short	(.L_826 - .L_825)
.L_825:
        /*001c*/ 	.word	0x00000000
        /*0020*/ 	.short	0x0002
        /*0022*/ 	.short	0x0010
        /*0024*/ 	.byte	0x00, 0xf0, 0x11, 0x00


	//----- nvinfo : EIATTR_KPARAM_INFO
	.align		4
.L_826:
        /*0028*/ 	.byte	0x04, 0x17
        /*002a*/ 	.short	(.L_828 - .L_827)
.L_827:
        /*002c*/ 	.word	0x00000000
        /*0030*/ 	.short	0x0001
        /*0032*/ 	.short	0x0008
        /*0034*/ 	.byte	0x00, 0xf5, 0x21, 0x00


	//----- nvinfo : EIATTR_KPARAM_INFO
	.align		4
.L_828:
        /*0038*/ 	.byte	0x04, 0x17
        /*003a*/ 	.short	(.L_830 - .L_829)
.L_829:
        /*003c*/ 	.word	0x00000000
        /*0040*/ 	.short	0x0000
        /*0042*/ 	.short	0x0000
        /*0044*/ 	.byte	0x00, 0xf5, 0x21, 0x00


	//----- nvinfo : EIATTR_SPARSE_MMA_MASK
	.align		4
.L_830:
        /*0048*/ 	.byte	0x03, 0x50
        /*004a*/ 	.short	0x0000


	//----- nvinfo : EIATTR_MAXREG_COUNT
	.align		4
        /*004c*/ 	.byte	0x03, 0x1b
        /*004e*/ 	.short	0x00ff


	//----- nvinfo : EIATTR_MERCURY_ISA_VERSION
	.align		4
        /*0050*/ 	.byte	0x03, 0x5f
        /*0052*/ 	.short	0x0101


	//----- nvinfo : EIATTR_VRC_CTA_INIT_COUNT
	.align		4
        /*0054*/ 	.byte	0x02, 0x4a
	.zero		1
	.zero		1


	//----- nvinfo : EIATTR_EXIT_INSTR_OFFSETS
	.align		4
        /*0058*/ 	.byte	0x04, 0x1c
        /*005a*/ 	.short	(.L_832 - .L_831)


	//   ....[0]....
.L_831:
        /*005c*/ 	.word	0x00000070


	//   ....[1]....
        /*0060*/ 	.word	0x000007b0


	//   ....[2]....
        /*0064*/ 	.word	0x000007f0


	//----- nvinfo : EIATTR_CRS_STACK_SIZE
	.align		4
.L_832:
        /*0068*/ 	.byte	0x04, 0x1e
        /*006a*/ 	.short	(.L_834 - .L_833)
.L_833:
        /*006c*/ 	.word	0x00000000


	//----- nvinfo : EIATTR_CBANK_PARAM_SIZE
	.align		4
.L_834:
        /*0070*/ 	.byte	0x03, 0x19
        /*0072*/ 	.short	0x0018


	//----- nvinfo : EIATTR_PARAM_CBANK
	.align		4
        /*0074*/ 	.byte	0x04, 0x0a
        /*0076*/ 	.short	(.L_836 - .L_835)
	.align		4
.L_835:
        /*0078*/ 	.word	index@(.nv.constant0._Z18compute_idf_kernelPKiPdii)
        /*007c*/ 	.short	0x0380
        /*007e*/ 	.short	0x0018


	//----- nvinfo : EIATTR_SW_WAR
	.align		4
.L_836:
        /*0080*/ 	.byte	0x04, 0x36
        /*0082*/ 	.short	(.L_838 - .L_837)
.L_837:
        /*0084*/ 	.word	0x00000008
.L_838:


//--------------------- .nv.info._Z17scatter_df_kernelPKiS0_Pii --------------------------
	.section	.nv.info._Z17scatter_df_kernelPKiS0_Pii,"",@"SHT_CUDA_INFO"
	.sectionflags	@""
	.align	4


	//----- nvinfo : EIATTR_CUDA_API_VERSION
	.align		4
        /*0000*/ 	.byte	0x04, 0x37
        /*0002*/ 	.short	(.L_840 - .L_839)
.L_839:
        /*0004*/ 	.word	0x00000082


	//----- nvinfo : EIATTR_KPARAM_INFO
	.align		4
.L_840:
        /*0008*/ 	.byte	0x04, 0x17
        /*000a*/ 	.short	(.L_842 - .L_841)
.L_841:
        /*000c*/ 	.word	0x00000000
        /*0010*/ 	.short	0x0003
        /*0012*/ 	.short	0x0018
        /*0014*/ 	.byte	0x00, 0xf0, 0x11, 0x00


	//----- nvinfo : EIATTR_KPARAM_INFO
	.align		4
.L_842:
        /*0018*/ 	.byte	0x04, 0x17
        /*001a*/ 	.short	(.L_844 - .L_843)
.L_843:
        /*001c*/ 	.word	0x00000000
        /*0020*/ 	.short	0x0002
        /*0022*/ 	.short	0x0010
        /*0024*/ 	.byte	0x00, 0xf5, 0x21, 0x00


	//----- nvinfo : EIATTR_KPARAM_INFO
	.align		4
.L_844:
        /*0028*/ 	.byte	0x04, 0x17
        /*002a*/ 	.short	(.L_846 - .L_845)
.L_845:
        /*002c*/ 	.word	0x00000000
        /*0030*/ 	.short	0x0001
        /*0032*/ 	.short	0x0008
        /*0034*/ 	.byte	0x00, 0xf5, 0x21, 0x00


	//----- nvinfo : EIATTR_KPARAM_INFO
	.align		4
.L_846:
        /*0038*/ 	.byte	0x04, 0x17
        /*003a*/ 	.short	(.L_848 - .L_847)
.L_847:
        /*003c*/ 	.word	0x00000000
        /*0040*/ 	.short	0x0000
        /*0042*/ 	.short	0x0000
        /*0044*/ 	.byte	0x00, 0xf5, 0x21, 0x00


	//----- nvinfo : EIATTR_SPARSE_MMA_MASK
	.align		4
.L_848:
        /*0048*/ 	.byte	0x03, 0x50
        /*004a*/ 	.short	0x0000


	//----- nvinfo : EIATTR_MAXREG_COUNT
	.align		4
        /*004c*/ 	.byte	0x03, 0x1b
        /*004e*/ 	.short	0x00ff


	//----- nvinfo : EIATTR_MERCURY_ISA_VERSION
	.align		4
        /*0050*/ 	.byte	0x03, 0x5f
        /*0052*/ 	.short	0x0101


	//----- nvinfo : EIATTR_VRC_CTA_INIT_COUNT
	.align		4
        /*0054*/ 	.byte	0x02, 0x4a
	.zero		1
	.zero		1


	//----- nvinfo : EIATTR_EXIT_INSTR_OFFSETS
	.align		4
        /*0058*/ 	.byte	0x04, 0x1c
        /*005a*/ 	.short	(.L_850 - .L_849)


	//   ....[0]....
.L_849:
        /*005c*/ 	.word	0x00000070


	//   ....[1]....
        /*0060*/ 	.word	0x00000120


	//----- nvinfo : EIATTR_CBANK_PARAM_SIZE
	.align		4
.L_850:
        /*0064*/ 	.byte	0x03, 0x19
        /*0066*/ 	.short	0x001c


	//----- nvinfo : EIATTR_PARAM_CBANK
	.align		4
        /*0068*/ 	.byte	0x04, 0x0a
        /*006a*/ 	.short	(.L_852 - .L_851)
	.align		4
.L_851:
        /*006c*/ 	.word	index@(.nv.constant0._Z17scatter_df_kernelPKiS0_Pii)
        /*0070*/ 	.short	0x0380
        /*0072*/ 	.short	0x001c


	//----- nvinfo : EIATTR_SW_WAR
	.align		4
.L_852:
        /*0074*/ 	.byte	0x04, 0x36
        /*0076*/ 	.short	(.L_854 - .L_853)
.L_853:
        /*0078*/ 	.word	0x00000008
.L_854:


//--------------------- .nv.callgraph             --------------------------
	.section	.nv.callgraph,"",@"SHT_CUDA_CALLGRAPH"
	.align	4
	.sectionentsize	8
	.align		4
        /*0000*/ 	.word	0x00000000
	.align		4
        /*0004*/ 	.word	0xffffffff
	.align		4
        /*0008*/ 	.word	0x00000000
	.align		4
        /*000c*/ 	.word	0xfffffffe
	.align		4
        /*0010*/ 	.word	0x00000000
	.align		4
        /*0014*/ 	.word	0xfffffffd
	.align		4
        /*0018*/ 	.word	0x00000000
	.align		4
        /*001c*/ 	.word	0xfffffffc


//--------------------- .nv.constant4             --------------------------
	.section	.nv.constant4,"a",@progbits
	.align	8
	.align		8
.nv.constant4:
        /*0000*/ 	.dword	_ZN34_INTERNAL_cbd18888_4_k_cu_de5c1d654cuda3std3__45__cpo5beginE
	.align		8
        /*0008*/ 	.dword	_ZN34_INTERNAL_cbd18888_4_k_cu_de5c1d654cuda3std3__45__cpo3endE
	.align		8
        /*0010*/ 	.dword	_ZN34_INTERNAL_cbd18888_4_k_cu_de5c1d654cuda3std3__45__cpo6cbeginE
	.align		8
        /*0018*/ 	.dword	_ZN34_INTERNAL_cbd18888_4_k_cu_de5c1d654cuda3std3__45__cpo4cendE
	.align		8
        /*0020*/ 	.dword	_ZN34_INTERNAL_cbd18888_4_k_cu_de5c1d654cuda3std3__45__cpo6rbeginE
	.align		8
        /*0028*/ 	.dword	_ZN34_INTERNAL_cbd18888_4_k_cu_de5c1d654cuda3std3__45__cpo4rendE
	.align		8
        /*0030*/ 	.dword	_ZN34_INTERNAL_cbd18888_4_k_cu_de5c1d654cuda3std3__45__cpo7crbeginE
	.align		8
        /*0038*/ 	.dword	_ZN34_INTERNAL_cbd18888_4_k_cu_de5c1d654cuda3std3__45__cpo5crendE
	.align		8
        /*0040*/ 	.dword	_ZN34_INTERNAL_cbd18888_4_k_cu_de5c1d654cuda3std3__436_GLOBAL__N__cbd18888_4_k_cu_de5c1d656ignoreE
	.align		8
        /*0048*/ 	.dword	_ZN34_INTERNAL_cbd18888_4_k_cu_de5c1d654cuda3std3__419piecewise_constructE
	.align		8
        /*0050*/ 	.dword	_ZN34_INTERNAL_cbd18888_4_k_cu_de5c1d654cuda3std3__48in_placeE
	.align		8
        /*0058*/ 	.dword	_ZN34_INTERNAL_cbd18888_4_k_cu_de5c1d654cuda3std3__420unreachable_sentinelE
	.align		8
        /*0060*/ 	.dword	_ZN34_INTERNAL_cbd18888_4_k_cu_de5c1d654cuda3std3__47nulloptE
	.align		8
        /*0068*/ 	.dword	_ZN34_INTERNAL_cbd18888_4_k_cu_de5c1d654cuda3std3__48unexpectE
	.align		8
        /*0070*/ 	.dword	_ZN34_INTERNAL_cbd18888_4_k_cu_de5c1d654cuda3std6ranges3__45__cpo4swapE
	.align		8
        /*0078*/ 	.dword	_ZN34_INTERNAL_cbd18888_4_k_cu_de5c1d654cuda3std6ranges3__45__cpo9iter_moveE
	.align		8
        /*0080*/ 	.dword	_ZN34_INTERNAL_cbd18888_4_k_cu_de5c1d654cuda3std6ranges3__45__cpo5beginE
	.align		8
        /*0088*/ 	.dword	_ZN34_INTERNAL_cbd18888_4_k_cu_de5c1d654cuda3std6ranges3__45__cpo3endE
	.align		8
        /*0090*/ 	.dword	_ZN34_INTERNAL_cbd18888_4_k_cu_de5c1d654cuda3std6ranges3__45__cpo6cbeginE
	.align		8
        /*0098*/ 	.dword	_ZN34_INTERNAL_cbd18888_4_k_cu_de5c1d654cuda3std6ranges3__45__cpo4cendE
	.align		8
        /*00a0*/ 	.dword	_ZN34_INTERNAL_cbd18888_4_k_cu_de5c1d654cuda3std6ranges3__45__cpo7advanceE
	.align		8
        /*00a8*/ 	.dword	_ZN34_INTERNAL_cbd18888_4_k_cu_de5c1d654cuda3std6ranges3__45__cpo9iter_swapE
	.align		8
        /*00b0*/ 	.dword	_ZN34_INTERNAL_cbd18888_4_k_cu_de5c1d654cuda3std6ranges3__45__cpo4nextE
	.align		8
        /*00b8*/ 	.dword	_ZN34_INTERNAL_cbd18888_4_k_cu_de5c1d654cuda3std6ranges3__45__cpo4prevE
	.align		8
        /*00c0*/ 	.dword	_ZN34_INTERNAL_cbd18888_4_k_cu_de5c1d654cuda3std6ranges3__45__cpo4dataE
	.align		8
        /*00c8*/ 	.dword	_ZN34_INTERNAL_cbd18888_4_k_cu_de5c1d654cuda3std6ranges3__45__cpo5cdataE
	.align		8
        /*00d0*/ 	.dword	_ZN34_INTERNAL_cbd18888_4_k_cu_de5c1d654cuda3std6ranges3__45__cpo4sizeE
	.align		8
        /*00d8*/ 	.dword	_ZN34_INTERNAL_cbd18888_4_k_cu_de5c1d654cuda3std6ranges3__45__cpo5ssizeE
	.align		8
        /*00e0*/ 	.dword	_ZN34_INTERNAL_cbd18888_4_k_cu_de5c1d654cuda3std6ranges3__45__cpo8distanceE
	.align		8
        /*00e8*/ 	.dword	_ZN34_INTERNAL_cbd18888_4_k_cu_de5c1d656thrust24THRUST_300001_SM_1000_NS8cuda_cub3parE
	.align		8
        /*00f0*/ 	.dword	_ZN34_INTERNAL_cbd18888_4_k_cu_de5c1d656thrust24THRUST_300001_SM_1000_NS8cuda_cub10par_nosyncE
	.align		8
        /*00f8*/ 	.dword	_ZN34_INTERNAL_cbd18888_4_k_cu_de5c1d656thrust24THRUST_300001_SM_1000_NS6system6detail10sequential3seqE
	.align		8
        /*0100*/ 	.dword	_ZN34_INTERNAL_cbd18888_4_k_cu_de5c1d656thrust24THRUST_300001_SM_1000_NS6system3cpp3parE
	.align		8
        /*0108*/ 	.dword	_ZN34_INTERNAL_cbd18888_4_k_cu_de5c1d656thrust24THRUST_300001_SM_1000_NS12placeholders2_1E
	.align		8
        /*0110*/ 	.dword	_ZN34_INTERNAL_cbd18888_4_k_cu_de5c1d656thrust24THRUST_300001_SM_1000_NS12placeholders2_2E
	.align		8
        /*0118*/ 	.dword	_ZN34_INTERNAL_cbd18888_4_k_cu_de5c1d656thrust24THRUST_300001_SM_1000_NS12placeholders2_3E
	.align		8
        /*0120*/ 	.dword	_ZN34_INTERNAL_cbd18888_4_k_cu_de5c1d656thrust24THRUST_300001_SM_1000_NS12placeholders2_4E
	.align		8
        /*0128*/ 	.dword	_ZN34_INTERNAL_cbd18888_4_k_cu_de5c1d656thrust24THRUST_300001_SM_1000_NS12placeholders2_5E
	.align		8
        /*0130*/ 	.dword	_ZN34_INTERNAL_cbd18888_4_k_cu_de5c1d656thrust24THRUST_300001_SM_1000_NS12placeholders2_6E
	.align		8
        /*0138*/ 	.dword	_ZN34_INTERNAL_cbd18888_4_k_cu_de5c1d656thrust24THRUST_300001_SM_1000_NS12placeholders2_7E
	.align		8
        /*0140*/ 	.dword	_ZN34_INTERNAL_cbd18888_4_k_cu_de5c1d656thrust24THRUST_300001_SM_1000_NS12placeholders2_8E
	.align		8
        /*0148*/ 	.dword	_ZN34_INTERNAL_cbd18888_4_k_cu_de5c1d656thrust24THRUST_300001_SM_1000_NS12placeholders2_9E
	.align		8
        /*0150*/ 	.dword	_ZN34_INTERNAL_cbd18888_4_k_cu_de5c1d656thrust24THRUST_300001_SM_1000_NS12placeholders3_10E
	.align		8
        /*0158*/ 	.dword	_ZN34_INTERNAL_cbd18888_4_k_cu_de5c1d656thrust24THRUST_300001_SM_1000_NS3seqE
	.align		8
        /*0160*/ 	.dword	_ZN34_INTERNAL_cbd18888_4_k_cu_de5c1d656thrust24THRUST_300001_SM_1000_NS6deviceE


//--------------------- .text._ZN3cub18CUB_300001_SM_10006detail10radix_sort29DeviceRadixSortOnesweepKernelINS1_5radix10policy_hubIiNS0_8NullTypeEyE10Policy1000ELNS0_9SortOrderE0EiS6_yiiNS1_21identity_decomposer_tEEEvPT5_SC_PT3_PKSD_PT1_PKSH_PT2_PKSL_T4_iiT6_ --------------------------
	.section	.text._ZN3cub18CUB_300001_SM_10006detail10radix_sort29DeviceRadixSortOnesweepKernelINS1_5radix10policy_hubIiNS0_8NullTypeEyE10Policy1000ELNS0_9SortOrderE0EiS6_yiiNS1_21identity_decomposer_tEEEvPT5_SC_PT3_PKSD_PT1_PKSH_PT2_PKSL_T4_iiT6_,"ax",@progbits
	.align	128
        .global         _ZN3cub18CUB_300001_SM_10006detail10radix_sort29DeviceRadixSortOnesweepKernelINS1_5radix10policy_hubIiNS0_8NullTypeEyE10Policy1000ELNS0_9SortOrderE0EiS6_yiiNS1_21identity_decomposer_tEEEvPT5_SC_PT3_PKSD_PT1_PKSH_PT2_PKSL_T4_iiT6_
        .type           _ZN3cub18CUB_300001_SM_10006detail10radix_sort29DeviceRadixSortOnesweepKernelINS1_5radix10policy_hubIiNS0_8NullTypeEyE10Policy1000ELNS0_9SortOrderE0EiS6_yiiNS1_21identity_decomposer_tEEEvPT5_SC_PT3_PKSD_PT1_PKSH_PT2_PKSL_T4_iiT6_,@function
        .size           _ZN3cub18CUB_300001_SM_10006detail10radix_sort29DeviceRadixSortOnesweepKernelINS1_5radix10policy_hubIiNS0_8NullTypeEyE10Policy1000ELNS0_9SortOrderE0EiS6_yiiNS1_21identity_decomposer_tEEEvPT5_SC_PT3_PKSD_PT1_PKSH_PT2_PKSL_T4_iiT6_,(.L_x_2005 - _ZN3cub18CUB_300001_SM_10006detail10radix_sort29DeviceRadixSortOnesweepKernelINS1_5radix10policy_hubIiNS0_8NullTypeEyE10Policy1000ELNS0_9SortOrderE0EiS6_yiiNS1_21identity_decomposer_tEEEvPT5_SC_PT3_PKSD_PT1_PKSH_PT2_PKSL_T4_iiT6_)
        .other          _ZN3cub18CUB_300001_SM_10006detail10radix_sort29DeviceRadixSortOnesweepKernelINS1_5radix10policy_hubIiNS0_8NullTypeEyE10Policy1000ELNS0_9SortOrderE0EiS6_yiiNS1_21identity_decomposer_tEEEvPT5_SC_PT3_PKSD_PT1_PKSH_PT2_PKSL_T4_iiT6_,@"STO_CUDA_ENTRY STV_DEFAULT"
_ZN3cub18CUB_300001_SM_10006detail10radix_sort29DeviceRadixSortOnesweepKernelINS1_5radix10policy_hubIiNS0_8NullTypeEyE10Policy1000ELNS0_9SortOrderE0EiS6_yiiNS1_21identity_decomposer_tEEEvPT5_SC_PT3_PKSD_PT1_PKSH_PT2_PKSL_T4_iiT6_:
.text._ZN3cub18CUB_300001_SM_10006detail10radix_sort29DeviceRadixSortOnesweepKernelINS1_5radix10policy_hubIiNS0_8NullTypeEyE10Policy1000ELNS0_9SortOrderE0EiS6_yiiNS1_21identity_decomposer_tEEEvPT5_SC_PT3_PKSD_PT1_PKSH_PT2_PKSL_T4_iiT6_:
[----:B------:R-:W-:Y:S01]  /*0000*/  LDC R1, c[0x0][0x37c] ;  /* 0x0000df00ff017b82 */ /* 0x000fe20000000800 */
[----:B------:R-:W0:Y:S01]  /*0010*/  S2R R3, SR_TID.X ;  /* 0x0000000000037919 */ /* 0x000e220000002100 */
[----:B------:R-:W1:Y:S01]  /*0020*/  LDCU.64 UR8, c[0x0][0x358] ;  /* 0x00006b00ff0877ac */ /* 0x000e620008000a00 */
[----:B------:R-:W-:Y:S01]  /*0030*/  BSSY.RECONVERGENT B0, `(.L_x_0) ;  /* 0x000000a000007945 */ /* 0x000fe20003800200 */
[----:B0-----:R-:W-:-:S13]  /*0040*/  ISETP.NE.AND P0, PT, R3, RZ, PT ;  /* 0x000000ff0300720c */ /* 0x001fda0003f05270 */
[----:B-1----:R-:W-:Y:S05]  /*0050*/  @P0 BRA `(.L_x_1) ;  /* 0x00000000001c0947 */ /* 0x002fea0003800000 */
[----:B------:R-:W0:Y:S01]  /*0060*/  LDC.64 R4, c[0x0][0x388] ;  /* 0x0000e200ff047b82 */ /* 0x000e220000000a00 */
[----:B------:R-:W-:-:S05]  /*0070*/  IMAD.MOV.U32 R7, RZ, RZ, 0x1 ;  /* 0x00000001ff077424 */ /* 0x000fca00078e00ff */
[----:B0-----:R-:W2:Y:S02]  /*0080*/  ATOMG.E.ADD.STRONG.GPU PT, R4, desc[UR8][R4.64], R7 ;  /* 0x80000007040479a8 */ /* 0x001ea400081ef108 */
[----:B------:R-:W0:Y:S01]  /*0090*/  S2UR UR5, SR_CgaCtaId ;  /* 0x00000000000579c3 */ /* 0x000e220000008800 */
[----:B------:R-:W-:Y:S02]  /*00a0*/  UMOV UR4, 0x400 ;  /* 0x0000040000047882 */ /* 0x000fe40000000000 */
[----:B0-----:R-:W-:-:S09]  /*00b0*/  ULEA UR4, UR5, UR4, 0x18 ;  /* 0x0000000405047291 */ /* 0x001fd2000f8ec0ff */
[----:B--2---:R0:W-:Y:S03]  /*00c0*/  STS [UR4+0x7200], R4 ;  /* 0x00720004ff007988 */ /* 0x0041e60008000804 */
.L_x_1:
[----:B------:R-:W-:Y:S05]  /*00d0*/  BSYNC.RECONVERGENT B0 ;  /* 0x0000000000007941 */ /* 0x000fea0003800200 */
.L_x_0:
[----:B------:R-:W1:Y:S08]  /*00e0*/  S2UR UR5, SR_CgaCtaId ;  /* 0x00000000000579c3 */ /* 0x000e700000008800 */
[----:B------:R-:W-:Y:S06]  /*00f0*/  BAR.SYNC.DEFER_BLOCKING 0x0 ;  /* 0x0000000000007b1d */ /* 0x000fec0000010000 */
[----:B------:R-:W-:Y:S01]  /*0100*/  UMOV UR4, 0x400 ;  /* 0x0000040000047882 */ /* 0x000fe20000000000 */
[----:B------:R-:W2:Y:S01]  /*0110*/  S2R R46, SR_LANEID ;  /* 0x00000000002e7919 */ /* 0x000ea20000000000 */
[----:B-1----:R-:W-:Y:S01]  /*0120*/  ULEA UR4, UR5, UR4, 0x18 ;  /* 0x0000000405047291 */ /* 0x002fe2000f8ec0ff */
[----:B------:R-:W1:Y:S08]  /*0130*/  LDCU UR5, c[0x0][0x3c0] ;  /* 0x00007800ff0577ac */ /* 0x000e700008000800 */
[----:B------:R-:W3:Y:S02]  /*0140*/  LDS R0, [UR4+0x7200] ;  /* 0x00720004ff007984 */ /* 0x000ee40008000800 */
[----:B---3--:R-:W-:-:S13]  /*0150*/  R2UR UR7, R0 ;  /* 0x00000000000772ca */ /* 0x008fda00000e0000 */
[----:B------:R-:W-:-:S04]  /*0160*/  UIMAD UR6, UR7, 0x1c80, URZ ;  /* 0x00001c80070678a4 */ /* 0x000fc8000f8e02ff */
[----:B------:R-:W-:Y:S02]  /*0170*/  UIADD3 UR10, UPT, UPT, UR6, 0x1c80, URZ ;  /* 0x00001c80060a7890 */ /* 0x000fe4000fffe0ff */
[----:B------:R-:W-:Y:S02]  /*0180*/  USHF.R.S32.HI UR11, URZ, 0x1f, UR6 ;  /* 0x0000001fff0b7899 */ /* 0x000fe40008011406 */
[----:B-1----:R-:W-:-:S09]  /*0190*/  UISETP.GT.AND UP0, UPT, UR10, UR5, UPT ;  /* 0x000000050a00728c */ /* 0x002fd2000bf04270 */
[----:B--2---:R-:W-:Y:S05]  /*01a0*/  BRA.U UP0, `(.L_x_2) ;  /* 0x0000000100707547 */ /* 0x004fea000b800000 */
[----:B------:R-:W0:Y:S01]  /*01b0*/  LDCU.64 UR12, c[0x0][0x3a8] ;  /* 0x00007500ff0c77ac */ /* 0x000e220008000a00 */
[C---:B------:R-:W-:Y:S02]  /*01c0*/  LOP3.LUT R0, R3.reuse, 0x1f, RZ, 0xc0, !PT ;  /* 0x0000001f03007812 */ /* 0x040fe400078ec0ff */
[----:B------:R-:W-:-:S05]  /*01d0*/  LOP3.LUT R5, R3, 0x3e0, RZ, 0xc0, !PT ;  /* 0x000003e003057812 */ /* 0x000fca00078ec0ff */
[----:B------:R-:W-:-:S05]  /*01e0*/  IMAD R0, R5, 0x13, R0 ;  /* 0x0000001305007824 */ /* 0x000fca00078e0200 */
[----:B------:R-:W-:-:S05]  /*01f0*/  IADD3 R0, P0, PT, R0, UR6, RZ ;  /* 0x0000000600007c10 */ /* 0x000fca000ff1e0ff */
[----:B------:R-:W-:Y:S01]  /*0200*/  IMAD.X R5, RZ, RZ, UR11, P0 ;  /* 0x0000000bff057e24 */ /* 0x000fe200080e06ff */
[----:B0-----:R-:W-:-:S04]  /*0210*/  LEA R4, P0, R0, UR12, 0x2 ;  /* 0x0000000c00047c11 */ /* 0x001fc8000f8010ff */
[----:B------:R-:W-:-:S05]  /*0220*/  LEA.HI.X R5, R0, UR13, R5, 0x2, P0 ;  /* 0x0000000d00057c11 */ /* 0x000fca00080f1405 */
[----:B------:R0:W5:Y:S04]  /*0230*/  LDG.E R44, desc[UR8][R4.64] ;  /* 0x00000008042c7981 */ /* 0x000168000c1e1900 */
        /* <DEDUP_REMOVED lines=17> */
[----:B------:R0:W5:Y:S01]  /*0350*/  LDG.E R24, desc[UR8][R4.64+0x900] ;  /* 0x0009000804187981 */ /* 0x000162000c1e1900 */
[----:B------:R-:W-:Y:S05]  /*0360*/  BRA `(.L_x_3) ;  /* 0x0000000400507947 */ /* 0x000fea0003800000 */
.L_x_2:
[C---:B------:R-:W-:Y:S01]  /*0370*/  LOP3.LUT R0, R3.reuse, 0x1f, RZ, 0xc0, !PT ;  /* 0x0000001f03007812 */ /* 0x040fe200078ec0ff */
[----:B------:R-:W1:Y:S01]  /*0380*/  LDCU.64 UR12, c[0x0][0x3a8] ;  /* 0x00007500ff0c77ac */ /* 0x000e620008000a00 */
[----:B------:R-:W-:Y:S01]  /*0390*/  LOP3.LUT R5, R3, 0x3e0, RZ, 0xc0, !PT ;  /* 0x000003e003057812 */ /* 0x000fe200078ec0ff */
[----:B------:R-:W-:Y:S01]  /*03a0*/  IMAD.MOV.U32 R44, RZ, RZ, 0x7fffffff ;  /* 0x7fffffffff2c7424 */ /* 0x000fe200078e00ff */
[----:B------:R-:W-:Y:S01]  /*03b0*/  UIADD3 UR5, UPT, UPT, -UR6, UR5, URZ ;  /* 0x0000000506057290 */ /* 0x000fe2000fffe1ff */
[----:B------:R-:W-:Y:S02]  /*03c0*/  IMAD.MOV.U32 R42, RZ, RZ, 0x7fffffff ;  /* 0x7fffffffff2a7424 */ /* 0x000fe400078e00ff */
[----:B------:R-:W-:Y:S02]  /*03d0*/  IMAD R7, R5, 0x13, R0 ;  /* 0x0000001305077824 */ /* 0x000fe400078e0200 */
[----:B------:R-:W-:Y:S02]  /*03e0*/  IMAD.MOV.U32 R43, RZ, RZ, 0x7fffffff ;  /* 0x7fffffffff2b7424 */ /* 0x000fe400078e00ff */
[C---:B------:R-:W-:Y:S01]  /*03f0*/  VIADD R0, R7.reuse, 0x20 ;  /* 0x0000002007007836 */ /* 0x040fe20000000000 */
[C---:B------:R-:W-:Y:S01]  /*0400*/  ISETP.GE.AND P1, PT, R7.reuse, UR5, PT ;  /* 0x0000000507007c0c */ /* 0x040fe2000bf26270 */
[----:B------:R-:W-:-:S02]  /*0410*/  VIADD R5, R7, 0x60 ;  /* 0x0000006007057836 */ /* 0x000fc40000000000 */
[C---:B0-----:R-:W-:Y:S01]  /*0420*/  VIADD R4, R7.reuse, 0x40 ;  /* 0x0000004007047836 */ /* 0x041fe20000000000 */
[----:B------:R-:W-:Y:S01]  /*0430*/  ISETP.GE.AND P2, PT, R0, UR5, PT ;  /* 0x0000000500007c0c */ /* 0x000fe2000bf46270 */
[C---:B------:R-:W-:Y:S01]  /*0440*/  VIADD R8, R7.reuse, 0xa0 ;  /* 0x000000a007087836 */ /* 0x040fe20000000000 */
[C---:B------:R-:W-:Y:S01]  /*0450*/  IADD3 R0, P0, PT, R7.reuse, UR6, RZ ;  /* 0x0000000607007c10 */ /* 0x040fe2000ff1e0ff */
[----:B------:R-:W-:Y:S01]  /*0460*/  VIADD R6, R7, 0x80 ;  /* 0x0000008007067836 */ /* 0x000fe20000000000 */
[----:B------:R-:W-:Y:S01]  /*0470*/  ISETP.GE.AND P4, PT, R5, UR5, PT ;  /* 0x0000000505007c0c */ /* 0x000fe2000bf86270 */
[----:B------:R-:W-:Y:S01]  /*0480*/  VIADD R9, R7, 0xc0 ;  /* 0x000000c007097836 */ /* 0x000fe20000000000 */
[----:B------:R-:W-:Y:S01]  /*0490*/  ISETP.GE.AND P3, PT, R4, UR5, PT ;  /* 0x0000000504007c0c */ /* 0x000fe2000bf66270 */
[----:B------:R-:W-:Y:S01]  /*04a0*/  IMAD.X R5, RZ, RZ, UR11, P0 ;  /* 0x0000000bff057e24 */ /* 0x000fe200080e06ff */
[----:B-1----:R-:W-:Y:S02]  /*04b0*/  LEA R4, P0, R0, UR12, 0x2 ;  /* 0x0000000c00047c11 */ /* 0x002fe4000f8010ff */
[----:B------:R-:W-:-:S02]  /*04c0*/  ISETP.GE.AND P6, PT, R8, UR5, PT ;  /* 0x0000000508007c0c */ /* 0x000fc4000bfc6270 */
[----:B------:R-:W-:Y:S01]  /*04d0*/  LEA.HI.X R5, R0, UR13, R5, 0x2, P0 ;  /* 0x0000000d00057c11 */ /* 0x000fe200080f1405 */
[----:B------:R-:W-:Y:S01]  /*04e0*/  VIADD R0, R7, 0xe0 ;  /* 0x000000e007007836 */ /* 0x000fe20000000000 */
[----:B------:R-:W-:Y:S01]  /*04f0*/  ISETP.GE.AND P5, PT, R6, UR5, PT ;  /* 0x0000000506007c0c */ /* 0x000fe2000bfa6270 */
[----:B------:R-:W-:Y:S01]  /*0500*/  IMAD.MOV.U32 R8, RZ, RZ, 0x7fffffff ;  /* 0x7fffffffff087424 */ /* 0x000fe200078e00ff */
[----:B------:R-:W-:Y:S01]  /*0510*/  ISETP.GE.AND P0, PT, R9, UR5, PT ;  /* 0x0000000509007c0c */ /* 0x000fe2000bf06270 */
[----:B------:R1:W5:Y:S01]  /*0520*/  @!P1 LDG.E R44, desc[UR8][R4.64] ;  /* 0x00000008042c9981 */ /* 0x000362000c1e1900 */
[----:B------:R-:W-:Y:S01]  /*0530*/  ISETP.GE.AND P1, PT, R0, UR5, PT ;  /* 0x0000000500007c0c */ /* 0x000fe2000bf26270 */
[C---:B------:R-:W-:Y:S02]  /*0540*/  VIADD R0, R7.reuse, 0x120 ;  /* 0x0000012007007836 */ /* 0x040fe40000000000 */
[----:B------:R1:W5:Y:S01]  /*0550*/  @!P3 LDG.E R42, desc[UR8][R4.64+0x100] ;  /* 0x00010008042ab981 */ /* 0x000362000c1e1900 */
[----:B------:R-:W-:-:S02]  /*0560*/  VIADD R6, R7, 0x100 ;  /* 0x0000010007067836 */ /* 0x000fc40000000000 */
[----:B------:R-:W-:Y:S01]  /*0570*/  ISETP.GE.AND P3, PT, R0, UR5, PT ;  /* 0x0000000500007c0c */ /* 0x000fe2000bf66270 */
[----:B------:R-:W-:Y:S01]  /*0580*/  VIADD R0, R7, 0x140 ;  /* 0x0000014007007836 */ /* 0x000fe20000000000 */
[----:B------:R1:W5:Y:S01]  /*0590*/  @!P4 LDG.E R8, desc[UR8][R4.64+0x180] ;  /* 0x000180080408c981 */ /* 0x000362000c1e1900 */
[----:B------:R-:W-:-:S03]  /*05a0*/  IMAD.MOV.U32 R10, RZ, RZ, 0x7fffffff ;  /* 0x7fffffffff0a7424 */ /* 0x000fc600078e00ff */
[----:B------:R-:W-:Y:S01]  /*05b0*/  ISETP.GE.AND P4, PT, R0, UR5, PT ;  /* 0x0000000500007c0c */ /* 0x000fe2000bf86270 */
[C---:B------:R-:W-:Y:S01]  /*05c0*/  VIADD R0, R7.reuse, 0x180 ;  /* 0x0000018007007836 */ /* 0x040fe20000000000 */
[----:B------:R1:W5:Y:S01]  /*05d0*/  @!P2 LDG.E R43, desc[UR8][R4.64+0x80] ;  /* 0x00008008042ba981 */ /* 0x000362000c1e1900 */
[----:B------:R-:W-:Y:S01]  /*05e0*/  ISETP.GE.AND P2, PT, R6, UR5, PT ;  /* 0x0000000506007c0c */ /* 0x000fe2000bf46270 */
[----:B------:R-:W-:Y:S02]  /*05f0*/  IMAD.MOV.U32 R12, RZ, RZ, 0x7fffffff ;  /* 0x7fffffffff0c7424 */ /* 0x000fe400078e00ff */
[----:B------:R1:W5:Y:S01]  /*0600*/  @!P6 LDG.E R10, desc[UR8][R4.64+0x280] ;  /* 0x00028008040ae981 */ /* 0x000362000c1e1900 */
[----:B------:R-:W-:Y:S01]  /*0610*/  ISETP.GE.AND P6, PT, R0, UR5, PT ;  /* 0x0000000500007c0c */ /* 0x000fe2000bfc6270 */
[C---:B------:R-:W-:Y:S02]  /*0620*/  VIADD R0, R7.reuse, 0x1a0 ;  /* 0x000001a007007836 */ /* 0x040fe40000000000 */
[----:B------:R-:W-:Y:S01]  /*0630*/  IMAD.MOV.U32 R9, RZ, RZ, 0x7fffffff ;  /* 0x7fffffffff097424 */ /* 0x000fe200078e00ff */
[----:B------:R1:W5:Y:S01]  /*0640*/  @!P0 LDG.E R12, desc[UR8][R4.64+0x300] ;  /* 0x00030008040c8981 */ /* 0x000362000c1e1900 */
[----:B------:R-:W-:Y:S01]  /*0650*/  VIADD R6, R7, 0x160 ;  /* 0x0000016007067836 */ /* 0x000fe20000000000 */
[----:B------:R-:W-:Y:S01]  /*0660*/  ISETP.GE.AND P0, PT, R0, UR5, PT ;  /* 0x0000000500007c0c */ /* 0x000fe2000bf06270 */
[----:B------:R-:W-:-:S02]  /*0670*/  IMAD.MOV.U32 R14, RZ, RZ, 0x7fffffff ;  /* 0x7fffffffff0e7424 */ /* 0x000fc400078e00ff */
[C---:B------:R-:W-:Y:S01]  /*0680*/  VIADD R0, R7.reuse, 0x1e0 ;  /* 0x000001e007007836 */ /* 0x040fe20000000000 */
[----:B------:R1:W5:Y:S01]  /*0690*/  @!P5 LDG.E R9, desc[UR8][R4.64+0x200] ;  /* 0x000200080409d981 */ /* 0x000362000c1e1900 */
[----:B------:R-:W-:Y:S01]  /*06a0*/  ISETP.GE.AND P5, PT, R6, UR5, PT ;  /* 0x0000000506007c0c */ /* 0x000fe2000bfa6270 */
[----:B------:R-:W-:Y:S02]  /*06b0*/  IMAD.MOV.U32 R13, RZ, RZ, 0x7fffffff ;  /* 0x7fffffffff0d7424 */ /* 0x000fe400078e00ff */
[----:B------:R1:W5:Y:S01]  /*06c0*/  @!P2 LDG.E R14, desc[UR8][R4.64+0x400] ;  /* 0x00040008040ea981 */ /* 0x000362000c1e1900 */
[----:B------:R-:W-:Y:S01]  /*06d0*/  IMAD.MOV.U32 R15, RZ, RZ, 0x7fffffff ;  /* 0x7fffffffff0f7424 */ /* 0x000fe200078e00ff */
[----:B------:R-:W-:Y:S01]  /*06e0*/  ISETP.GE.AND P2, PT, R0, UR5, PT ;  /* 0x0000000500007c0c */ /* 0x000fe2000bf46270 */
[C---:B------:R-:W-:Y:S01]  /*06f0*/  VIADD R6, R7.reuse, 0x1c0 ;  /* 0x000001c007067836 */ /* 0x040fe20000000000 */
[----:B------:R1:W5:Y:S01]  /*0700*/  @!P1 LDG.E R13, desc[UR8][R4.64+0x380] ;  /* 0x00038008040d9981 */ /* 0x000362000c1e1900 */
[----:B------:R-:W-:-:S02]  /*0710*/  VIADD R0, R7, 0x200 ;  /* 0x0000020007007836 */ /* 0x000fc40000000000 */
[----:B------:R-:W-:Y:S01]  /*0720*/  IMAD.MOV.U32 R16, RZ, RZ, 0x7fffffff ;  /* 0x7fffffffff107424 */ /* 0x000fe200078e00ff */
[----:B------:R1:W5:Y:S01]  /*0730*/  @!P3 LDG.E R15, desc[UR8][R4.64+0x480] ;  /* 0x00048008040fb981 */ /* 0x000362000c1e1900 */
[----:B------:R-:W-:Y:S01]  /*0740*/  IMAD.MOV.U32 R17, RZ, RZ, 0x7fffffff ;  /* 0x7fffffffff117424 */ /* 0x000fe200078e00ff */
[----:B------:R-:W-:Y:S01]  /*0750*/  ISETP.GE.AND P1, PT, R6, UR5, PT ;  /* 0x0000000506007c0c */ /* 0x000fe2000bf26270 */
[C---:B------:R-:W-:Y:S01]  /*0760*/  VIADD R6, R7.reuse, 0x220 ;  /* 0x0000022007067836 */ /* 0x040fe20000000000 */
[----:B------:R-:W-:Y:S01]  /*0770*/  ISETP.GE.AND P3, PT, R0, UR5, PT ;  /* 0x0000000500007c0c */ /* 0x000fe2000bf66270 */
[----:B------:R-:W-:Y:S01]  /*0780*/  VIADD R0, R7, 0x240 ;  /* 0x0000024007007836 */ /* 0x000fe20000000000 */
[----:B------:R1:W5:Y:S02]  /*0790*/  @!P4 LDG.E R16, desc[UR8][R4.64+0x500] ;  /* 0x000500080410c981 */ /* 0x000364000c1e1900 */
[----:B------:R-:W-:Y:S02]  /*07a0*/  ISETP.GE.AND P4, PT, R6, UR5, PT ;  /* 0x0000000506007c0c */ /* 0x000fe4000bf86270 */
[----:B------:R1:W5:Y:S01]  /*07b0*/  @!P5 LDG.E R17, desc[UR8][R4.64+0x580] ;  /* 0x000580080411d981 */ /* 0x000362000c1e1900 */
[----:B------:R-:W-:Y:S01]  /*07c0*/  ISETP.GE.AND P5, PT, R0, UR5, PT ;  /* 0x0000000500007c0c */ /* 0x000fe2000bfa6270 */
[----:B------:R-:W-:-:S02]  /*07d0*/  IMAD.MOV.U32 R18, RZ, RZ, 0x7fffffff ;  /* 0x7fffffffff127424 */ /* 0x000fc400078e00ff */
[----:B------:R-:W-:Y:S02]  /*07e0*/  IMAD.MOV.U32 R19, RZ, RZ, 0x7fffffff ;  /* 0x7fffffffff137424 */ /* 0x000fe400078e00ff */
[----:B------:R-:W-:Y:S02]  /*07f0*/  IMAD.MOV.U32 R20, RZ, RZ, 0x7fffffff ;  /* 0x7fffffffff147424 */ /* 0x000fe400078e00ff */
[----:B------:R-:W-:Y:S01]  /*0800*/  IMAD.MOV.U32 R21, RZ, RZ, 0x7fffffff ;  /* 0x7fffffffff157424 */ /* 0x000fe200078e00ff */
[----:B------:R1:W5:Y:S01]  /*0810*/  @!P6 LDG.E R18, desc[UR8][R4.64+0x600] ;  /* 0x000600080412e981 */ /* 0x000362000c1e1900 */
[----:B------:R-:W-:Y:S02]  /*0820*/  IMAD.MOV.U32 R22, RZ, RZ, 0x7fffffff ;  /* 0x7fffffffff167424 */ /* 0x000fe400078e00ff */
[----:B------:R-:W-:Y:S01]  /*0830*/  IMAD.MOV.U32 R23, RZ, RZ, 0x7fffffff ;  /* 0x7fffffffff177424 */ /* 0x000fe200078e00ff */
[----:B------:R1:W5:Y:S01]  /*0840*/  @!P0 LDG.E R19, desc[UR8][R4.64+0x680] ;  /* 0x0006800804138981 */ /* 0x000362000c1e1900 */
[----:B------:R-:W-:-:S03]  /*0850*/  IMAD.MOV.U32 R24, RZ, RZ, 0x7fffffff ;  /* 0x7fffffffff187424 */ /* 0x000fc600078e00ff */
[----:B------:R1:W5:Y:S04]  /*0860*/  @!P1 LDG.E R20, desc[UR8][R4.64+0x700] ;  /* 0x0007000804149981 */ /* 0x000368000c1e1900 */
[----:B------:R1:W5:Y:S04]  /*0870*/  @!P2 LDG.E R21, desc[UR8][R4.64+0x780] ;  /* 0x000780080415a981 */ /* 0x000368000c1e1900 */
[----:B------:R1:W5:Y:S04]  /*0880*/  @!P3 LDG.E R22, desc[UR8][R4.64+0x800] ;  /* 0x000800080416b981 */ /* 0x000368000c1e1900 */
[----:B------:R1:W5:Y:S04]  /*0890*/  @!P4 LDG.E R23, desc[UR8][R4.64+0x880] ;  /* 0x000880080417c981 */ /* 0x000368000c1e1900 */
[----:B------:R1:W5:Y:S02]  /*08a0*/  @!P5 LDG.E R24, desc[UR8][R4.64+0x900] ;  /* 0x000900080418d981 */ /* 0x000364000c1e1900 */
.L_x_3:
[----:B01----:R-:W-:Y:S01]  /*08b0*/  VIMNMX R5, PT, PT, R46, 0xe0, !PT ;  /* 0x000000e02e057848 */ /* 0x003fe20007fe0100 */
[----:B------:R-:W0:Y:S01]  /*08c0*/  LDCU UR5, c[0x0][0x3c8] ;  /* 0x00007900ff0577ac */ /* 0x000e220008000800 */
[----:B------:R-:W-:Y:S01]  /*08d0*/  SHF.R.U32.HI R0, RZ, 0x5, R3 ;  /* 0x00000005ff007819 */ /* 0x000fe20000011603 */
[----:B------:R-:W-:Y:S01]  /*08e0*/  BSSY.RECONVERGENT B0, `(.L_x_4) ;  /* 0x0000026000007945 */ /* 0x000fe20003800200 */
[--C-:B------:R-:W-:Y:S01]  /*08f0*/  IADD3 R5, PT, PT, R5, 0x1f, -R46.reuse ;  /* 0x0000001f05057810 */ /* 0x100fe20007ffe82e */
[----:B------:R-:W-:Y:S01]  /*0900*/  UMOV UR6, 0xffffffff ;  /* 0xffffffff00067882 */ /* 0x000fe20000000000 */
[----:B------:R-:W-:Y:S02]  /*0910*/  IMAD.MOV.U32 R7, RZ, RZ, R46 ;  /* 0x000000ffff077224 */ /* 0x000fe400078e002e */
[C---:B------:R-:W-:Y:S02]  /*0920*/  ISETP.GE.U32.AND P0, PT, R5.reuse, 0x1e0, PT ;  /* 0x000001e00500780c */ /* 0x040fe40003f06070 */
[----:B------:R-:W-:Y:S01]  /*0930*/  LEA.HI R6, R5, 0x1, RZ, 0x1b ;  /* 0x0000000105067811 */ /* 0x000fe200078fd8ff */
[----:B------:R-:W-:-:S03]  /*0940*/  IMAD.SHL.U32 R5, R0, 0x400, RZ ;  /* 0x0000040000057824 */ /* 0x000fc600078e00ff */
[----:B------:R-:W-:-:S04]  /*0950*/  LOP3.LUT R25, R6, 0xf, RZ, 0xc0, !PT ;  /* 0x0000000f06197812 */ /* 0x000fc800078ec0ff */
[----:B------:R-:W-:Y:S01]  /*0960*/  ISETP.NE.AND P1, PT, R25, RZ, PT ;  /* 0x000000ff1900720c */ /* 0x000fe20003f25270 */
[----:B0-----:R-:W-:Y:S02]  /*0970*/  USHF.L.U32 UR5, UR6, UR5, URZ ;  /* 0x0000000506057299 */ /* 0x001fe400080006ff */
[----:B------:R-:W-:Y:S10]  /*0980*/  @!P0 BRA `(.L_x_5) ;  /* 0x00000000006c8947 */ /* 0x000ff40003800000 */
[----:B------:R-:W-:Y:S01]  /*0990*/  IMAD R4, R46, 0x4, R5 ;  /* 0x000000042e047824 */ /* 0x000fe200078e0205 */
[----:B------:R-:W-:Y:S01]  /*09a0*/  LOP3.LUT R0, R6, 0xffffff0, RZ, 0xc0, !PT ;  /* 0x0ffffff006007812 */ /* 0x000fe200078ec0ff */
[----:B------:R-:W-:Y:S02]  /*09b0*/  IMAD.U32 R11, RZ, RZ, UR4 ;  /* 0x00000004ff0b7e24 */ /* 0x000fe4000f8e00ff */
[----:B------:R-:W-:Y:S02]  /*09c0*/  IMAD.MOV.U32 R7, RZ, RZ, R46 ;  /* 0x000000ffff077224 */ /* 0x000fe400078e002e */
[----:B------:R-:W-:Y:S01]  /*09d0*/  IMAD.MOV R0, RZ, RZ, -R0 ;  /* 0x000000ffff007224 */ /* 0x000fe200078e0a00 */
[----:B------:R-:W-:-:S07]  /*09e0*/  IADD3 R4, PT, PT, R4, 0x400, R11 ;  /* 0x0000040004047810 */ /* 0x000fce0007ffe00b */
.L_x_6:
[----:B------:R-:W-:Y:S01]  /*09f0*/  VIADD R0, R0, 0x10 ;  /* 0x0000001000007836 */ /* 0x000fe20000000000 */
[----:B------:R-:W-:Y:S01]  /*0a00*/  STS [R4+-0x400], RZ ;  /* 0xfffc00ff04007388 */ /* 0x000fe20000000800 */
[----:B------:R-:W-:-:S03]  /*0a10*/  VIADD R7, R7, 0x200 ;  /* 0x0000020007077836 */ /* 0x000fc60000000000 */
[----:B------:R-:W-:Y:S01]  /*0a20*/  ISETP.NE.AND P0, PT, R0, RZ, PT ;  /* 0x000000ff0000720c */ /* 0x000fe20003f05270 */
[----:B------:R-:W-:Y:S04]  /*0a30*/  STS [R4+-0x380], RZ ;  /* 0xfffc80ff04007388 */ /* 0x000fe80000000800 */
[----:B------:R-:W-:Y:S04]  /*0a40*/  STS [R4+-0x300], RZ ;  /* 0xfffd00ff04007388 */ /* 0x000fe80000000800 */
[----:B------:R-:W-:Y:S04]  /*0a50*/  STS [R4+-0x280], RZ ;  /* 0xfffd80ff04007388 */ /* 0x000fe80000000800 */
[----:B------:R-:W-:Y:S04]  /*0a60*/  STS [R4+-0x200], RZ ;  /* 0xfffe00ff04007388 */ /* 0x000fe80000000800 */
[----:B------:R-:W-:Y:S04]  /*0a70*/  STS [R4+-0x180], RZ ;  /* 0xfffe80ff04007388 */ /* 0x000fe80000000800 */
[----:B------:R-:W-:Y:S04]  /*0a80*/  STS [R4+-0x100], RZ ;  /* 0xffff00ff04007388 */ /* 0x000fe80000000800 */
[----:B------:R-:W-:Y:S04]  /*0a90*/  STS [R4+-0x80], RZ ;  /* 0xffff80ff04007388 */ /* 0x000fe80000000800 */
[----:B------:R-:W-:Y:S04]  /*0aa0*/  STS [R4], RZ ;  /* 0x000000ff04007388 */ /* 0x000fe80000000800 */
[----:B------:R-:W-:Y:S04]  /*0ab0*/  STS [R4+0x80], RZ ;  /* 0x000080ff04007388 */ /* 0x000fe80000000800 */
[----:B------:R-:W-:Y:S04]  /*0ac0*/  STS [R4+0x100], RZ ;  /* 0x000100ff04007388 */ /* 0x000fe80000000800 */
[----:B------:R-:W-:Y:S04]  /*0ad0*/  STS [R4+0x180], RZ ;  /* 0x000180ff04007388 */ /* 0x000fe80000000800 */
[----:B------:R-:W-:Y:S04]  /*0ae0*/  STS [R4+0x200], RZ ;  /* 0x000200ff04007388 */ /* 0x000fe80000000800 */
[----:B------:R-:W-:Y:S04]  /*0af0*/  STS [R4+0x280], RZ ;  /* 0x000280ff04007388 */ /* 0x000fe80000000800 */
[----:B------:R-:W-:Y:S04]  /*0b00*/  STS [R4+0x300], RZ ;  /* 0x000300ff04007388 */ /* 0x000fe80000000800 */
[----:B------:R0:W-:Y:S02]  /*0b10*/  STS [R4+0x380], RZ ;  /* 0x000380ff04007388 */ /* 0x0001e40000000800 */
[----:B0-----:R-:W-:Y:S01]  /*0b20*/  VIADD R4, R4, 0x800 ;  /* 0x0000080004047836 */ /* 0x001fe20000000000 */
[----:B------:R-:W-:Y:S06]  /*0b30*/  @P0 BRA `(.L_x_6) ;  /* 0xfffffffc00ac0947 */ /* 0x000fec000383ffff */
.L_x_5:
[----:B------:R-:W-:Y:S05]  /*0b40*/  BSYNC.RECONVERGENT B0 ;  /* 0x0000000000007941 */ /* 0x000fea0003800200 */
.L_x_4:
[----:B------:R-:W-:Y:S01]  /*0b50*/  BSSY.RECONVERGENT B0, `(.L_x_7) ;  /* 0x0000026000007945 */ /* 0x000fe20003800200 */
[----:B------:R-:W-:-:S03]  /*0b60*/  VIADD R4, R5, UR4 ;  /* 0x0000000405047c36 */ /* 0x000fc60008000000 */
[----:B------:R-:W-:Y:S05]  /*0b70*/  @!P1 BRA `(.L_x_8) ;  /* 0x00000000008c9947 */ /* 0x000fea0003800000 */
[----:B------:R-:W-:Y:S01]  /*0b80*/  ISETP.GE.U32.AND P0, PT, R25, 0x8, PT ;  /* 0x000000081900780c */ /* 0x000fe20003f06070 */
[----:B------:R-:W-:Y:S01]  /*0b90*/  BSSY.RECONVERGENT B1, `(.L_x_9) ;  /* 0x000000e000017945 */ /* 0x000fe20003800200 */
[----:B------:R-:W-:-:S04]  /*0ba0*/  LOP3.LUT R11, R6, 0x7, RZ, 0xc0, !PT ;  /* 0x00000007060b7812 */ /* 0x000fc800078ec0ff */
[----:B------:R-:W-:-:S07]  /*0bb0*/  ISETP.NE.AND P1, PT, R11, RZ, PT ;  /* 0x000000ff0b00720c */ /* 0x000fce0003f25270 */
[----:B------:R-:W-:Y:S06]  /*0bc0*/  @!P0 BRA `(.L_x_10) ;  /* 0x0000000000288947 */ /* 0x000fec0003800000 */
[C---:B------:R-:W-:Y:S02]  /*0bd0*/  IMAD R0, R7.reuse, 0x4, R4 ;  /* 0x0000000407007824 */ /* 0x040fe400078e0204 */
[----:B------:R-:W-:-:S03]  /*0be0*/  VIADD R7, R7, 0x100 ;  /* 0x0000010007077836 */ /* 0x000fc60000000000 */
[----:B------:R0:W-:Y:S04]  /*0bf0*/  STS [R0], RZ ;  /* 0x000000ff00007388 */ /* 0x0001e80000000800 */
[----:B------:R0:W-:Y:S04]  /*0c00*/  STS [R0+0x80], RZ ;  /* 0x000080ff00007388 */ /* 0x0001e80000000800 */
[----:B------:R0:W-:Y:S04]  /*0c10*/  STS [R0+0x100], RZ ;  /* 0x000100ff00007388 */ /* 0x0001e80000000800 */
[----:B------:R0:W-:Y:S04]  /*0c20*/  STS [R0+0x180], RZ ;  /* 0x000180ff00007388 */ /* 0x0001e80000000800 */
[----:B------:R0:W-:Y:S04]  /*0c30*/  STS [R0+0x200], RZ ;  /* 0x000200ff00007388 */ /* 0x0001e80000000800 */
[----:B------:R0:W-:Y:S04]  /*0c40*/  STS [R0+0x280], RZ ;  /* 0x000280ff00007388 */ /* 0x0001e80000000800 */
[----:B------:R0:W-:Y:S04]  /*0c50*/  STS [R0+0x300], RZ ;  /* 0x000300ff00007388 */ /* 0x0001e80000000800 */
[----:B------:R0:W-:Y:S02]  /*0c60*/  STS [R0+0x380], RZ ;  /* 0x000380ff00007388 */ /* 0x0001e40000000800 */
.L_x_10:
[----:B------:R-:W-:Y:S05]  /*0c70*/  BSYNC.RECONVERGENT B1 ;  /* 0x0000000000017941 */ /* 0x000fea0003800200 */
.L_x_9:
[----:B------:R-:W-:Y:S05]  /*0c80*/  @!P1 BRA `(.L_x_8) ;  /* 0x0000000000489947 */ /* 0x000fea0003800000 */
[----:B------:R-:W-:Y:S02]  /*0c90*/  ISETP.GE.U32.AND P0, PT, R11, 0x4, PT ;  /* 0x000000040b00780c */ /* 0x000fe40003f06070 */
[----:B------:R-:W-:-:S04]  /*0ca0*/  LOP3.LUT R6, R6, 0x3, RZ, 0xc0, !PT ;  /* 0x0000000306067812 */ /* 0x000fc800078ec0ff */
[----:B------:R-:W-:-:S07]  /*0cb0*/  ISETP.NE.AND P1, PT, R6, RZ, PT ;  /* 0x000000ff0600720c */ /* 0x000fce0003f25270 */
[C---:B0-----:R-:W-:Y:S02]  /*0cc0*/  @P0 IMAD R0, R7.reuse, 0x4, R4 ;  /* 0x0000000407000824 */ /* 0x041fe400078e0204 */
[----:B------:R-:W-:-:S03]  /*0cd0*/  @P0 VIADD R7, R7, 0x80 ;  /* 0x0000008007070836 */ /* 0x000fc60000000000 */
[----:B------:R1:W-:Y:S04]  /*0ce0*/  @P0 STS [R0], RZ ;  /* 0x000000ff00000388 */ /* 0x0003e80000000800 */
[----:B------:R1:W-:Y:S04]  /*0cf0*/  @P0 STS [R0+0x80], RZ ;  /* 0x000080ff00000388 */ /* 0x0003e80000000800 */
[----:B------:R1:W-:Y:S04]  /*0d00*/  @P0 STS [R0+0x100], RZ ;  /* 0x000100ff00000388 */ /* 0x0003e80000000800 */
[----:B------:R1:W-:Y:S01]  /*0d10*/  @P0 STS [R0+0x180], RZ ;  /* 0x000180ff00000388 */ /* 0x0003e20000000800 */
[----:B------:R-:W-:Y:S05]  /*0d20*/  @!P1 BRA `(.L_x_8) ;  /* 0x0000000000209947 */ /* 0x000fea0003800000 */
[----:B------:R-:W-:Y:S02]  /*0d30*/  IMAD R5, R7, 0x4, R5 ;  /* 0x0000000407057824 */ /* 0x000fe400078e0205 */
[----:B------:R-:W-:Y:S02]  /*0d40*/  IMAD.MOV R6, RZ, RZ, -R6 ;  /* 0x000000ffff067224 */ /* 0x000fe400078e0a06 */
[----:B------:R-:W-:-:S07]  /*0d50*/  VIADD R5, R5, UR4 ;  /* 0x0000000405057c36 */ /* 0x000fce0008000000 */
.L_x_11:
[----:B------:R-:W-:Y:S01]  /*0d60*/  VIADD R6, R6, 0x1 ;  /* 0x0000000106067836 */ /* 0x000fe20000000000 */
[----:B------:R0:W-:Y:S04]  /*0d70*/  STS [R5], RZ ;  /* 0x000000ff05007388 */ /* 0x0001e80000000800 */
[----:B------:R-:W-:Y:S01]  /*0d80*/  ISETP.NE.AND P0, PT, R6, RZ, PT ;  /* 0x000000ff0600720c */ /* 0x000fe20003f05270 */
[----:B0-----:R-:W-:-:S12]  /*0d90*/  VIADD R5, R5, 0x80 ;  /* 0x0000008005057836 */ /* 0x001fd80000000000 */
[----:B------:R-:W-:Y:S05]  /*0da0*/  @P0 BRA `(.L_x_11) ;  /* 0xfffffffc00ec0947 */ /* 0x000fea000383ffff */
.L_x_8:
[----:B------:R-:W-:Y:S05]  /*0db0*/  BSYNC.RECONVERGENT B0 ;  /* 0x0000000000007941 */ /* 0x000fea0003800200 */
.L_x_7:
[----:B------:R-:W2:Y:S01]  /*0dc0*/  LDCU UR6, c[0x0][0x3c4] ;  /* 0x00007880ff0677ac */ /* 0x000ea20008000800 */
[----:B-----5:R-:W-:Y:S01]  /*0dd0*/  LOP3.LUT R45, R44, 0x80000000, RZ, 0x3c, !PT ;  /* 0x800000002c2d7812 */ /* 0x020fe200078e3cff */
[----:B------:R-:W-:Y:S01]  /*0de0*/  BSSY.RECONVERGENT B0, `(.L_x_12) ;  /* 0x0000089000007945 */ /* 0x000fe20003800200 */
[----:B------:R-:W-:Y:S02]  /*0df0*/  LOP3.LUT R6, R43, 0x80000000, RZ, 0x3c, !PT ;  /* 0x800000002b067812 */ /* 0x000fe400078e3cff */
[----:B01----:R-:W-:Y:S02]  /*0e00*/  LOP3.LUT R0, R42, 0x80000000, RZ, 0x3c, !PT ;  /* 0x800000002a007812 */ /* 0x003fe400078e3cff */
[----:B------:R-:W-:Y:S02]  /*0e10*/  LOP3.LUT R41, R8, 0x80000000, RZ, 0x3c, !PT ;  /* 0x8000000008297812 */ /* 0x000fe400078e3cff */
[----:B------:R-:W-:Y:S02]  /*0e20*/  LOP3.LUT R40, R9, 0x80000000, RZ, 0x3c, !PT ;  /* 0x8000000009287812 */ /* 0x000fe400078e3cff */
[----:B------:R-:W-:-:S02]  /*0e30*/  LOP3.LUT R39, R10, 0x80000000, RZ, 0x3c, !PT ;  /* 0x800000000a277812 */ /* 0x000fc400078e3cff */
[----:B------:R-:W-:Y:S02]  /*0e40*/  LOP3.LUT R38, R13, 0x80000000, RZ, 0x3c, !PT ;  /* 0x800000000d267812 */ /* 0x000fe400078e3cff */
[----:B------:R-:W-:Y:S02]  /*0e50*/  LOP3.LUT R37, R14, 0x80000000, RZ, 0x3c, !PT ;  /* 0x800000000e257812 */ /* 0x000fe400078e3cff */
[----:B------:R-:W-:Y:S02]  /*0e60*/  LOP3.LUT R36, R15, 0x80000000, RZ, 0x3c, !PT ;  /* 0x800000000f247812 */ /* 0x000fe400078e3cff */
[----:B--2---:R-:W-:Y:S02]  /*0e70*/  SHF.R.U32.HI R47, RZ, UR6, R45 ;  /* 0x00000006ff2f7c19 */ /* 0x004fe4000801162d */
[----:B------:R-:W-:Y:S02]  /*0e80*/  SHF.R.U32.HI R7, RZ, UR6, R6 ;  /* 0x00000006ff077c19 */ /* 0x000fe40008011606 */
[----:B------:R-:W-:-:S02]  /*0e90*/  LOP3.LUT R47, R47, UR5, RZ, 0x30, !PT ;  /* 0x000000052f2f7c12 */ /* 0x000fc4000f8e30ff */
[----:B------:R-:W-:Y:S02]  /*0ea0*/  SHF.R.U32.HI R11, RZ, UR6, R0 ;  /* 0x00000006ff0b7c19 */ /* 0x000fe40008011600 */
[----:B------:R-:W-:Y:S01]  /*0eb0*/  SHF.R.U32.HI R25, RZ, UR6, R41 ;  /* 0x00000006ff197c19 */ /* 0x000fe20008011629 */
[----:B------:R-:W-:Y:S01]  /*0ec0*/  IMAD R5, R47, 0x4, R4 ;  /* 0x000000042f057824 */ /* 0x000fe200078e0204 */
[----:B------:R-:W-:Y:S01]  /*0ed0*/  LOP3.LUT R7, R7, UR5, RZ, 0x30, !PT ;  /* 0x0000000507077c12 */ /* 0x000fe2000f8e30ff */
[----:B------:R-:W-:Y:S01]  /*0ee0*/  NOP ;  /* 0x0000000000007918 */ /* 0x000fe20000000000 */
[----:B------:R-:W-:Y:S02]  /*0ef0*/  SHF.R.U32.HI R26, RZ, UR6, R40 ;  /* 0x00000006ff1a7c19 */ /* 0x000fe40008011628 */
[----:B------:R0:W-:Y:S01]  /*0f00*/  ATOMS.POPC.INC.32 RZ, [R5+URZ] ;  /* 0x0000000005ff7f8c */ /* 0x0001e2000d8000ff */
[----:B------:R-:W-:Y:S01]  /*0f10*/  LOP3.LUT R11, R11, UR5, RZ, 0x30, !PT ;  /* 0x000000050b0b7c12 */ /* 0x000fe2000f8e30ff */
[----:B------:R-:W-:Y:S01]  /*0f20*/  IMAD R7, R7, 0x4, R4 ;  /* 0x0000000407077824 */ /* 0x000fe200078e0204 */
[----:B------:R-:W-:-:S02]  /*0f30*/  SHF.R.U32.HI R27, RZ, UR6, R39 ;  /* 0x00000006ff1b7c19 */ /* 0x000fc40008011627 */
[----:B------:R-:W-:Y:S01]  /*0f40*/  LOP3.LUT R25, R25, UR5, RZ, 0x30, !PT ;  /* 0x0000000519197c12 */ /* 0x000fe2000f8e30ff */
[--C-:B------:R-:W-:Y:S01]  /*0f50*/  IMAD R11, R11, 0x4, R4.reuse ;  /* 0x000000040b0b7824 */ /* 0x100fe200078e0204 */
[----:B------:R-:W-:Y:S01]  /*0f60*/  LOP3.LUT R27, R27, UR5, RZ, 0x30, !PT ;  /* 0x000000051b1b7c12 */ /* 0x000fe2000f8e30ff */
[----:B------:R1:W-:Y:S01]  /*0f70*/  ATOMS.POPC.INC.32 RZ, [R7+URZ] ;  /* 0x0000000007ff7f8c */ /* 0x0003e2000d8000ff */
[----:B0-----:R-:W-:Y:S01]  /*0f80*/  LOP3.LUT R5, R26, UR5, RZ, 0x30, !PT ;  /* 0x000000051a057c12 */ /* 0x001fe2000f8e30ff */
[--C-:B------:R-:W-:Y:S01]  /*0f90*/  IMAD R25, R25, 0x4, R4.reuse ;  /* 0x0000000419197824 */ /* 0x100fe200078e0204 */
[----:B------:R-:W-:Y:S01]  /*0fa0*/  LOP3.LUT R26, R12, 0x80000000, RZ, 0x3c, !PT ;  /* 0x800000000c1a7812 */ /* 0x000fe200078e3cff */
[----:B------:R0:W-:Y:S01]  /*0fb0*/  ATOMS.POPC.INC.32 RZ, [R11+URZ] ;  /* 0x000000000bff7f8c */ /* 0x0001e2000d8000ff */
[----:B------:R-:W-:Y:S01]  /*0fc0*/  LOP3.LUT R35, R16, 0x80000000, RZ, 0x3c, !PT ;  /* 0x8000000010237812 */ /* 0x000fe200078e3cff */
[----:B------:R-:W-:Y:S01]  /*0fd0*/  IMAD R5, R5, 0x4, R4 ;  /* 0x0000000405057824 */ /* 0x000fe200078e0204 */
[----:B------:R-:W-:Y:S01]  /*0fe0*/  SHF.R.U32.HI R26, RZ, UR6, R26 ;  /* 0x00000006ff1a7c19 */ /* 0x000fe2000801161a */
[----:B------:R-:W-:Y:S01]  /*0ff0*/  IMAD R27, R27, 0x4, R4 ;  /* 0x000000041b1b7824 */ /* 0x000fe200078e0204 */
[----:B------:R2:W-:Y:S01]  /*1000*/  ATOMS.POPC.INC.32 RZ, [R25+URZ] ;  /* 0x0000000019ff7f8c */ /* 0x0005e2000d8000ff */
[----:B-1----:R-:W-:-:S02]  /*1010*/  SHF.R.U32.HI R7, RZ, UR6, R37 ;  /* 0x00000006ff077c19 */ /* 0x002fc40008011625 */
[----:B0-----:R-:W-:Y:S01]  /*1020*/  SHF.R.U32.HI R11, RZ, UR6, R38 ;  /* 0x00000006ff0b7c19 */ /* 0x001fe20008011626 */
[----:B------:R0:W-:Y:S01]  /*1030*/  ATOMS.POPC.INC.32 RZ, [R5+URZ] ;  /* 0x0000000005ff7f8c */ /* 0x0001e2000d8000ff */
[----:B------:R-:W-:Y:S02]  /*1040*/  SHF.R.U32.HI R28, RZ, UR6, R36 ;  /* 0x00000006ff1c7c19 */ /* 0x000fe40008011624 */
[----:B------:R-:W-:Y:S01]  /*1050*/  LOP3.LUT R11, R11, UR5, RZ, 0x30, !PT ;  /* 0x000000050b0b7c12 */ /* 0x000fe2000f8e30ff */
[----:B------:R1:W-:Y:S01]  /*1060*/  ATOMS.POPC.INC.32 RZ, [R27+URZ] ;  /* 0x000000001bff7f8c */ /* 0x0003e2000d8000ff */
[----:B--2---:R-:W-:Y:S02]  /*1070*/  LOP3.LUT R25, R26, UR5, RZ, 0x30, !PT ;  /* 0x000000051a197c12 */ /* 0x004fe4000f8e30ff */
[----:B------:R-:W-:Y:S01]  /*1080*/  SHF.R.U32.HI R26, RZ, UR6, R35 ;  /* 0x00000006ff1a7c19 */ /* 0x000fe20008011623 */
[--C-:B0-----:R-:W-:Y:S01]  /*1090*/  IMAD R5, R11, 0x4, R4.reuse ;  /* 0x000000040b057824 */ /* 0x101fe200078e0204 */
[----:B------:R-:W-:Y:S01]  /*10a0*/  LOP3.LUT R7, R7, UR5, RZ, 0x30, !PT ;  /* 0x0000000507077c12 */ /* 0x000fe2000f8e30ff */
[----:B------:R-:W-:Y:S01]  /*10b0*/  IMAD R25, R25, 0x4, R4 ;  /* 0x0000000419197824 */ /* 0x000fe200078e0204 */
[----:B------:R-:W-:-:S02]  /*10c0*/  LOP3.LUT R29, R26, UR5, RZ, 0x30, !PT ;  /* 0x000000051a1d7c12 */ /* 0x000fc4000f8e30ff */
[----:B-1----:R-:W-:Y:S01]  /*10d0*/  LOP3.LUT R27, R28, UR5, RZ, 0x30, !PT ;  /* 0x000000051c1b7c12 */ /* 0x002fe2000f8e30ff */
[--C-:B------:R-:W-:Y:S01]  /*10e0*/  IMAD R26, R7, 0x4, R4.reuse ;  /* 0x00000004071a7824 */ /* 0x100fe200078e0204 */
[----:B------:R-:W-:Y:S01]  /*10f0*/  LOP3.LUT R34, R17, 0x80000000, RZ, 0x3c, !PT ;  /* 0x8000000011227812 */ /* 0x000fe200078e3cff */
[--C-:B------:R-:W-:Y:S01]  /*1100*/  IMAD R28, R29, 0x4, R4.reuse ;  /* 0x000000041d1c7824 */ /* 0x100fe200078e0204 */
[----:B------:R-:W-:Y:S01]  /*1110*/  LOP3.LUT R48, R18, 0x80000000, RZ, 0x3c, !PT ;  /* 0x8000000012307812 */ /* 0x000fe200078e3cff */
[----:B------:R-:W-:Y:S01]  /*1120*/  IMAD R27, R27, 0x4, R4 ;  /* 0x000000041b1b7824 */ /* 0x000fe200078e0204 */
[----:B------:R-:W-:Y:S01]  /*1130*/  ATOMS.POPC.INC.32 RZ, [R25+URZ] ;  /* 0x0000000019ff7f8c */ /* 0x000fe2000d8000ff */
[----:B------:R-:W-:Y:S02]  /*1140*/  LOP3.LUT R33, R19, 0x80000000, RZ, 0x3c, !PT ;  /* 0x8000000013217812 */ /* 0x000fe400078e3cff */
[----:B------:R-:W-:Y:S01]  /*1150*/  LOP3.LUT R32, R20, 0x80000000, RZ, 0x3c, !PT ;  /* 0x8000000014207812 */ /* 0x000fe200078e3cff */
[----:B------:R-:W-:Y:S01]  /*1160*/  ATOMS.POPC.INC.32 RZ, [R5+URZ] ;  /* 0x0000000005ff7f8c */ /* 0x000fe2000d8000ff */
[----:B------:R-:W-:-:S02]  /*1170*/  LOP3.LUT R31, R21, 0x80000000, RZ, 0x3c, !PT ;  /* 0x80000000151f7812 */ /* 0x000fc400078e3cff */
[----:B------:R-:W-:Y:S01]  /*1180*/  SHF.R.U32.HI R53, RZ, UR6, R34 ;  /* 0x00000006ff357c19 */ /* 0x000fe20008011622 */
[----:B------:R-:W-:Y:S01]  /*1190*/  ATOMS.POPC.INC.32 RZ, [R26+URZ] ;  /* 0x000000001aff7f8c */ /* 0x000fe2000d8000ff */
[----:B------:R-:W-:Y:S02]  /*11a0*/  LOP3.LUT R30, R22, 0x80000000, RZ, 0x3c, !PT ;  /* 0x80000000161e7812 */ /* 0x000fe400078e3cff */
[----:B------:R-:W-:Y:S01]  /*11b0*/  SHF.R.U32.HI R48, RZ, UR6, R48 ;  /* 0x00000006ff307c19 */ /* 0x000fe20008011630 */
[----:B------:R0:W-:Y:S01]  /*11c0*/  ATOMS.POPC.INC.32 RZ, [R27+URZ] ;  /* 0x000000001bff7f8c */ /* 0x0001e2000d8000ff */
[----:B------:R-:W-:Y:S02]  /*11d0*/  LOP3.LUT R29, R23, 0x80000000, RZ, 0x3c, !PT ;  /* 0x80000000171d7812 */ /* 0x000fe400078e3cff */
[----:B------:R-:W-:Y:S01]  /*11e0*/  SHF.R.U32.HI R50, RZ, UR6, R33 ;  /* 0x00000006ff327c19 */ /* 0x000fe20008011621 */
[----:B------:R1:W-:Y:S01]  /*11f0*/  ATOMS.POPC.INC.32 RZ, [R28+URZ] ;  /* 0x000000001cff7f8c */ /* 0x0003e2000d8000ff */
[----:B------:R-:W-:-:S02]  /*1200*/  SHF.R.U32.HI R51, RZ, UR6, R32 ;  /* 0x00000006ff337c19 */ /* 0x000fc40008011620 */
[----:B------:R-:W-:Y:S02]  /*1210*/  LOP3.LUT R53, R53, UR5, RZ, 0x30, !PT ;  /* 0x0000000535357c12 */ /* 0x000fe4000f8e30ff */
[----:B0-----:R-:W-:Y:S02]  /*1220*/  SHF.R.U32.HI R27, RZ, UR6, R31 ;  /* 0x00000006ff1b7c19 */ /* 0x001fe4000801161f */
[----:B------:R-:W-:Y:S01]  /*1230*/  LOP3.LUT R48, R48, UR5, RZ, 0x30, !PT ;  /* 0x0000000530307c12 */ /* 0x000fe2000f8e30ff */
[----:B------:R-:W-:Y:S01]  /*1240*/  IMAD R26, R53, 0x4, R4 ;  /* 0x00000004351a7824 */ /* 0x000fe200078e0204 */
[----:B-1----:R-:W-:Y:S02]  /*1250*/  LOP3.LUT R28, R24, 0x80000000, RZ, 0x3c, !PT ;  /* 0x80000000181c7812 */ /* 0x002fe400078e3cff */
[----:B------:R-:W-:Y:S01]  /*1260*/  SHF.R.U32.HI R25, RZ, UR6, R30 ;  /* 0x00000006ff197c19 */ /* 0x000fe2000801161e */
[----:B------:R-:W-:Y:S01]  /*1270*/  IMAD R48, R48, 0x4, R4 ;  /* 0x0000000430307824 */ /* 0x000fe200078e0204 */
[----:B------:R-:W-:Y:S01]  /*1280*/  LOP3.LUT R50, R50, UR5, RZ, 0x30, !PT ;  /* 0x0000000532327c12 */ /* 0x000fe2000f8e30ff */
[----:B------:R0:W-:Y:S01]  /*1290*/  ATOMS.POPC.INC.32 RZ, [R26+URZ] ;  /* 0x000000001aff7f8c */ /* 0x0001e2000d8000ff */
[----:B------:R-:W-:-:S02]  /*12a0*/  SHF.R.U32.HI R5, RZ, UR6, R29 ;  /* 0x00000006ff057c19 */ /* 0x000fc4000801161d */
[----:B------:R-:W-:Y:S01]  /*12b0*/  LOP3.LUT R51, R51, UR5, RZ, 0x30, !PT ;  /* 0x0000000533337c12 */ /* 0x000fe2000f8e30ff */
[----:B------:R-:W-:Y:S01]  /*12c0*/  IMAD R50, R50, 0x4, R4 ;  /* 0x0000000432327824 */ /* 0x000fe200078e0204 */
[----:B------:R-:W-:Y:S01]  /*12d0*/  SHF.R.U32.HI R49, RZ, UR6, R28 ;  /* 0x00000006ff317c19 */ /* 0x000fe2000801161c */
[----:B------:R0:W-:Y:S01]  /*12e0*/  ATOMS.POPC.INC.32 RZ, [R48+URZ] ;  /* 0x0000000030ff7f8c */ /* 0x0001e2000d8000ff */
[----:B------:R-:W-:Y:S01]  /*12f0*/  LOP3.LUT R27, R27, UR5, RZ, 0x30, !PT ;  /* 0x000000051b1b7c12 */ /* 0x000fe2000f8e30ff */
[--C-:B------:R-:W-:Y:S01]  /*1300*/  IMAD R51, R51, 0x4, R4.reuse ;  /* 0x0000000433337824 */ /* 0x100fe200078e0204 */
[----:B------:R-:W-:Y:S01]  /*1310*/  LOP3.LUT R25, R25, UR5, RZ, 0x30, !PT ;  /* 0x0000000519197c12 */ /* 0x000fe2000f8e30ff */
[----:B------:R0:W-:Y:S01]  /*1320*/  ATOMS.POPC.INC.32 RZ, [R50+URZ] ;  /* 0x0000000032ff7f8c */ /* 0x0001e2000d8000ff */
[----:B------:R-:W-:Y:S01]  /*1330*/  LOP3.LUT R5, R5, UR5, RZ, 0x30, !PT ;  /* 0x0000000505057c12 */ /* 0x000fe2000f8e30ff */
[--C-:B------:R-:W-:Y:S01]  /*1340*/  IMAD R52, R27, 0x4, R4.reuse ;  /* 0x000000041b347824 */ /* 0x100fe200078e0204 */
[----:B------:R-:W-:Y:S01]  /*1350*/  ISETP.GT.U32.AND P1, PT, R3, 0xff, PT ;  /* 0x000000ff0300780c */ /* 0x000fe20003f24070 */
[--C-:B------:R-:W-:Y:S01]  /*1360*/  IMAD R25, R25, 0x4, R4.reuse ;  /* 0x0000000419197824 */ /* 0x100fe200078e0204 */
[----:B------:R-:W-:Y:S01]  /*1370*/  LOP3.LUT R49, R49, UR5, RZ, 0x30, !PT ;  /* 0x0000000531317c12 */ /* 0x000fe2000f8e30ff */
[----:B------:R-:W-:Y:S01]  /*1380*/  IMAD R5, R5, 0x4, R4 ;  /* 0x0000000405057824 */ /* 0x000fe200078e0204 */
[----:B------:R0:W-:Y:S01]  /*1390*/  ATOMS.POPC.INC.32 RZ, [R51+URZ] ;  /* 0x0000000033ff7f8c */ /* 0x0001e2000d8000ff */
[----:B------:R-:W-:Y:S01]  /*13a0*/  P2R R53, PR, RZ, 0x2 ;  /* 0x00000002ff357803 */ /* 0x000fe20000000000 */
[----:B------:R-:W-:-:S02]  /*13b0*/  IMAD.MOV.U32 R27, RZ, RZ, RZ ;  /* 0x000000ffff1b7224 */ /* 0x000fc400078e00ff */
[----:B------:R-:W-:Y:S01]  /*13c0*/  IMAD R49, R49, 0x4, R4 ;  /* 0x0000000431317824 */ /* 0x000fe200078e0204 */
[----:B------:R0:W-:Y:S01]  /*13d0*/  ATOMS.POPC.INC.32 RZ, [R52+URZ] ;  /* 0x0000000034ff7f8c */ /* 0x0001e2000d8000ff */
[----:B------:R-:W-:-:S03]  /*13e0*/  LEA R4, R3, UR4, 0x2 ;  /* 0x0000000403047c11 */ /* 0x000fc6000f8e10ff */
[----:B------:R0:W-:Y:S04]  /*13f0*/  ATOMS.POPC.INC.32 RZ, [R25+URZ] ;  /* 0x0000000019ff7f8c */ /* 0x0001e8000d8000ff */
[----:B------:R0:W-:Y:S04]  /*1400*/  ATOMS.POPC.INC.32 RZ, [R5+URZ] ;  /* 0x0000000005ff7f8c */ /* 0x0001e8000d8000ff */
[----:B------:R0:W-:Y:S01]  /*1410*/  ATOMS.POPC.INC.32 RZ, [R49+URZ] ;  /* 0x0000000031ff7f8c */ /* 0x0001e2000d8000ff */
[----:B------:R-:W-:Y:S06]  /*1420*/  BAR.SYNC.DEFER_BLOCKING 0x0 ;  /* 0x0000000000007b1d */ /* 0x000fec0000010000 */
[----:B------:R-:W-:Y:S05]  /*1430*/  @P1 BRA `(.L_x_13) ;  /* 0x00000000008c1947 */ /* 0x000fea0003800000 */
[----:B0-----:R-:W0:Y:S04]  /*1440*/  LDS R51, [R4] ;  /* 0x0000000004337984 */ /* 0x001e280000000800 */
[----:B------:R-:W1:Y:S04]  /*1450*/  LDS R26, [R4+0x400] ;  /* 0x00040000041a7984 */ /* 0x000e680000000800 */
[----:B------:R-:W2:Y:S04]  /*1460*/  LDS R5, [R4+0x800] ;  /* 0x0008000004057984 */ /* 0x000ea80000000800 */
[----:B------:R-:W3:Y:S04]  /*1470*/  LDS R48, [R4+0xc00] ;  /* 0x000c000004307984 */ /* 0x000ee80000000800 */
[----:B------:R-:W4:Y:S04]  /*1480*/  LDS R49, [R4+0x1000] ;  /* 0x0010000004317984 */ /* 0x000f280000000800 */
[----:B------:R-:W5:Y:S04]  /*1490*/  LDS R50, [R4+0x1400] ;  /* 0x0014000004327984 */ /* 0x000f680000000800 */
[----:B------:R-:W-:Y:S04]  /*14a0*/  LDS R27, [R4+0x2000] ;  /* 0x00200000041b7984 */ /* 0x000fe80000000800 */
[----:B------:R-:W-:Y:S04]  /*14b0*/  STS [R4], RZ ;  /* 0x000000ff04007388 */ /* 0x000fe80000000800 */
[----:B0-----:R-:W-:Y:S01]  /*14c0*/  STS [R4+0x400], R51 ;  /* 0x0004003304007388 */ /* 0x001fe20000000800 */
[----:B-1----:R-:W-:-:S03]  /*14d0*/  IMAD.IADD R52, R51, 0x1, R26 ;  /* 0x0000000133347824 */ /* 0x002fc600078e021a */
[----:B------:R-:W-:Y:S01]  /*14e0*/  LDS R26, [R4+0x2400] ;  /* 0x00240000041a7984 */ /* 0x000fe20000000800 */
[----:B--2---:R-:W-:-:S03]  /*14f0*/  IMAD.IADD R25, R52, 0x1, R5 ;  /* 0x0000000134197824 */ /* 0x004fc600078e0205 */
[----:B------:R-:W0:Y:S04]  /*1500*/  LDS R5, [R4+0x1800] ;  /* 0x0018000004057984 */ /* 0x000e280000000800 */
[----:B------:R3:W-:Y:S04]  /*1510*/  STS [R4+0x800], R52 ;  /* 0x0008003404007388 */ /* 0x0007e80000000800 */
[----:B------:R-:W-:Y:S01]  /*1520*/  STS [R4+0xc00], R25 ;  /* 0x000c001904007388 */ /* 0x000fe20000000800 */
[----:B---3--:R-:W-:-:S03]  /*1530*/  IMAD.IADD R52, R25, 0x1, R48 ;  /* 0x0000000119347824 */ /* 0x008fc600078e0230 */
[----:B------:R-:W1:Y:S01]  /*1540*/  LDS R48, [R4+0x1c00] ;  /* 0x001c000004307984 */ /* 0x000e620000000800 */
[----:B----4-:R-:W-:-:S03]  /*1550*/  IMAD.IADD R49, R52, 0x1, R49 ;  /* 0x0000000134317824 */ /* 0x010fc600078e0231 */
[----:B------:R-:W2:Y:S01]  /*1560*/  LDS R25, [R4+0x2800] ;  /* 0x0028000004197984 */ /* 0x000ea20000000800 */
[----:B-----5:R-:W-:-:S03]  /*1570*/  IMAD.IADD R51, R49, 0x1, R50 ;  /* 0x0000000131337824 */ /* 0x020fc600078e0232 */
[----:B------:R-:W3:Y:S04]  /*1580*/  LDS R50, [R4+0x2c00] ;  /* 0x002c000004327984 */ /* 0x000ee80000000800 */
[----:B------:R-:W-:Y:S04]  /*1590*/  STS [R4+0x1000], R52 ;  /* 0x0010003404007388 */ /* 0x000fe80000000800 */
[----:B------:R-:W-:Y:S04]  /*15a0*/  STS [R4+0x1400], R49 ;  /* 0x0014003104007388 */ /* 0x000fe80000000800 */
[----:B------:R-:W-:Y:S01]  /*15b0*/  STS [R4+0x1800], R51 ;  /* 0x0018003304007388 */ /* 0x000fe20000000800 */
[----:B0-----:R-:W-:-:S05]  /*15c0*/  IMAD.IADD R5, R51, 0x1, R5 ;  /* 0x0000000133057824 */ /* 0x001fca00078e0205 */
[----:B------:R-:W-:Y:S01]  /*15d0*/  STS [R4+0x1c00], R5 ;  /* 0x001c000504007388 */ /* 0x000fe20000000800 */
[----:B-1----:R-:W-:-:S04]  /*15e0*/  IMAD.IADD R48, R5, 0x1, R48 ;  /* 0x0000000105307824 */ /* 0x002fc800078e0230 */
[----:B------:R-:W-:Y:S01]  /*15f0*/  IMAD.IADD R27, R48, 0x1, R27 ;  /* 0x00000001301b7824 */ /* 0x000fe200078e021b */
[----:B------:R-:W-:Y:S03]  /*1600*/  STS [R4+0x2000], R48 ;  /* 0x0020003004007388 */ /* 0x000fe60000000800 */
[----:B------:R-:W-:Y:S01]  /*1610*/  IMAD.IADD R26, R27, 0x1, R26 ;  /* 0x000000011b1a7824 */ /* 0x000fe200078e021a */
[----:B------:R3:W-:Y:S03]  /*1620*/  STS [R4+0x2400], R27 ;  /* 0x0024001b04007388 */ /* 0x0007e60000000800 */
[----:B--2---:R-:W-:Y:S01]  /*1630*/  IMAD.IADD R25, R26, 0x1, R25 ;  /* 0x000000011a197824 */ /* 0x004fe200078e0219 */
[----:B------:R1:W-:Y:S04]  /*1640*/  STS [R4+0x2800], R26 ;  /* 0x0028001a04007388 */ /* 0x0003e80000000800 */
[----:B------:R1:W-:Y:S01]  /*1650*/  STS [R4+0x2c00], R25 ;  /* 0x002c001904007388 */ /* 0x0003e20000000800 */
[----:B---3--:R-:W-:-:S07]  /*1660*/  IMAD.IADD R27, R25, 0x1, R50 ;  /* 0x00000001191b7824 */ /* 0x008fce00078e0232 */
.L_x_13:
[----:B------:R-:W-:Y:S05]  /*1670*/  BSYNC.RECONVERGENT B0 ;  /* 0x0000000000007941 */ /* 0x000fea0003800200 */
.L_x_12:
[----:B01----:R-:W0:Y:S01]  /*1680*/  LDC.64 R4, c[0x0][0x380] ;  /* 0x0000e000ff047b82 */ /* 0x003e220000000a00 */
[C---:B------:R-:W-:Y:S01]  /*1690*/  ISETP.NE.AND P0, PT, R27.reuse, 0x1c80, PT ;  /* 0x00001c801b00780c */ /* 0x040fe20003f05270 */
[----:B------:R-:W-:Y:S01]  /*16a0*/  IMAD.U32 R25, RZ, RZ, UR7 ;  /* 0x00000007ff197e24 */ /* 0x000fe2000f8e00ff */
[----:B------:R-:W-:Y:S02]  /*16b0*/  @!P1 LOP3.LUT R49, R27, 0x40000000, RZ, 0xfc, !PT ;  /* 0x400000001b319812 */ /* 0x000fe400078efcff */
[----:B------:R-:W-:Y:S01]  /*16c0*/  ISETP.LT.U32.AND P0, PT, R3, 0x100, !P0 ;  /* 0x000001000300780c */ /* 0x000fe20004701070 */
[----:B------:R-:W-:Y:S01]  /*16d0*/  IMAD R25, R25, 0x100, R3 ;  /* 0x0000010019197824 */ /* 0x000fe200078e0203 */
[----:B------:R-:W-:-:S03]  /*16e0*/  LOP3.LUT R26, R18, 0x80000000, RZ, 0x3c, !PT ;  /* 0x80000000121a7812 */ /* 0x000fc600078e3cff */
[----:B0-----:R-:W-:Y:S01]  /*16f0*/  IMAD.WIDE R4, R25, 0x4, R4 ;  /* 0x0000000419047825 */ /* 0x001fe200078e0204 */
[----:B------:R-:W-:-:S04]  /*1700*/  LOP3.LUT R25, R12, 0x80000000, RZ, 0x3c, !PT ;  /* 0x800000000c197812 */ /* 0x000fc800078e3cff */
[----:B------:R0:W-:Y:S03]  /*1710*/  @!P1 STG.E.STRONG.SYS desc[UR8][R4.64], R49 ;  /* 0x0000003104009986 */ /* 0x0001e6000c115908 */
[----:B------:R-:W-:Y:S06]  /*1720*/  BAR.RED.OR.DEFER_BLOCKING 0x0, P0 ;  /* 0x0000000000007b1d */ /* 0x000fec0000014800 */
[----:B------:R-:W1:Y:S02]  /*1730*/  B2R.RESULT RZ, P0 ;  /* 0x0000000000ff731c */ /* 0x000e640000004000 */
[----:B01----:R-:W-:Y:S05]  /*1740*/  @!P0 BRA `(.L_x_14) ;  /* 0x0000000800908947 */ /* 0x003fea0003800000 */
[C---:B------:R-:W-:Y:S01]  /*1750*/  ISETP.GT.U32.AND P0, PT, R3.reuse, R47, PT ;  /* 0x0000002f0300720c */ /* 0x040fe20003f04070 */
[----:B------:R-:W-:Y:S01]  /*1760*/  BSSY B1, `(.L_x_15) ;  /* 0x000002e000017945 */ /* 0x000fe20003800000 */
[----:B------:R-:W-:Y:S02]  /*1770*/  LEA R11, R3, UR4, 0x3 ;  /* 0x00000004030b7c11 */ /* 0x000fe4000f8e18ff */
[----:B------:R-:W-:Y:S01]  /*1780*/  SEL R0, RZ, 0x1c80, !P0 ;  /* 0x00001c80ff007807 */ /* 0x000fe20004000000 */
[----:B------:R-:W-:Y:S08]  /*1790*/  @P1 BRA `(.L_x_16) ;  /* 0x0000000000a81947 */ /* 0x000ff00003800000 */
[----:B------:R-:W0:Y:S02]  /*17a0*/  LDC.64 R28, c[0x0][0x398] ;  /* 0x0000e600ff1c7b82 */ /* 0x000e240000000a00 */
[----:B0-----:R-:W-:-:S06]  /*17b0*/  IMAD.WIDE.U32 R28, R3, 0x8, R28 ;  /* 0x00000008031c7825 */ /* 0x001fcc00078e001c */
[----:B------:R-:W2:Y:S01]  /*17c0*/  LDG.E.64 R28, desc[UR8][R28.64] ;  /* 0x000000081c1c7981 */ /* 0x000ea2000c1e1b00 */
[----:B------:R-:W-:Y:S01]  /*17d0*/  UISETP.GE.AND UP0, UPT, UR7, 0x1, UPT ;  /* 0x000000010700788c */ /* 0x000fe2000bf06270 */
[----:B------:R-:W-:Y:S01]  /*17e0*/  IMAD.MOV.U32 R26, RZ, RZ, R27 ;  /* 0x000000ffff1a7224 */ /* 0x000fe200078e001b */
[----:B--2---:R-:W-:-:S04]  /*17f0*/  IADD3 R6, P0, PT, -R0, R28, RZ ;  /* 0x0000001c00067210 */ /* 0x004fc80007f1e1ff */
[----:B------:R-:W-:-:S05]  /*1800*/  IADD3.X R7, PT, PT, R29, -0x1, RZ, P0, !PT ;  /* 0xffffffff1d077810 */ /* 0x000fca00007fe4ff */
[----:B------:R0:W-:Y:S01]  /*1810*/  STS.64 [R11+0x7200], R6 ;  /* 0x007200060b007388 */ /* 0x0001e20000000a00 */
[----:B------:R-:W-:Y:S05]  /*1820*/  BRA.U !UP0, `(.L_x_17) ;  /* 0x00000001086c7547 */ /* 0x000fea000b800000 */
[----:B------:R-:W-:Y:S01]  /*1830*/  BSSY B0, `(.L_x_18) ;  /* 0x0000019000007945 */ /* 0x000fe20003800000 */
[----:B------:R-:W-:Y:S02]  /*1840*/  IMAD.MOV.U32 R25, RZ, RZ, -0x1 ;  /* 0xffffffffff197424 */ /* 0x000fe400078e00ff */
[----:B------:R-:W-:Y:S02]  /*1850*/  IMAD.U32 R28, RZ, RZ, UR7 ;  /* 0x00000007ff1c7e24 */ /* 0x000fe4000f8e00ff */
[----:B------:R-:W-:-:S07]  /*1860*/  IMAD.MOV.U32 R26, RZ, RZ, R27 ;  /* 0x000000ffff1a7224 */ /* 0x000fce00078e001b */
.L_x_22:
[----:B0-----:R-:W0:Y:S01]  /*1870*/  LDC.64 R6, c[0x0][0x380] ;  /* 0x0000e000ff067b82 */ /* 0x001e220000000a00 */
[----:B------:R-:W-:Y:S01]  /*1880*/  VIADD R31, R28, 0xffffffff ;  /* 0xffffffff1c1f7836 */ /* 0x000fe20000000000 */
[----:B------:R-:W-:Y:S03]  /*1890*/  BSSY B2, `(.L_x_19) ;  /* 0x0000008000027945 */ /* 0x000fe60003800000 */
[----:B------:R-:W-:-:S04]  /*18a0*/  IMAD R29, R31, 0x100, R3 ;  /* 0x000001001f1d7824 */ /* 0x000fc800078e0203 */
[----:B0-----:R-:W-:-:S07]  /*18b0*/  IMAD.WIDE R6, R29, 0x4, R6 ;  /* 0x000000041d067825 */ /* 0x001fce00078e0206 */
.L_x_20:
[----:B------:R-:W-:Y:S05]  /*18c0*/  YIELD ;  /* 0x0000000000007946 */ /* 0x000fea0003800000 */
[----:B------:R0:W-:Y:S06]  /*18d0*/  MEMBAR.SC.CTA ;  /* 0x0000000000007992 */ /* 0x0001ec0000000000 */
[----:B0-----:R-:W2:Y:S02]  /*18e0*/  LDG.E.STRONG.SYS R29, desc[UR8][R6.64] ;  /* 0x00000008061d7981 */ /* 0x001ea4000c1f5900 */
[----:B--2---:R-:W-:-:S13]  /*18f0*/  ISETP.NE.AND P0, PT, R29, RZ, PT ;  /* 0x000000ff1d00720c */ /* 0x004fda0003f05270 */
[----:B------:R-:W-:Y:S05]  /*1900*/  @!P0 BRA `(.L_x_20) ;  /* 0xfffffffc00ec8947 */ /* 0x000fea000383ffff */
[----:B------:R-:W-:Y:S05]  /*1910*/  BSYNC B2 ;  /* 0x0000000000027941 */ /* 0x000fea0003800000 */
.L_x_19:
[----:B------:R-:W-:Y:S01]  /*1920*/  BSSY.RECONVERGENT B2, `(.L_x_21) ;  /* 0x0000006000027945 */ /* 0x000fe20003800200 */
[C---:B------:R-:W-:Y:S02]  /*1930*/  ISETP.GT.AND P0, PT, R29.reuse, -0x1, PT ;  /* 0xffffffff1d00780c */ /* 0x040fe40003f04270 */
[----:B------:R-:W-:Y:S01]  /*1940*/  LOP3.LUT R29, R29, 0x3fffffff, RZ, 0xc0, !PT ;  /* 0x3fffffff1d1d7812 */ /* 0x000fe200078ec0ff */
[----:B------:R-:W-:Y:S05]  /*1950*/  WARPSYNC.EXCLUSIVE R25 ;  /* 0x0000000019007348 */ /* 0x000fea0003a00000 */
[----:B------:R-:W-:-:S05]  /*1960*/  IMAD.IADD R26, R29, 0x1, R26 ;  /* 0x000000011d1a7824 */ /* 0x000fca00078e021a */
[----:B------:R-:W-:-:S07]  /*1970*/  VOTE.ANY R25, PT, P0 ;  /* 0x0000000000197806 */ /* 0x000fce00000e0100 */
[----:B------:R-:W-:Y:S05]  /*1980*/  BSYNC.RECONVERGENT B2 ;  /* 0x0000000000027941 */ /* 0x000fea0003800200 */
.L_x_21:
[----:B------:R-:W-:Y:S01]  /*1990*/  ISETP.GT.U32.AND P1, PT, R28, 0x1, PT ;  /* 0x000000011c00780c */ /* 0x000fe20003f24070 */
[----:B------:R-:W-:-:S12]  /*19a0*/  IMAD.MOV.U32 R28, RZ, RZ, R31 ;  /* 0x000000ffff1c7224 */ /* 0x000fd800078e001f */
[----:B------:R-:W-:Y:S05]  /*19b0*/  @P0 BRA P1, `(.L_x_22) ;  /* 0xfffffffc00ac0947 */ /* 0x000fea000083ffff */
[----:B------:R-:W-:Y:S05]  /*19c0*/  BSYNC B0 ;  /* 0x0000000000007941 */ /* 0x000fea0003800000 */
.L_x_18:
[----:B------:R1:W2:Y:S02]  /*19d0*/  LDS.64 R6, [R11+0x7200] ;  /* 0x007200000b067984 */ /* 0x0002a40000000a00 */
.L_x_17:
[C---:B------:R-:W-:Y:S01]  /*19e0*/  IMAD.IADD R29, R26.reuse, 0x1, -R27 ;  /* 0x000000011a1d7824 */ /* 0x040fe200078e0a1b */
[----:B------:R-:W-:-:S04]  /*19f0*/  LOP3.LUT R25, R26, 0x80000000, RZ, 0xfc, !PT ;  /* 0x800000001a197812 */ /* 0x000fc800078efcff */
[C---:B0-2---:R-:W-:Y:S01]  /*1a00*/  IADD3 R6, P0, PT, R29.reuse, R6, RZ ;  /* 0x000000061d067210 */ /* 0x045fe20007f1e0ff */
[----:B------:R0:W-:Y:S03]  /*1a10*/  STG.E.STRONG.SYS desc[UR8][R4.64], R25 ;  /* 0x0000001904007986 */ /* 0x0001e6000c115908 */
[----:B------:R-:W-:-:S05]  /*1a20*/  LEA.HI.X.SX32 R7, R29, R7, 0x1, P0 ;  /* 0x000000071d077211 */ /* 0x000fca00000f0eff */
[----:B------:R0:W-:Y:S04]  /*1a30*/  STS.64 [R11+0x7200], R6 ;  /* 0x007200060b007388 */ /* 0x0001e80000000a00 */
.L_x_16:
[----:B------:R-:W-:Y:S05]  /*1a40*/  BSYNC B1 ;  /* 0x0000000000017941 */ /* 0x000fea0003800000 */
.L_x_15:
[----:B------:R-:W2:Y:S01]  /*1a50*/  LDC R26, c[0x0][0x3c0] ;  /* 0x0000f000ff1a7b82 */ /* 0x000ea20000000800 */
[----:B------:R-:W-:-:S07]  /*1a60*/  LEA R47, R47, UR4, 0x3 ;  /* 0x000000042f2f7c11 */ /* 0x000fce000f8e18ff */
[----:B0-----:R-:W0:Y:S01]  /*1a70*/  LDC.64 R4, c[0x0][0x390] ;  /* 0x0000e400ff047b82 */ /* 0x001e220000000a00 */
[----:B--2---:R-:W-:Y:S02]  /*1a80*/  ISETP.LE.AND P0, PT, R26, UR10, PT ;  /* 0x0000000a1a007c0c */ /* 0x004fe4000bf03270 */
[----:B0-----:R-:W-:-:S04]  /*1a90*/  ISETP.EQ.U32.AND P1, PT, R4, RZ, PT ;  /* 0x000000ff0400720c */ /* 0x001fc80003f22070 */
[----:B------:R-:W-:-:S04]  /*1aa0*/  ISETP.EQ.OR.EX P0, PT, R5, RZ, !P0, P1 ;  /* 0x000000ff0500720c */ /* 0x000fc80004702710 */
[----:B------:R-:W-:-:S13]  /*1ab0*/  ISETP.GT.U32.OR P0, PT, R3, 0xff, P0 ;  /* 0x000000ff0300780c */ /* 0x000fda0000704470 */
[----:B------:R-:W-:Y:S05]  /*1ac0*/  @P0 BRA `(.L_x_23) ;  /* 0x00000000001c0947 */ /* 0x000fea0003800000 */
[----:B------:R-:W0:Y:S01]  /*1ad0*/  LDS.64 R6, [R11+0x7200] ;  /* 0x007200000b067984 */ /* 0x000e220000000a00 */
[C---:B------:R-:W-:Y:S02]  /*1ae0*/  LEA R4, P2, R3.reuse, R4, 0x3 ;  /* 0x0000000403047211 */ /* 0x040fe400078418ff */
[--C-:B------:R-:W-:Y:S02]  /*1af0*/  SHF.R.S32.HI R25, RZ, 0x1f, R27.reuse ;  /* 0x0000001fff197819 */ /* 0x100fe4000001141b */
[----:B------:R-:W-:Y:S02]  /*1b00*/  LEA.HI.X R5, R3, R5, RZ, 0x3, P2 ;  /* 0x0000000503057211 */ /* 0x000fe400010f1cff */
[----:B0-----:R-:W-:-:S04]  /*1b10*/  IADD3 R6, P0, P1, R6, R0, R27 ;  /* 0x0000000006067210 */ /* 0x001fc8000791e01b */
[----:B------:R-:W-:-:S05]  /*1b20*/  IADD3.X R7, PT, PT, R7, RZ, R25, P0, P1 ;  /* 0x000000ff07077210 */ /* 0x000fca00007e2419 */
[----:B------:R0:W-:Y:S04]  /*1b30*/  STG.E.64 desc[UR8][R4.64], R6 ;  /* 0x0000000604007986 */ /* 0x0001e8000c101b08 */
.L_x_23:
[----:B------:R-:W-:Y:S05]  /*1b40*/  WARPSYNC.ALL ;  /* 0x0000000000007948 */ /* 0x000fea0003800000 */
[----:B------:R-:W-:Y:S01]  /*1b50*/  BAR.SYNC.DEFER_BLOCKING 0x0 ;  /* 0x0000000000007b1d */ /* 0x000fe20000010000 */
[----:B------:R-:W-:-:S05]  /*1b60*/  ISETP.LT.AND P0, PT, R26, UR10, PT ;  /* 0x0000000a1a007c0c */ /* 0x000fca000bf01270 */
[----:B0-----:R0:W2:Y:S08]  /*1b70*/  LDS.64 R4, [R47+0x7200] ;  /* 0x007200002f047984 */ /* 0x0010b00000000a00 */
[----:B0-----:R-:W-:Y:S05]  /*1b80*/  @P0 BRA `(.L_x_24) ;  /* 0x0000000000700947 */ /* 0x001fea0003800000 */
[----:B------:R-:W0:Y:S01]  /*1b90*/  LDCU.64 UR12, c[0x0][0x3a0] ;  /* 0x00007400ff0c77ac */ /* 0x000e220008000a00 */
[C---:B------:R-:W-:Y:S02]  /*1ba0*/  LOP3.LUT R7, R3.reuse, 0x3e0, RZ, 0xc0, !PT ;  /* 0x000003e003077812 */ /* 0x040fe400078ec0ff */
[----:B------:R-:W-:-:S05]  /*1bb0*/  LOP3.LUT R2, R3, 0x1f, RZ, 0xc0, !PT ;  /* 0x0000001f03027812 */ /* 0x000fca00078ec0ff */
[----:B------:R-:W-:-:S05]  /*1bc0*/  IMAD R7, R7, 0x13, R2 ;  /* 0x0000001307077824 */ /* 0x000fca00078e0202 */
[----:B--2---:R-:W-:-:S05]  /*1bd0*/  IADD3 R0, P0, PT, R7, R4, RZ ;  /* 0x0000000407007210 */ /* 0x004fca0007f1e0ff */
[----:B------:R-:W-:Y:S01]  /*1be0*/  IMAD.X R5, RZ, RZ, R5, P0 ;  /* 0x000000ffff057224 */ /* 0x000fe200000e0605 */
[----:B0-----:R-:W-:-:S04]  /*1bf0*/  LEA R2, P0, R0, UR12, 0x2 ;  /* 0x0000000c00027c11 */ /* 0x001fc8000f8010ff */
[----:B------:R-:W-:-:S05]  /*1c00*/  LEA.HI.X R3, R0, UR13, R5, 0x2, P0 ;  /* 0x0000000d00037c11 */ /* 0x000fca00080f1405 */
[----:B------:R-:W-:Y:S04]  /*1c10*/  STG.E desc[UR8][R2.64], R44 ;  /* 0x0000002c02007986 */ /* 0x000fe8000c101908 */
        /* <DEDUP_REMOVED lines=17> */
[----:B------:R-:W-:Y:S01]  /*1d30*/  STG.E desc[UR8][R2.64+0x900], R24 ;  /* 0x0009001802007986 */ /* 0x000fe2000c101908 */
[----:B------:R-:W-:Y:S05]  /*1d40*/  EXIT ;  /* 0x000000000000794d */ /* 0x000fea0003800000 */
.L_x_24:
[C---:B------:R-:W-:Y:S01]  /*1d50*/  LOP3.LUT R7, R3.reuse, 0x3e0, RZ, 0xc0, !PT ;  /* 0x000003e003077812 */ /* 0x040fe200078ec0ff */
[----:B------:R-:W0:Y:S01]  /*1d60*/  LDCU.64 UR12, c[0x0][0x3a0] ;  /* 0x00007400ff0c77ac */ /* 0x000e220008000a00 */
[----:B------:R-:W-:Y:S01]  /*1d70*/  LOP3.LUT R2, R3, 0x1f, RZ, 0xc0, !PT ;  /* 0x0000001f03027812 */ /* 0x000fe200078ec0ff */
[----:B-1----:R-:W-:-:S04]  /*1d80*/  IMAD.U32 R11, RZ, RZ, UR7 ;  /* 0x00000007ff0b7e24 */ /* 0x002fc8000f8e00ff */
[----:B------:R-:W-:Y:S02]  /*1d90*/  IMAD R7, R7, 0x13, R2 ;  /* 0x0000001307077824 */ /* 0x000fe400078e0202 */
[----:B------:R-:W-:Y:S02]  /*1da0*/  IMAD R0, R11, -0x1c80, R26 ;  /* 0xffffe3800b007824 */ /* 0x000fe400078e021a */
[C---:B------:R-:W-:Y:S01]  /*1db0*/  VIADD R11, R7.reuse, 0x20 ;  /* 0x00000020070b7836 */ /* 0x040fe20000000000 */
[C---:B--2---:R-:W-:Y:S01]  /*1dc0*/  IADD3 R3, P0, PT, R7.reuse, R4, RZ ;  /* 0x0000000407037210 */ /* 0x044fe20007f1e0ff */
[C---:B------:R-:W-:Y:S01]  /*1dd0*/  VIADD R25, R7.reuse, 0x60 ;  /* 0x0000006007197836 */ /* 0x040fe20000000000 */
[-C--:B------:R-:W-:Y:S02]  /*1de0*/  ISETP.GE.AND P1, PT, R7, R0.reuse, PT ;  /* 0x000000000700720c */ /* 0x080fe40003f26270 */
[-C--:B------:R-:W-:Y:S01]  /*1df0*/  ISETP.GE.AND P2, PT, R11, R0.reuse, PT ;  /* 0x000000000b00720c */ /* 0x080fe20003f46270 */
[----:B------:R-:W-:Y:S01]  /*1e00*/  IMAD.X R4, RZ, RZ, R5, P0 ;  /* 0x000000ffff047224 */ /* 0x000fe200000e0605 */
[----:B------:R-:W-:Y:S01]  /*1e10*/  ISETP.GE.AND P4, PT, R25, R0, PT ;  /* 0x000000001900720c */ /* 0x000fe20003f86270 */
[----:B------:R-:W-:Y:S01]  /*1e20*/  VIADD R5, R7, 0x40 ;  /* 0x0000004007057836 */ /* 0x000fe20000000000 */
[----:B0-----:R-:W-:Y:S01]  /*1e30*/  LEA R2, P0, R3, UR12, 0x2 ;  /* 0x0000000c03027c11 */ /* 0x001fe2000f8010ff */
[----:B------:R-:W-:-:S02]  /*1e40*/  VIADD R11, R7, 0xa0 ;  /* 0x000000a0070b7836 */ /* 0x000fc40000000000 */
[----:B------:R-:W-:Y:S01]  /*1e50*/  VIADD R25, R7, 0xc0 ;  /* 0x000000c007197836 */ /* 0x000fe20000000000 */
[-C--:B------:R-:W-:Y:S01]  /*1e60*/  ISETP.GE.AND P3, PT, R5, R0.reuse, PT ;  /* 0x000000000500720c */ /* 0x080fe20003f66270 */
[----:B------:R-:W-:Y:S01]  /*1e70*/  VIADD R5, R7, 0x80 ;  /* 0x0000008007057836 */ /* 0x000fe20000000000 */
[----:B------:R-:W-:Y:S02]  /*1e80*/  LEA.HI.X R3, R3, UR13, R4, 0x2, P0 ;  /* 0x0000000d03037c11 */ /* 0x000fe400080f1404 */
[-C--:B------:R-:W-:Y:S01]  /*1e90*/  ISETP.GE.AND P6, PT, R11, R0.reuse, PT ;  /* 0x000000000b00720c */ /* 0x080fe20003fc6270 */
[----:B------:R-:W-:Y:S01]  /*1ea0*/  VIADD R11, R7, 0x100 ;  /* 0x00000100070b7836 */ /* 0x000fe20000000000 */
[-C--:B------:R-:W-:Y:S01]  /*1eb0*/  ISETP.GE.AND P5, PT, R5, R0.reuse, PT ;  /* 0x000000000500720c */ /* 0x080fe20003fa6270 */
[----:B------:R-:W-:Y:S01]  /*1ec0*/  VIADD R5, R7, 0xe0 ;  /* 0x000000e007057836 */ /* 0x000fe20000000000 */
[----:B------:R-:W-:Y:S01]  /*1ed0*/  @!P1 STG.E desc[UR8][R2.64], R44 ;  /* 0x0000002c02009986 */ /* 0x000fe2000c101908 */
[----:B------:R-:W-:-:S03]  /*1ee0*/  ISETP.GE.AND P0, PT, R25, R0, PT ;  /* 0x000000001900720c */ /* 0x000fc60003f06270 */
[-C--:B------:R-:W-:Y:S01]  /*1ef0*/  ISETP.GE.AND P1, PT, R5, R0.reuse, PT ;  /* 0x000000000500720c */ /* 0x080fe20003f26270 */
[----:B------:R-:W-:Y:S01]  /*1f00*/  VIADD R5, R7, 0x120 ;  /* 0x0000012007057836 */ /* 0x000fe20000000000 */
[----:B------:R-:W-:Y:S04]  /*1f10*/  @!P3 STG.E desc[UR8][R2.64+0x100], R42 ;  /* 0x0001002a0200b986 */ /* 0x000fe8000c101908 */
[-C--:B------:R-:W-:Y:S01]  /*1f20*/  ISETP.GE.AND P3, PT, R5, R0.reuse, PT ;  /* 0x000000000500720c */ /* 0x080fe20003f66270 */
[----:B------:R-:W-:Y:S01]  /*1f30*/  VIADD R5, R7, 0x160 ;  /* 0x0000016007057836 */ /* 0x000fe20000000000 */
[----:B------:R-:W-:Y:S01]  /*1f40*/  @!P2 STG.E desc[UR8][R2.64+0x80], R43 ;  /* 0x0000802b0200a986 */ /* 0x000fe2000c101908 */
[----:B------:R-:W-:Y:S01]  /*1f50*/  ISETP.GE.AND P2, PT, R11, R0, PT ;  /* 0x000000000b00720c */ /* 0x000fe20003f46270 */
[----:B------:R-:W-:-:S02]  /*1f60*/  VIADD R11, R7, 0x140 ;  /* 0x00000140070b7836 */ /* 0x000fc40000000000 */
[----:B------:R0:W-:Y:S01]  /*1f70*/  @!P5 STG.E desc[UR8][R2.64+0x200], R9 ;  /* 0x000200090200d986 */ /* 0x0001e2000c101908 */
[-C--:B------:R-:W-:Y:S01]  /*1f80*/  ISETP.GE.AND P5, PT, R5, R0.reuse, PT ;  /* 0x000000000500720c */ /* 0x080fe20003fa6270 */
[----:B------:R-:W-:Y:S02]  /*1f90*/  VIADD R5, R7, 0x1a0 ;  /* 0x000001a007057836 */ /* 0x000fe40000000000 */
[----:B------:R1:W-:Y:S01]  /*1fa0*/  @!P4 STG.E desc[UR8][R2.64+0x180], R8 ;  /* 0x000180080200c986 */ /* 0x0003e2000c101908 */
[-C--:B------:R-:W-:Y:S01]  /*1fb0*/  ISETP.GE.AND P4, PT, R11, R0.reuse, PT ;  /* 0x000000000b00720c */ /* 0x080fe20003f86270 */
[----:B------:R-:W-:Y:S02]  /*1fc0*/  VIADD R11, R7, 0x180 ;  /* 0x00000180070b7836 */ /* 0x000fe40000000000 */
[----:B------:R1:W-:Y:S01]  /*1fd0*/  @!P0 STG.E desc[UR8][R2.64+0x300], R12 ;  /* 0x0003000c02008986 */ /* 0x0003e2000c101908 */
[----:B------:R-:W-:Y:S01]  /*1fe0*/  ISETP.GE.AND P0, PT, R5, R0, PT ;  /* 0x000000000500720c */ /* 0x000fe20003f06270 */
[----:B------:R-:W-:-:S02]  /*1ff0*/  VIADD R5, R7, 0x1e0 ;  /* 0x000001e007057836 */ /* 0x000fc40000000000 */
[----:B------:R1:W-:Y:S01]  /*2000*/  @!P6 STG.E desc[UR8][R2.64+0x280], R10 ;  /* 0x0002800a0200e986 */ /* 0x0003e2000c101908 */
[-C--:B------:R-:W-:Y:S01]  /*2010*/  ISETP.GE.AND P6, PT, R11, R0.reuse, PT ;  /* 0x000000000b00720c */ /* 0x080fe20003fc6270 */
[----:B------:R-:W-:Y:S02]  /*2020*/  VIADD R11, R7, 0x1c0 ;  /* 0x000001c0070b7836 */ /* 0x000fe40000000000 */
[----:B------:R1:W-:Y:S01]  /*2030*/  @!P2 STG.E desc[UR8][R2.64+0x400], R14 ;  /* 0x0004000e0200a986 */ /* 0x0003e2000c101908 */
[-C--:B------:R-:W-:Y:S01]  /*2040*/  ISETP.GE.AND P2, PT, R5, R0.reuse, PT ;  /* 0x000000000500720c */ /* 0x080fe20003f46270 */
[C---:B0-----:R-:W-:Y:S02]  /*2050*/  VIADD R9, R7.reuse, 0x200 ;  /* 0x0000020007097836 */ /* 0x041fe40000000000 */
[C---:B------:R-:W-:Y:S01]  /*2060*/  VIADD R5, R7.reuse, 0x220 ;  /* 0x0000022007057836 */ /* 0x040fe20000000000 */
[----:B------:R1:W-:Y:S01]  /*2070*/  @!P1 STG.E desc[UR8][R2.64+0x380], R13 ;  /* 0x0003800d02009986 */ /* 0x0003e2000c101908 */
[----:B------:R-:W-:Y:S01]  /*2080*/  VIADD R7, R7, 0x240 ;  /* 0x0000024007077836 */ /* 0x000fe20000000000 */
[----:B------:R-:W-:-:S02]  /*2090*/  ISETP.GE.AND P1, PT, R11, R0, PT ;  /* 0x000000000b00720c */ /* 0x000fc40003f26270 */
[----:B------:R1:W-:Y:S01]  /*20a0*/  @!P3 STG.E desc[UR8][R2.64+0x480], R15 ;  /* 0x0004800f0200b986 */ /* 0x0003e2000c101908 */
[----:B------:R-:W-:-:S03]  /*20b0*/  ISETP.GE.AND P3, PT, R9, R0, PT ;  /* 0x000000000900720c */ /* 0x000fc60003f66270 */
[----:B------:R1:W-:Y:S01]  /*20c0*/  @!P4 STG.E desc[UR8][R2.64+0x500], R16 ;  /* 0x000500100200c986 */ /* 0x0003e2000c101908 */
[----:B------:R-:W-:-:S03]  /*20d0*/  ISETP.GE.AND P4, PT, R5, R0, PT ;  /* 0x000000000500720c */ /* 0x000fc60003f86270 */
[----:B------:R1:W-:Y:S01]  /*20e0*/  @!P5 STG.E desc[UR8][R2.64+0x580], R17 ;  /* 0x000580110200d986 */ /* 0x0003e2000c101908 */
[----:B------:R-:W-:-:S03]  /*20f0*/  ISETP.GE.AND P5, PT, R7, R0, PT ;  /* 0x000000000700720c */ /* 0x000fc60003fa6270 */
[----:B------:R1:W-:Y:S04]  /*2100*/  @!P6 STG.E desc[UR8][R2.64+0x600], R18 ;  /* 0x000600120200e986 */ /* 0x0003e8000c101908 */
[----:B------:R1:W-:Y:S04]  /*2110*/  @!P0 STG.E desc[UR8][R2.64+0x680], R19 ;  /* 0x0006801302008986 */ /* 0x0003e8000c101908 */
[----:B------:R1:W-:Y:S04]  /*2120*/  @!P1 STG.E desc[UR8][R2.64+0x700], R20 ;  /* 0x0007001402009986 */ /* 0x0003e8000c101908 */
[----:B------:R1:W-:Y:S04]  /*2130*/  @!P2 STG.E desc[UR8][R2.64+0x780], R21 ;  /* 0x000780150200a986 */ /* 0x0003e8000c101908 */
[----:B------:R1:W-:Y:S04]  /*2140*/  @!P3 STG.E desc[UR8][R2.64+0x800], R22 ;  /* 0x000800160200b986 */ /* 0x0003e8000c101908 */
[----:B------:R1:W-:Y:S01]  /*2150*/  @!P4 STG.E desc[UR8][R2.64+0x880], R23 ;  /* 0x000880170200c986 */ /* 0x0003e2000c101908 */
[----:B------:R-:W-:Y:S05]  /*2160*/  @P5 EXIT ;  /* 0x000000000000594d */ /* 0x000fea0003800000 */
[----:B------:R-:W-:Y:S01]  /*2170*/  STG.E desc[UR8][R2.64+0x900], R24 ;  /* 0x0009001802007986 */ /* 0x000fe2000c101908 */
[----:B------:R-:W-:Y:S05]  /*2180*/  EXIT ;  /* 0x000000000000794d */ /* 0x000fea0003800000 */
.L_x_14:
[----:B------:R-:W-:Y:S01]  /*2190*/  IMAD.MOV.U32 R2, RZ, RZ, RZ ;  /* 0x000000ffff027224 */ /* 0x000fe200078e00ff */
[C---:B------:R-:W-:Y:S01]  /*21a0*/  ISETP.GT.U32.AND P0, PT, R3.reuse, 0x1f, PT ;  /* 0x0000001f0300780c */ /* 0x040fe20003f04070 */
[----:B------:R-:W-:Y:S05]  /*21b0*/  WARPSYNC.ALL ;  /* 0x0000000000007948 */ /* 0x000fea0003800000 */
[----:B------:R-:W-:-:S05]  /*21c0*/  IMAD.HI.U32 R24, R3, 0x15555556, R2 ;  /* 0x1555555603187827 */ /* 0x000fca00078e0002 */
[----:B------:R-:W-:-:S05]  /*21d0*/  LEA R24, R24, UR4, 0x2 ;  /* 0x0000000418187c11 */ /* 0x000fca000f8e10ff */
[----:B------:R0:W-:Y:S01]  /*21e0*/  STS [R24+0x3410], R27 ;  /* 0x0034101b18007388 */ /* 0x0001e20000000800 */
[----:B------:R-:W-:Y:S06]  /*21f0*/  BAR.SYNC.DEFER_BLOCKING 0x0 ;  /* 0x0000000000007b1d */ /* 0x000fec0000010000 */
[----:B------:R-:W-:Y:S05]  /*2200*/  @P0 BRA `(.L_x_25) ;  /* 0x0000000000e00947 */ /* 0x000fea0003800000 */
[----:B------:R-:W-:Y:S01]  /*2210*/  IMAD.MOV.U32 R5, RZ, RZ, 0x34 ;  /* 0x00000034ff057424 */ /* 0x000fe200078e00ff */
[----:B------:R-:W-:-:S03]  /*2220*/  UMOV UR11, 0xffffffff ;  /* 0xffffffff000b7882 */ /* 0x000fc60000000000 */
[----:B------:R-:W-:-:S05]  /*2230*/  IMAD R18, R3, R5, UR4 ;  /* 0x0000000403127e24 */ /* 0x000fca000f8e0205 */
[----:B------:R-:W-:Y:S04]  /*2240*/  LDS R16, [R18+0x3410] ;  /* 0x0034100012107984 */ /* 0x000fe80000000800 */
[----:B------:R-:W-:Y:S04]  /*2250*/  LDS R17, [R18+0x3414] ;  /* 0x0034140012117984 */ /* 0x000fe80000000800 */
[----:B------:R-:W1:Y:S04]  /*2260*/  LDS R14, [R18+0x3418] ;  /* 0x00341800120e7984 */ /* 0x000e680000000800 */
[----:B------:R-:W-:Y:S04]  /*2270*/  LDS R15, [R18+0x341c] ;  /* 0x00341c00120f7984 */ /* 0x000fe80000000800 */
[----:B------:R-:W2:Y:S04]  /*2280*/  LDS R12, [R18+0x3420] ;  /* 0x00342000120c7984 */ /* 0x000ea80000000800 */
[----:B------:R-:W-:Y:S04]  /*2290*/  LDS R13, [R18+0x3424] ;  /* 0x00342400120d7984 */ /* 0x000fe80000000800 */
[----:B------:R-:W3:Y:S04]  /*22a0*/  LDS R10, [R18+0x3428] ;  /* 0x00342800120a7984 */ /* 0x000ee80000000800 */
[----:B------:R-:W-:Y:S04]  /*22b0*/  LDS R9, [R18+0x342c] ;  /* 0x00342c0012097984 */ /* 0x000fe80000000800 */
[----:B------:R-:W4:Y:S04]  /*22c0*/  LDS R8, [R18+0x3430] ;  /* 0x0034300012087984 */ /* 0x000f280000000800 */
[----:B------:R-:W-:Y:S04]  /*22d0*/  LDS R5, [R18+0x3434] ;  /* 0x0034340012057984 */ /* 0x000fe80000000800 */
[----:B------:R-:W5:Y:S04]  /*22e0*/  LDS R4, [R18+0x3438] ;  /* 0x0034380012047984 */ /* 0x000f680000000800 */
[----:B------:R-:W0:Y:S01]  /*22f0*/  LDS R19, [R18+0x343c] ;  /* 0x00343c0012137984 */ /* 0x000e220000000800 */
[----:B-1----:R-:W-:-:S04]  /*2300*/  IADD3 R20, PT, PT, R14, R17, R16 ;  /* 0x000000110e147210 */ /* 0x002fc80007ffe010 */
[----:B--2---:R-:W-:-:S04]  /*2310*/  IADD3 R20, PT, PT, R12, R20, R15 ;  /* 0x000000140c147210 */ /* 0x004fc80007ffe00f */
[----:B---3--:R-:W-:-:S04]  /*2320*/  IADD3 R20, PT, PT, R10, R20, R13 ;  /* 0x000000140a147210 */ /* 0x008fc80007ffe00d */
[----:B----4-:R-:W-:-:S04]  /*2330*/  IADD3 R20, PT, PT, R8, R20, R9 ;  /* 0x0000001408147210 */ /* 0x010fc80007ffe009 */
[----:B-----5:R-:W-:-:S05]  /*2340*/  IADD3 R20, PT, PT, R4, R20, R5 ;  /* 0x0000001404147210 */ /* 0x020fca0007ffe005 */
[----:B0-----:R-:W-:Y:S01]  /*2350*/  IMAD.IADD R19, R19, 0x1, R20 ;  /* 0x0000000113137824 */ /* 0x001fe200078e0214 */
[----:B------:R-:W-:Y:S06]  /*2360*/  BRA.DIV UR11, `(.L_x_26) ;  /* 0x0000005e0be47947 */ /* 0x000fec000b800000 */
[----:B------:R-:W0:Y:S02]  /*2370*/  SHFL.UP P0, R20, R19, 0x1, RZ ;  /* 0x0420000013147989 */ /* 0x000e2400000000ff */
[----:B0-----:R-:W-:-:S05]  /*2380*/  @P0 IMAD.IADD R20, R19, 0x1, R20 ;  /* 0x0000000113140824 */ /* 0x001fca00078e0214 */
[----:B------:R-:W0:Y:S02]  /*2390*/  SHFL.UP P0, R21, R20, 0x2, RZ ;  /* 0x0440000014157989 */ /* 0x000e2400000000ff */
[----:B0-----:R-:W-:-:S05]  /*23a0*/  @P0 IMAD.IADD R21, R20, 0x1, R21 ;  /* 0x0000000114150824 */ /* 0x001fca00078e0215 */
[----:B------:R-:W0:Y:S02]  /*23b0*/  SHFL.UP P0, R22, R21, 0x4, RZ ;  /* 0x0480000015167989 */ /* 0x000e2400000000ff */
[----:B0-----:R-:W-:-:S05]  /*23c0*/  @P0 IMAD.IADD R22, R21, 0x1, R22 ;  /* 0x0000000115160824 */ /* 0x001fca00078e0216 */
[----:B------:R-:W0:Y:S02]  /*23d0*/  SHFL.UP P0, R23, R22, 0x8, RZ ;  /* 0x0500000016177989 */ /* 0x000e2400000000ff */
[----:B0-----:R-:W-:-:S05]  /*23e0*/  @P0 IMAD.IADD R23, R22, 0x1, R23 ;  /* 0x0000000116170824 */ /* 0x001fca00078e0217 */
[----:B------:R0:W1:Y:S02]  /*23f0*/  SHFL.UP P0, R48, R23, 0x10, RZ ;  /* 0x0600000017307989 */ /* 0x00006400000000ff */
.L_x_118:
[----:B-1----:R-:W-:-:S04]  /*2400*/  @P0 IMAD.IADD R48, R23, 0x1, R48 ;  /* 0x0000000117300824 */ /* 0x002fc800078e0230 */
[----:B------:R-:W-:-:S04]  /*2410*/  IMAD.IADD R19, R48, 0x1, -R19 ;  /* 0x0000000130137824 */ /* 0x000fc800078e0a13 */
[----:B------:R-:W-:Y:S01]  /*2420*/  IMAD.IADD R16, R16, 0x1, R19 ;  /* 0x0000000110107824 */ /* 0x000fe200078e0213 */
[----:B------:R1:W-:Y:S03]  /*2430*/  STS [R18+0x3410], R19 ;  /* 0x0034101312007388 */ /* 0x0003e60000000800 */
        /* <DEDUP_REMOVED lines=19> */
[----:B------:R1:W-:Y:S04]  /*2570*/  STS [R18+0x3438], R5 ;  /* 0x0034380512007388 */ /* 0x0003e80000000800 */
[----:B------:R1:W-:Y:S02]  /*2580*/  STS [R18+0x343c], R21 ;  /* 0x00343c1512007388 */ /* 0x0003e40000000800 */
.L_x_25:
[----:B------:R-:W-:Y:S05]  /*2590*/  WARPSYNC.ALL ;  /* 0x0000000000007948 */ /* 0x000fea0003800000 */
[----:B------:R-:W-:Y:S01]  /*25a0*/  BAR.SYNC.DEFER_BLOCKING 0x0 ;  /* 0x0000000000007b1d */ /* 0x000fe20000010000 */
[----:B------:R-:W-:Y:S02]  /*25b0*/  ISETP.NE.AND P0, PT, R53, RZ, PT ;  /* 0x000000ff3500720c */ /* 0x000fe40003f05270 */
[----:B-1----:R-:W-:-:S03]  /*25c0*/  SHF.R.U32.HI R5, RZ, UR6, R45 ;  /* 0x00000006ff057c19 */ /* 0x002fc6000801162d */
[----:B------:R-:W-:Y:S01]  /*25d0*/  BSSY.RECONVERGENT B0, `(.L_x_27) ;  /* 0x0000029000007945 */ /* 0x000fe20003800200 */
[----:B------:R-:W-:Y:S01]  /*25e0*/  LOP3.LUT R5, R5, UR5, RZ, 0x30, !PT ;  /* 0x0000000505057c12 */ /* 0x000fe2000f8e30ff */
[----:B0-----:R-:W0:Y:S06]  /*25f0*/  LDS R24, [R24+0x3410] ;  /* 0x0034100018187984 */ /* 0x001e2c0000000800 */
[----:B------:R-:W-:Y:S05]  /*2600*/  @P0 BRA `(.L_x_28) ;  /* 0x0000000000940947 */ /* 0x000fea0003800000 */
[----:B------:R-:W-:-:S05]  /*2610*/  LEA R4, R3, UR4, 0x2 ;  /* 0x0000000403047c11 */ /* 0x000fca000f8e10ff */
[----:B------:R-:W0:Y:S04]  /*2620*/  LDS R13, [R4] ;  /* 0x00000000040d7984 */ /* 0x000e280000000800 */
[----:B------:R-:W1:Y:S04]  /*2630*/  LDS R15, [R4+0x400] ;  /* 0x00040000040f7984 */ /* 0x000e680000000800 */
[----:B------:R-:W2:Y:S04]  /*2640*/  LDS R17, [R4+0x800] ;  /* 0x0008000004117984 */ /* 0x000ea80000000800 */
[----:B------:R-:W3:Y:S04]  /*2650*/  LDS R19, [R4+0xc00] ;  /* 0x000c000004137984 */ /* 0x000ee80000000800 */
[----:B------:R-:W4:Y:S04]  /*2660*/  LDS R21, [R4+0x1000] ;  /* 0x0010000004157984 */ /* 0x000f280000000800 */
[----:B------:R-:W5:Y:S04]  /*2670*/  LDS R23, [R4+0x1400] ;  /* 0x0014000004177984 */ /* 0x000f680000000800 */
[----:B------:R-:W5:Y:S04]  /*2680*/  LDS R45, [R4+0x1800] ;  /* 0x00180000042d7984 */ /* 0x000f680000000800 */
[----:B------:R-:W5:Y:S04]  /*2690*/  LDS R47, [R4+0x1c00] ;  /* 0x001c0000042f7984 */ /* 0x000f680000000800 */
[----:B------:R-:W5:Y:S04]  /*26a0*/  LDS R49, [R4+0x2000] ;  /* 0x0020000004317984 */ /* 0x000f680000000800 */
[----:B------:R-:W5:Y:S04]  /*26b0*/  LDS R51, [R4+0x2400] ;  /* 0x0024000004337984 */ /* 0x000f680000000800 */
[----:B------:R-:W5:Y:S01]  /*26c0*/  LDS R8, [R4+0x2800] ;  /* 0x0028000004087984 */ /* 0x000f620000000800 */
[----:B0-----:R-:W-:-:S03]  /*26d0*/  IMAD.IADD R13, R24, 0x1, R13 ;  /* 0x00000001180d7824 */ /* 0x001fc600078e020d */
[----:B------:R-:W0:Y:S01]  /*26e0*/  LDS R9, [R4+0x2c00] ;  /* 0x002c000004097984 */ /* 0x000e220000000800 */
[----:B-1----:R-:W-:-:S03]  /*26f0*/  IMAD.IADD R15, R24, 0x1, R15 ;  /* 0x00000001180f7824 */ /* 0x002fc600078e020f */
[----:B------:R1:W-:Y:S01]  /*2700*/  STS [R4], R13 ;  /* 0x0000000d04007388 */ /* 0x0003e20000000800 */
[C---:B--2---:R-:W-:Y:S02]  /*2710*/  IMAD.IADD R17, R24.reuse, 0x1, R17 ;  /* 0x0000000118117824 */ /* 0x044fe400078e0211 */
[C---:B---3--:R-:W-:Y:S01]  /*2720*/  IMAD.IADD R19, R24.reuse, 0x1, R19 ;  /* 0x0000000118137824 */ /* 0x048fe200078e0213 */
[----:B------:R2:W-:Y:S01]  /*2730*/  STS [R4+0x400], R15 ;  /* 0x0004000f04007388 */ /* 0x0005e20000000800 */
[----:B----4-:R-:W-:-:S03]  /*2740*/  IMAD.IADD R21, R24, 0x1, R21 ;  /* 0x0000000118157824 */ /* 0x010fc600078e0215 */
[----:B------:R2:W-:Y:S01]  /*2750*/  STS [R4+0x800], R17 ;  /* 0x0008001104007388 */ /* 0x0005e20000000800 */
[----:B-----5:R-:W-:-:S03]  /*2760*/  IMAD.IADD R23, R24, 0x1, R23 ;  /* 0x0000000118177824 */ /* 0x020fc600078e0217 */
[----:B------:R2:W-:Y:S01]  /*2770*/  STS [R4+0xc00], R19 ;  /* 0x000c001304007388 */ /* 0x0005e20000000800 */
[----:B------:R-:W-:-:S03]  /*2780*/  IMAD.IADD R45, R24, 0x1, R45 ;  /* 0x00000001182d7824 */ /* 0x000fc600078e022d */
[----:B------:R2:W-:Y:S01]  /*2790*/  STS [R4+0x1000], R21 ;  /* 0x0010001504007388 */ /* 0x0005e20000000800 */
[----:B------:R-:W-:-:S03]  /*27a0*/  IMAD.IADD R47, R24, 0x1, R47 ;  /* 0x00000001182f7824 */ /* 0x000fc600078e022f */
[----:B------:R2:W-:Y:S01]  /*27b0*/  STS [R4+0x1400], R23 ;  /* 0x0014001704007388 */ /* 0x0005e20000000800 */
[----:B------:R-:W-:-:S03]  /*27c0*/  IMAD.IADD R49, R24, 0x1, R49 ;  /* 0x0000000118317824 */ /* 0x000fc600078e0231 */
[----:B------:R2:W-:Y:S01]  /*27d0*/  STS [R4+0x1800], R45 ;  /* 0x0018002d04007388 */ /* 0x0005e20000000800 */
[----:B------:R-:W-:-:S03]  /*27e0*/  IMAD.IADD R51, R24, 0x1, R51 ;  /* 0x0000000118337824 */ /* 0x000fc600078e0233 */
[----:B------:R2:W-:Y:S01]  /*27f0*/  STS [R4+0x1c00], R47 ;  /* 0x001c002f04007388 */ /* 0x0005e20000000800 */
[----:B-1----:R-:W-:-:S03]  /*2800*/  IMAD.IADD R13, R24, 0x1, R8 ;  /* 0x00000001180d7824 */ /* 0x002fc600078e0208 */
[----:B------:R2:W-:Y:S01]  /*2810*/  STS [R4+0x2000], R49 ;  /* 0x0020003104007388 */ /* 0x0005e20000000800 */
[----:B0-----:R-:W-:-:S03]  /*2820*/  IMAD.IADD R9, R24, 0x1, R9 ;  /* 0x0000000118097824 */ /* 0x001fc600078e0209 */
[----:B------:R2:W-:Y:S04]  /*2830*/  STS [R4+0x2400], R51 ;  /* 0x0024003304007388 */ /* 0x0005e80000000800 */
[----:B------:R2:W-:Y:S04]  /*2840*/  STS [R4+0x2800], R13 ;  /* 0x0028000d04007388 */ /* 0x0005e80000000800 */
[----:B------:R2:W-:Y:S02]  /*2850*/  STS [R4+0x2c00], R9 ;  /* 0x002c000904007388 */ /* 0x0005e40000000800 */
.L_x_28:
[----:B------:R-:W-:Y:S05]  /*2860*/  BSYNC.RECONVERGENT B0 ;  /* 0x0000000000007941 */ /* 0x000fea0003800200 */
.L_x_27:
[----:B------:R-:W-:Y:S01]  /*2870*/  BAR.SYNC.DEFER_BLOCKING 0x0 ;  /* 0x0000000000007b1d */ /* 0x000fe20000010000 */
[----:B------:R-:W-:Y:S01]  /*2880*/  R2P PR, R5, 0x7f ;  /* 0x0000007f05007804 */ /* 0x000fe20000000000 */
[----:B------:R-:W-:-:S04]  /*2890*/  IMAD.MOV.U32 R8, RZ, RZ, RZ ;  /* 0x000000ffff087224 */ /* 0x000fc800078e00ff */
[----:B------:R-:W-:Y:S01]  /*28a0*/  BSSY.RECONVERGENT B0, `(.L_x_29) ;  /* 0x0000026000007945 */ /* 0x000fe20003800200 */
[----:B--2---:R-:W1:Y:S07]  /*28b0*/  S2R R23, SR_LEMASK ;  /* 0x0000000000177919 */ /* 0x004e6e0000003a00 */
[----:B------:R-:W-:Y:S02]  /*28c0*/  VOTE.ANY R4, PT, P0 ;  /* 0x0000000000047806 */ /* 0x000fe400000e0100 */
[----:B------:R-:W-:-:S02]  /*28d0*/  VOTE.ANY R9, PT, P1 ;  /* 0x0000000000097806 */ /* 0x000fc400008e0100 */
[----:B------:R-:W-:Y:S02]  /*28e0*/  @!P0 LOP3.LUT R4, RZ, R4, RZ, 0x33, !PT ;  /* 0x00000004ff048212 */ /* 0x000fe400078e33ff */
[----:B------:R-:W-:Y:S02]  /*28f0*/  VOTE.ANY R13, PT, P2 ;  /* 0x00000000000d7806 */ /* 0x000fe400010e0100 */
[----:B------:R-:W-:Y:S02]  /*2900*/  @!P1 LOP3.LUT R9, RZ, R9, RZ, 0x33, !PT ;  /* 0x00000009ff099212 */ /* 0x000fe400078e33ff */
[----:B------:R-:W-:Y:S02]  /*2910*/  VOTE.ANY R15, PT, P3 ;  /* 0x00000000000f7806 */ /* 0x000fe400018e0100 */
[----:B------:R-:W-:Y:S02]  /*2920*/  @!P2 LOP3.LUT R13, RZ, R13, RZ, 0x33, !PT ;  /* 0x0000000dff0da212 */ /* 0x000fe400078e33ff */
[----:B------:R-:W-:-:S02]  /*2930*/  LOP3.LUT R4, R9, R4, RZ, 0xc0, !PT ;  /* 0x0000000409047212 */ /* 0x000fc400078ec0ff */
[----:B------:R-:W-:Y:S02]  /*2940*/  @!P3 LOP3.LUT R15, RZ, R15, RZ, 0x33, !PT ;  /* 0x0000000fff0fb212 */ /* 0x000fe400078e33ff */
[----:B------:R-:W-:Y:S02]  /*2950*/  LOP3.LUT R4, R13, R4, RZ, 0xc0, !PT ;  /* 0x000000040d047212 */ /* 0x000fe400078ec0ff */
[----:B------:R-:W-:Y:S02]  /*2960*/  VOTE.ANY R9, PT, P4 ;  /* 0x0000000000097806 */ /* 0x000fe400020e0100 */
[----:B------:R-:W-:Y:S02]  /*2970*/  LOP3.LUT P0, RZ, R5, 0x80, RZ, 0xc0, !PT ;  /* 0x0000008005ff7812 */ /* 0x000fe4000780c0ff */
[----:B------:R-:W-:Y:S02]  /*2980*/  LOP3.LUT R4, R15, R4, RZ, 0xc0, !PT ;  /* 0x000000040f047212 */ /* 0x000fe400078ec0ff */
[----:B------:R-:W-:-:S02]  /*2990*/  VOTE.ANY R13, PT, P5 ;  /* 0x00000000000d7806 */ /* 0x000fc400028e0100 */
[----:B------:R-:W-:Y:S02]  /*29a0*/  @!P4 LOP3.LUT R9, RZ, R9, RZ, 0x33, !PT ;  /* 0x00000009ff09c212 */ /* 0x000fe400078e33ff */
[----:B------:R-:W-:Y:S02]  /*29b0*/  @!P5 LOP3.LUT R13, RZ, R13, RZ, 0x33, !PT ;  /* 0x0000000dff0dd212 */ /* 0x000fe400078e33ff */
[----:B------:R-:W-:Y:S02]  /*29c0*/  LOP3.LUT R4, R9, R4, RZ, 0xc0, !PT ;  /* 0x0000000409047212 */ /* 0x000fe400078ec0ff */
[----:B------:R-:W-:Y:S02]  /*29d0*/  VOTE.ANY R9, PT, P6 ;  /* 0x0000000000097806 */ /* 0x000fe400030e0100 */
[----:B------:R-:W-:Y:S02]  /*29e0*/  LOP3.LUT R4, R13, R4, RZ, 0xc0, !PT ;  /* 0x000000040d047212 */ /* 0x000fe400078ec0ff */
[----:B------:R-:W-:-:S02]  /*29f0*/  VOTE.ANY R13, PT, P0 ;  /* 0x00000000000d7806 */ /* 0x000fc400000e0100 */
[----:B------:R-:W-:Y:S02]  /*2a00*/  @!P6 LOP3.LUT R9, RZ, R9, RZ, 0x33, !PT ;  /* 0x00000009ff09e212 */ /* 0x000fe400078e33ff */
[----:B------:R-:W-:Y:S02]  /*2a10*/  @!P0 LOP3.LUT R13, RZ, R13, RZ, 0x33, !PT ;  /* 0x0000000dff0d8212 */ /* 0x000fe400078e33ff */
[----:B------:R-:W-:Y:S02]  /*2a20*/  LOP3.LUT R4, R9, R4, RZ, 0xc0, !PT ;  /* 0x0000000409047212 */ /* 0x000fe400078ec0ff */
[----:B------:R-:W-:Y:S02]  /*2a30*/  SHF.R.U32.HI R9, RZ, UR6, R6 ;  /* 0x00000006ff097c19 */ /* 0x000fe40008011606 */
[----:B------:R-:W-:Y:S01]  /*2a40*/  LOP3.LUT R10, R13, R4, RZ, 0xc0, !PT ;  /* 0x000000040d0a7212 */ /* 0x000fe200078ec0ff */
[----:B------:R-:W-:Y:S01]  /*2a50*/  IMAD.SHL.U32 R4, R3, 0x20, RZ ;  /* 0x0000002003047824 */ /* 0x000fe200078e00ff */
[----:B------:R-:W-:-:S02]  /*2a60*/  LOP3.LUT R9, R9, UR5, RZ, 0x30, !PT ;  /* 0x0000000509097c12 */ /* 0x000fc4000f8e30ff */
[----:B------:R-:W2:Y:S01]  /*2a70*/  FLO.U32 R15, R10 ;  /* 0x0000000a000f7300 */ /* 0x000ea200000e0000 */
[----:B-1----:R-:W-:Y:S02]  /*2a80*/  LOP3.LUT R14, R23, R10, RZ, 0xc0, !PT ;  /* 0x0000000a170e7212 */ /* 0x002fe400078ec0ff */
[----:B------:R-:W-:-:S05]  /*2a90*/  LOP3.LUT R4, R4, 0x7c00, RZ, 0xc0, !PT ;  /* 0x00007c0004047812 */ /* 0x000fca00078ec0ff */
[----:B------:R-:W1:Y:S01]  /*2aa0*/  POPC R14, R14 ;  /* 0x0000000e000e7309 */ /* 0x000e620000000000 */
[----:B------:R-:W-:Y:S01]  /*2ab0*/  VIADD R22, R4, UR4 ;  /* 0x0000000404167c36 */ /* 0x000fe20008000000 */
[----:B--2---:R-:W-:-:S13]  /*2ac0*/  ISETP.NE.AND P0, PT, R46, R15, PT ;  /* 0x0000000f2e00720c */ /* 0x004fda0003f05270 */
[----:B-1----:R-:W-:Y:S05]  /*2ad0*/  @P0 BRA `(.L_x_30) ;  /* 0x0000000000080947 */ /* 0x002fea0003800000 */
[----:B------:R-:W-:-:S05]  /*2ae0*/  IMAD R5, R5, 0x4, R22 ;  /* 0x0000000405057824 */ /* 0x000fca00078e0216 */
[----:B------:R1:W2:Y:S02]  /*2af0*/  ATOMS.ADD R8, [R5], R14 ;  /* 0x0000000e0508738c */ /* 0x0002a40000000000 */
.L_x_30:
[----:B------:R-:W-:Y:S05]  /*2b00*/  BSYNC.RECONVERGENT B0 ;  /* 0x0000000000007941 */ /* 0x000fea0003800200 */
.L_x_29:
[----:B------:R-:W-:Y:S01]  /*2b10*/  R2P PR, R9, 0x7f ;  /* 0x0000007f09007804 */ /* 0x000fe20000000000 */
[----:B--2---:R2:W3:Y:S01]  /*2b20*/  SHFL.IDX PT, R8, R8, R15, 0x1f ;  /* 0x00001f0f08087589 */ /* 0x0044e200000e0000 */
[----:B------:R-:W-:Y:S01]  /*2b30*/  BSSY.RECONVERGENT B0, `(.L_x_31) ;  /* 0x0000023000007945 */ /* 0x000fe20003800200 */
[----:B------:R-:W-:-:S10]  /*2b40*/  IMAD.MOV.U32 R12, RZ, RZ, RZ ;  /* 0x000000ffff0c7224 */ /* 0x000fd400078e00ff */
[----:B------:R-:W-:Y:S02]  /*2b50*/  VOTE.ANY R4, PT, P0 ;  /* 0x0000000000047806 */ /* 0x000fe400000e0100 */
[----:B-1----:R-:W-:Y:S02]  /*2b60*/  VOTE.ANY R5, PT, P1 ;  /* 0x0000000000057806 */ /* 0x002fe400008e0100 */
[----:B------:R-:W-:Y:S02]  /*2b70*/  @!P0 LOP3.LUT R4, RZ, R4, RZ, 0x33, !PT ;  /* 0x00000004ff048212 */ /* 0x000fe400078e33ff */
[----:B------:R-:W-:Y:S02]  /*2b80*/  VOTE.ANY R13, PT, P2 ;  /* 0x00000000000d7806 */ /* 0x000fe400010e0100 */
[----:B------:R-:W-:Y:S02]  /*2b90*/  @!P1 LOP3.LUT R5, RZ, R5, RZ, 0x33, !PT ;  /* 0x00000005ff059212 */ /* 0x000fe400078e33ff */
[----:B------:R-:W-:-:S02]  /*2ba0*/  @!P2 LOP3.LUT R13, RZ, R13, RZ, 0x33, !PT ;  /* 0x0000000dff0da212 */ /* 0x000fc400078e33ff */
[----:B------:R-:W-:Y:S02]  /*2bb0*/  LOP3.LUT R4, R5, R4, RZ, 0xc0, !PT ;  /* 0x0000000405047212 */ /* 0x000fe400078ec0ff */
[----:B------:R-:W-:Y:S02]  /*2bc0*/  VOTE.ANY R5, PT, P3 ;  /* 0x0000000000057806 */ /* 0x000fe400018e0100 */
[----:B------:R-:W-:Y:S02]  /*2bd0*/  LOP3.LUT R4, R13, R4, RZ, 0xc0, !PT ;  /* 0x000000040d047212 */ /* 0x000fe400078ec0ff */
[----:B------:R-:W-:Y:S02]  /*2be0*/  LOP3.LUT P0, RZ, R9, 0x80, RZ, 0xc0, !PT ;  /* 0x0000008009ff7812 */ /* 0x000fe4000780c0ff */
[----:B------:R-:W-:Y:S02]  /*2bf0*/  VOTE.ANY R13, PT, P4 ;  /* 0x00000000000d7806 */ /* 0x000fe400020e0100 */
[----:B------:R-:W-:-:S02]  /*2c00*/  @!P3 LOP3.LUT R5, RZ, R5, RZ, 0x33, !PT ;  /* 0x00000005ff05b212 */ /* 0x000fc400078e33ff */
[----:B------:R-:W-:Y:S02]  /*2c10*/  @!P4 LOP3.LUT R13, RZ, R13, RZ, 0x33, !PT ;  /* 0x0000000dff0dc212 */ /* 0x000fe400078e33ff */
[----:B------:R-:W-:Y:S02]  /*2c20*/  LOP3.LUT R4, R5, R4, RZ, 0xc0, !PT ;  /* 0x0000000405047212 */ /* 0x000fe400078ec0ff */
[----:B------:R-:W-:Y:S02]  /*2c30*/  VOTE.ANY R5, PT, P5 ;  /* 0x0000000000057806 */ /* 0x000fe400028e0100 */
[----:B------:R-:W-:Y:S02]  /*2c40*/  LOP3.LUT R4, R13, R4, RZ, 0xc0, !PT ;  /* 0x000000040d047212 */ /* 0x000fe400078ec0ff */
[----:B------:R-:W-:Y:S02]  /*2c50*/  VOTE.ANY R13, PT, P6 ;  /* 0x00000000000d7806 */ /* 0x000fe400030e0100 */
[----:B------:R-:W-:-:S02]  /*2c60*/  @!P5 LOP3.LUT R5, RZ, R5, RZ, 0x33, !PT ;  /* 0x00000005ff05d212 */ /* 0x000fc400078e33ff */
[----:B------:R-:W-:Y:S02]  /*2c70*/  VOTE.ANY R17, PT, P0 ;  /* 0x0000000000117806 */ /* 0x000fe400000e0100 */
[----:B------:R-:W-:Y:S02]  /*2c80*/  @!P6 LOP3.LUT R13, RZ, R13, RZ, 0x33, !PT ;  /* 0x0000000dff0de212 */ /* 0x000fe400078e33ff */
[----:B------:R-:W-:Y:S02]  /*2c90*/  LOP3.LUT R4, R5, R4, RZ, 0xc0, !PT ;  /* 0x0000000405047212 */ /* 0x000fe400078ec0ff */
[----:B------:R-:W-:Y:S02]  /*2ca0*/  @!P0 LOP3.LUT R17, RZ, R17, RZ, 0x33, !PT ;  /* 0x00000011ff118212 */ /* 0x000fe400078e33ff */
[----:B------:R-:W-:-:S04]  /*2cb0*/  LOP3.LUT R4, R13, R4, RZ, 0xc0, !PT ;  /* 0x000000040d047212 */ /* 0x000fc800078ec0ff */
[----:B------:R-:W-:Y:S02]  /*2cc0*/  LOP3.LUT R4, R17, R4, RZ, 0xc0, !PT ;  /* 0x0000000411047212 */ /* 0x000fe400078ec0ff */
[----:B------:R-:W-:Y:S02]  /*2cd0*/  SHF.R.U32.HI R17, RZ, UR6, R0 ;  /* 0x00000006ff117c19 */ /* 0x000fe40008011600 */
[----:B------:R-:W1:Y:S01]  /*2ce0*/  FLO.U32 R5, R4 ;  /* 0x0000000400057300 */ /* 0x000e6200000e0000 */
[----:B------:R-:W-:Y:S02]  /*2cf0*/  LOP3.LUT R13, R23, R4, RZ, 0xc0, !PT ;  /* 0x00000004170d7212 */ /* 0x000fe400078ec0ff */
[----:B------:R-:W-:-:S05]  /*2d00*/  LOP3.LUT R17, R17, UR5, RZ, 0x30, !PT ;  /* 0x0000000511117c12 */ /* 0x000fca000f8e30ff */
[----:B------:R-:W4:Y:S01]  /*2d10*/  POPC R13, R13 ;  /* 0x0000000d000d7309 */ /* 0x000f220000000000 */
[----:B-1----:R-:W-:-:S13]  /*2d20*/  ISETP.NE.AND P0, PT, R46, R5, PT ;  /* 0x000000052e00720c */ /* 0x002fda0003f05270 */
[----:B--234-:R-:W-:Y:S05]  /*2d30*/  @P0 BRA `(.L_x_32) ;  /* 0x0000000000080947 */ /* 0x01cfea0003800000 */
[----:B------:R-:W-:-:S06]  /*2d40*/  IMAD R12, R9, 0x4, R22 ;  /* 0x00000004090c7824 */ /* 0x000fcc00078e0216 */
[----:B------:R1:W2:Y:S02]  /*2d50*/  ATOMS.ADD R12, [R12], R13 ;  /* 0x0000000d0c0c738c */ /* 0x0002a40000000000 */
.L_x_32:
[----:B------:R-:W-:Y:S05]  /*2d60*/  BSYNC.RECONVERGENT B0 ;  /* 0x0000000000007941 */ /* 0x000fea0003800200 */
.L_x_31:
[----:B------:R-:W-:Y:S01]  /*2d70*/  R2P PR, R17, 0x7f ;  /* 0x0000007f11007804 */ /* 0x000fe20000000000 */
[----:B--2---:R2:W3:Y:S01]  /*2d80*/  SHFL.IDX PT, R12, R12, R5, 0x1f ;  /* 0x00001f050c0c7589 */ /* 0x0044e200000e0000 */
[----:B------:R-:W-:Y:S11]  /*2d90*/  BSSY.RECONVERGENT B0, `(.L_x_33) ;  /* 0x0000023000007945 */ /* 0x000ff60003800200 */
[----:B------:R-:W-:-:S02]  /*2da0*/  VOTE.ANY R0, PT, P0 ;  /* 0x0000000000007806 */ /* 0x000fc400000e0100 */
[----:B------:R-:W-:Y:S02]  /*2db0*/  VOTE.ANY R9, PT, P1 ;  /* 0x0000000000097806 */ /* 0x000fe400008e0100 */
[----:B------:R-:W-:Y:S02]  /*2dc0*/  @!P0 LOP3.LUT R0, RZ, R0, RZ, 0x33, !PT ;  /* 0x00000000ff008212 */ /* 0x000fe400078e33ff */
[----:B------:R-:W-:Y:S02]  /*2dd0*/  VOTE.ANY R15, PT, P2 ;  /* 0x00000000000f7806 */ /* 0x000fe400010e0100 */
[----:B------:R-:W-:Y:S02]  /*2de0*/  @!P1 LOP3.LUT R9, RZ, R9, RZ, 0x33, !PT ;  /* 0x00000009ff099212 */ /* 0x000fe400078e33ff */
[----:B------:R-:W-:Y:S02]  /*2df0*/  @!P2 LOP3.LUT R15, RZ, R15, RZ, 0x33, !PT ;  /* 0x0000000fff0fa212 */ /* 0x000fe400078e33ff */
[----:B------:R-:W-:-:S02]  /*2e00*/  LOP3.LUT R0, R9, R0, RZ, 0xc0, !PT ;  /* 0x0000000009007212 */ /* 0x000fc400078ec0ff */
[----:B------:R-:W-:Y:S02]  /*2e10*/  VOTE.ANY R9, PT, P3 ;  /* 0x0000000000097806 */ /* 0x000fe400018e0100 */
[----:B------:R-:W-:Y:S02]  /*2e20*/  LOP3.LUT R0, R15, R0, RZ, 0xc0, !PT ;  /* 0x000000000f007212 */ /* 0x000fe400078ec0ff */
[----:B------:R-:W-:Y:S02]  /*2e30*/  LOP3.LUT P0, RZ, R17, 0x80, RZ, 0xc0, !PT ;  /* 0x0000008011ff7812 */ /* 0x000fe4000780c0ff */
[----:B------:R-:W-:Y:S02]  /*2e40*/  VOTE.ANY R15, PT, P4 ;  /* 0x00000000000f7806 */ /* 0x000fe400020e0100 */
[----:B------:R-:W-:Y:S02]  /*2e50*/  @!P3 LOP3.LUT R9, RZ, R9, RZ, 0x33, !PT ;  /* 0x00000009ff09b212 */ /* 0x000fe400078e33ff */
[----:B------:R-:W-:-:S02]  /*2e60*/  @!P4 LOP3.LUT R15, RZ, R15, RZ, 0x33, !PT ;  /* 0x0000000fff0fc212 */ /* 0x000fc400078e33ff */
[----:B------:R-:W-:Y:S02]  /*2e70*/  LOP3.LUT R0, R9, R0, RZ, 0xc0, !PT ;  /* 0x0000000009007212 */ /* 0x000fe400078ec0ff */
[----:B------:R-:W-:Y:S02]  /*2e80*/  VOTE.ANY R9, PT, P5 ;  /* 0x0000000000097806 */ /* 0x000fe400028e0100 */
[----:B------:R-:W-:Y:S02]  /*2e90*/  LOP3.LUT R0, R15, R0, RZ, 0xc0, !PT ;  /* 0x000000000f007212 */ /* 0x000fe400078ec0ff */
[----:B------:R-:W-:Y:S02]  /*2ea0*/  VOTE.ANY R15, PT, P6 ;  /* 0x00000000000f7806 */ /* 0x000fe400030e0100 */
[----:B------:R-:W-:Y:S02]  /*2eb0*/  @!P5 LOP3.LUT R9, RZ, R9, RZ, 0x33, !PT ;  /* 0x00000009ff09d212 */ /* 0x000fe400078e33ff */
[----:B------:R-:W-:-:S02]  /*2ec0*/  VOTE.ANY R19, PT, P0 ;  /* 0x0000000000137806 */ /* 0x000fc400000e0100 */
[----:B------:R-:W-:Y:S02]  /*2ed0*/  @!P6 LOP3.LUT R15, RZ, R15, RZ, 0x33, !PT ;  /* 0x0000000fff0fe212 */ /* 0x000fe400078e33ff */
[----:B------:R-:W-:Y:S02]  /*2ee0*/  LOP3.LUT R0, R9, R0, RZ, 0xc0, !PT ;  /* 0x0000000009007212 */ /* 0x000fe400078ec0ff */
[----:B------:R-:W-:Y:S02]  /*2ef0*/  @!P0 LOP3.LUT R19, RZ, R19, RZ, 0x33, !PT ;  /* 0x00000013ff138212 */ /* 0x000fe400078e33ff */
[----:B------:R-:W-:Y:S02]  /*2f00*/  LOP3.LUT R0, R15, R0, RZ, 0xc0, !PT ;  /* 0x000000000f007212 */ /* 0x000fe400078ec0ff */
[----:B------:R-:W-:Y:S02]  /*2f10*/  SHF.R.U32.HI R15, RZ, UR6, R41 ;  /* 0x00000006ff0f7c19 */ /* 0x000fe40008011629 */
[----:B------:R-:W-:Y:S01]  /*2f20*/  LOP3.LUT R4, R19, R0, RZ, 0xc0, !PT ;  /* 0x0000000013047212 */ /* 0x000fe200078ec0ff */
[----:B------:R-:W-:Y:S01]  /*2f30*/  IMAD.MOV.U32 R0, RZ, RZ, RZ ;  /* 0x000000ffff007224 */ /* 0x000fe200078e00ff */
[----:B------:R-:W-:-:S02]  /*2f40*/  LOP3.LUT R15, R15, UR5, RZ, 0x30, !PT ;  /* 0x000000050f0f7c12 */ /* 0x000fc4000f8e30ff */
[----:B------:R-:W4:Y:S01]  /*2f50*/  FLO.U32 R51, R4 ;  /* 0x0000000400337300 */ /* 0x000f2200000e0000 */
[----:B------:R-:W-:-:S07]  /*2f60*/  LOP3.LUT R10, R23, R4, RZ, 0xc0, !PT ;  /* 0x00000004170a7212 */ /* 0x000fce00078ec0ff */
[----:B------:R-:W0:Y:S01]  /*2f70*/  POPC R10, R10 ;  /* 0x0000000a000a7309 */ /* 0x000e220000000000 */
[----:B----4-:R-:W-:-:S13]  /*2f80*/  ISETP.NE.AND P0, PT, R46, R51, PT ;  /* 0x000000332e00720c */ /* 0x010fda0003f05270 */
[----:B0-23--:R-:W-:Y:S05]  /*2f90*/  @P0 BRA `(.L_x_34) ;  /* 0x0000000000080947 */ /* 0x00dfea0003800000 */
[----:B------:R-:W-:-:S05]  /*2fa0*/  IMAD R17, R17, 0x4, R22 ;  /* 0x0000000411117824 */ /* 0x000fca00078e0216 */
[----:B------:R0:W2:Y:S02]  /*2fb0*/  ATOMS.ADD R0, [R17], R10 ;  /* 0x0000000a1100738c */ /* 0x0000a40000000000 */
.L_x_34:
[----:B------:R-:W-:Y:S05]  /*2fc0*/  BSYNC.RECONVERGENT B0 ;  /* 0x0000000000007941 */ /* 0x000fea0003800200 */
.L_x_33:
        /* <DEDUP_REMOVED lines=21> */
[----:B0-----:R-:W-:-:S02]  /*3120*/  VOTE.ANY R17, PT, P0 ;  /* 0x0000000000117806 */ /* 0x001fc400000e0100 */
[----:B------:R-:W-:Y:S02]  /*3130*/  @!P6 LOP3.LUT R9, RZ, R9, RZ, 0x33, !PT ;  /* 0x00000009ff09e212 */ /* 0x000fe400078e33ff */
[----:B------:R-:W-:Y:S02]  /*3140*/  LOP3.LUT R4, R5, R4, RZ, 0xc0, !PT ;  /* 0x0000000405047212 */ /* 0x000fe400078ec0ff */
[----:B------:R-:W-:Y:S02]  /*3150*/  @!P0 LOP3.LUT R17, RZ, R17, RZ, 0x33, !PT ;  /* 0x00000011ff118212 */ /* 0x000fe400078e33ff */
[----:B------:R-:W-:-:S04]  /*3160*/  LOP3.LUT R4, R9, R4, RZ, 0xc0, !PT ;  /* 0x0000000409047212 */ /* 0x000fc800078ec0ff */
[----:B------:R-:W-:Y:S01]  /*3170*/  LOP3.LUT R6, R17, R4, RZ, 0xc0, !PT ;  /* 0x0000000411067212 */ /* 0x000fe200078ec0ff */
[----:B------:R-:W-:Y:S01]  /*3180*/  IMAD.MOV.U32 R4, RZ, RZ, RZ ;  /* 0x000000ffff047224 */ /* 0x000fe200078e00ff */
[----:B------:R-:W-:Y:S02]  /*3190*/  SHF.R.U32.HI R17, RZ, UR6, R40 ;  /* 0x00000006ff117c19 */ /* 0x000fe40008011628 */
[----:B------:R-:W0:Y:S01]  /*31a0*/  FLO.U32 R45, R6 ;  /* 0x00000006002d7300 */ /* 0x000e2200000e0000 */
[----:B------:R-:W-:Y:S02]  /*31b0*/  LOP3.LUT R9, R23, R6, RZ, 0xc0, !PT ;  /* 0x0000000617097212 */ /* 0x000fe400078ec0ff */
[----:B------:R-:W-:-:S05]  /*31c0*/  LOP3.LUT R17, R17, UR5, RZ, 0x30, !PT ;  /* 0x0000000511117c12 */ /* 0x000fca000f8e30ff */
[----:B------:R-:W4:Y:S01]  /*31d0*/  POPC R9, R9 ;  /* 0x0000000900097309 */ /* 0x000f220000000000 */
[----:B0-----:R-:W-:-:S13]  /*31e0*/  ISETP.NE.AND P0, PT, R46, R45, PT ;  /* 0x0000002d2e00720c */ /* 0x001fda0003f05270 */
[----:B--234-:R-:W-:Y:S05]  /*31f0*/  @P0 BRA `(.L_x_36) ;  /* 0x0000000000080947 */ /* 0x01cfea0003800000 */
[----:B------:R-:W-:-:S06]  /*3200*/  IMAD R4, R15, 0x4, R22 ;  /* 0x000000040f047824 */ /* 0x000fcc00078e0216 */
[----:B------:R0:W2:Y:S02]  /*3210*/  ATOMS.ADD R4, [R4], R9 ;  /* 0x000000090404738c */ /* 0x0000a40000000000 */
.L_x_36:
[----:B------:R-:W-:Y:S05]  /*3220*/  BSYNC.RECONVERGENT B0 ;  /* 0x0000000000007941 */ /* 0x000fea0003800200 */
.L_x_35:
[----:B------:R-:W-:Y:S01]  /*3230*/  R2P PR, R17, 0x7f ;  /* 0x0000007f11007804 */ /* 0x000fe20000000000 */
[----:B--2---:R2:W3:Y:S01]  /*3240*/  SHFL.IDX PT, R45, R4, R45, 0x1f ;  /* 0x00001f2d042d7589 */ /* 0x0044e200000e0000 */
[----:B------:R-:W-:Y:S01]  /*3250*/  BSSY.RECONVERGENT B0, `(.L_x_37) ;  /* 0x0000023000007945 */ /* 0x000fe20003800200 */
[----:B------:R-:W-:-:S10]  /*3260*/  IMAD.MOV.U32 R6, RZ, RZ, RZ ;  /* 0x000000ffff067224 */ /* 0x000fd400078e00ff */
[----:B------:R-:W-:Y:S02]  /*3270*/  VOTE.ANY R0, PT, P0 ;  /* 0x0000000000007806 */ /* 0x000fe400000e0100 */
[----:B------:R-:W-:Y:S02]  /*3280*/  VOTE.ANY R5, PT, P1 ;  /* 0x0000000000057806 */ /* 0x000fe400008e0100 */
        /* <DEDUP_REMOVED lines=20> */
[----:B------:R-:W-:Y:S02]  /*33d0*/  LOP3.LUT R0, R15, R0, RZ, 0xc0, !PT ;  /* 0x000000000f007212 */ /* 0x000fe400078ec0ff */
[----:B------:R-:W-:-:S02]  /*33e0*/  SHF.R.U32.HI R15, RZ, UR6, R39 ;  /* 0x00000006ff0f7c19 */ /* 0x000fc40008011627 */
[----:B------:R-:W-:Y:S02]  /*33f0*/  LOP3.LUT R0, R19, R0, RZ, 0xc0, !PT ;  /* 0x0000000013007212 */ /* 0x000fe400078ec0ff */
[----:B------:R-:W-:Y:S02]  /*3400*/  LOP3.LUT R15, R15, UR5, RZ, 0x30, !PT ;  /* 0x000000050f0f7c12 */ /* 0x000fe4000f8e30ff */
[----:B------:R-:W4:Y:S01]  /*3410*/  FLO.U32 R19, R0 ;  /* 0x0000000000137300 */ /* 0x000f2200000e0000 */
[----:B------:R-:W-:-:S07]  /*3420*/  LOP3.LUT R5, R23, R0, RZ, 0xc0, !PT ;  /* 0x0000000017057212 */ /* 0x000fce00078ec0ff */
[----:B------:R-:W0:Y:S01]  /*3430*/  POPC R5, R5 ;  /* 0x0000000500057309 */ /* 0x000e220000000000 */
[----:B----4-:R-:W-:-:S13]  /*3440*/  ISETP.NE.AND P0, PT, R46, R19, PT ;  /* 0x000000132e00720c */ /* 0x010fda0003f05270 */
[----:B0-23--:R-:W-:Y:S05]  /*3450*/  @P0 BRA `(.L_x_38) ;  /* 0x0000000000080947 */ /* 0x00dfea0003800000 */
[----:B------:R-:W-:-:S06]  /*3460*/  IMAD R6, R17, 0x4, R22 ;  /* 0x0000000411067824 */ /* 0x000fcc00078e0216 */
[----:B------:R0:W2:Y:S02]  /*3470*/  ATOMS.ADD R6, [R6], R5 ;  /* 0x000000050606738c */ /* 0x0000a40000000000 */
.L_x_38:
[----:B------:R-:W-:Y:S05]  /*3480*/  BSYNC.RECONVERGENT B0 ;  /* 0x0000000000007941 */ /* 0x000fea0003800200 */
.L_x_37:
        /* <DEDUP_REMOVED lines=37> */
.L_x_40:
[----:B------:R-:W-:Y:S05]  /*36e0*/  BSYNC.RECONVERGENT B0 ;  /* 0x0000000000007941 */ /* 0x000fea0003800200 */
.L_x_39:
[----:B------:R-:W-:Y:S01]  /*36f0*/  R2P PR, R17, 0x7f ;  /* 0x0000007f11007804 */ /* 0x000fe20000000000 */
[----:B--2---:R2:W3:Y:S01]  /*3700*/  SHFL.IDX PT, R47, R0, R47, 0x1f ;  /* 0x00001f2f002f7589 */ /* 0x0044e200000e0000 */
[----:B------:R-:W-:Y:S11]  /*3710*/  BSSY.RECONVERGENT B0, `(.L_x_41) ;  /* 0x0000021000007945 */ /* 0x000ff60003800200 */
[----:B0-----:R-:W-:-:S02]  /*3720*/  VOTE.ANY R15, PT, P0 ;  /* 0x00000000000f7806 */ /* 0x001fc400000e0100 */
        /* <DEDUP_REMOVED lines=19> */
[----:B------:R-:W-:Y:S01]  /*3860*/  LOP3.LUT R15, R16, R15, RZ, 0xc0, !PT ;  /* 0x0000000f100f7212 */ /* 0x000fe200078ec0ff */
[----:B------:R-:W-:Y:S01]  /*3870*/  IMAD.MOV.U32 R16, RZ, RZ, RZ ;  /* 0x000000ffff107224 */ /* 0x000fe200078e00ff */
[----:B------:R-:W-:Y:S02]  /*3880*/  @!P0 LOP3.LUT R20, RZ, R20, RZ, 0x33, !PT ;  /* 0x00000014ff148212 */ /* 0x000fe400078e33ff */
[----:B------:R-:W-:-:S04]  /*3890*/  LOP3.LUT R15, R18, R15, RZ, 0xc0, !PT ;  /* 0x0000000f120f7212 */ /* 0x000fc800078ec0ff */
[----:B------:R-:W-:-:S04]  /*38a0*/  LOP3.LUT R20, R20, R15, RZ, 0xc0, !PT ;  /* 0x0000000f14147212 */ /* 0x000fc800078ec0ff */
[----:B------:R-:W0:Y:S01]  /*38b0*/  FLO.U32 R49, R20 ;  /* 0x0000001400317300 */ /* 0x000e2200000e0000 */
[----:B------:R-:W-:-:S07]  /*38c0*/  LOP3.LUT R50, R23, R20, RZ, 0xc0, !PT ;  /* 0x0000001417327212 */ /* 0x000fce00078ec0ff */
[----:B------:R-:W4:Y:S01]  /*38d0*/  POPC R50, R50 ;  /* 0x0000003200327309 */ /* 0x000f220000000000 */
[----:B0-----:R-:W-:-:S13]  /*38e0*/  ISETP.NE.AND P0, PT, R46, R49, PT ;  /* 0x000000312e00720c */ /* 0x001fda0003f05270 */
[----:B--234-:R-:W-:Y:S05]  /*38f0*/  @P0 BRA `(.L_x_42) ;  /* 0x0000000000080947 */ /* 0x01cfea0003800000 */
[----:B------:R-:W-:-:S05]  /*3900*/  IMAD R17, R17, 0x4, R22 ;  /* 0x0000000411117824 */ /* 0x000fca00078e0216 */
[----:B------:R0:W2:Y:S02]  /*3910*/  ATOMS.ADD R16, [R17], R50 ;  /* 0x000000321110738c */ /* 0x0000a40000000000 */
.L_x_42:
[----:B------:R-:W-:Y:S05]  /*3920*/  BSYNC.RECONVERGENT B0 ;  /* 0x0000000000007941 */ /* 0x000fea0003800200 */
.L_x_41:
[----:B------:R-:W-:Y:S01]  /*3930*/  R2P PR, R11, 0x7f ;  /* 0x0000007f0b007804 */ /* 0x000fe20000000000 */
[----:B--2---:R2:W3:Y:S01]  /*3940*/  SHFL.IDX PT, R49, R16, R49, 0x1f ;  /* 0x00001f3110317589 */ /* 0x0044e200000e0000 */
[----:B------:R-:W-:Y:S01]  /*3950*/  BSSY.RECONVERGENT B0, `(.L_x_43) ;  /* 0x0000021000007945 */ /* 0x000fe20003800200 */
[----:B------:R-:W-:-:S10]  /*3960*/  IMAD.MOV.U32 R20, RZ, RZ, RZ ;  /* 0x000000ffff147224 */ /* 0x000fd400078e00ff */
[----:B------:R-:W-:Y:S02]  /*3970*/  VOTE.ANY R0, PT, P0 ;  /* 0x0000000000007806 */ /* 0x000fe400000e0100 */
[----:B------:R-:W-:Y:S02]  /*3980*/  VOTE.ANY R15, PT, P1 ;  /* 0x00000000000f7806 */ /* 0x000fe400008e0100 */
[----:B------:R-:W-:Y:S02]  /*3990*/  @!P0 LOP3.LUT R0, RZ, R0, RZ, 0x33, !PT ;  /* 0x00000000ff008212 */ /* 0x000fe400078e33ff */
[----:B0-----:R-:W-:Y:S02]  /*39a0*/  VOTE.ANY R17, PT, P2 ;  /* 0x0000000000117806 */ /* 0x001fe400010e0100 */
        /* <DEDUP_REMOVED lines=25> */
[----:B------:R-:W-:-:S06]  /*3b40*/  IMAD R20, R11, 0x4, R22 ;  /* 0x000000040b147824 */ /* 0x000fcc00078e0216 */
[----:B------:R0:W2:Y:S02]  /*3b50*/  ATOMS.ADD R20, [R20], R21 ;  /* 0x000000151414738c */ /* 0x0000a40000000000 */
.L_x_44:
[----:B------:R-:W-:Y:S05]  /*3b60*/  BSYNC.RECONVERGENT B0 ;  /* 0x0000000000007941 */ /* 0x000fea0003800200 */
.L_x_43:
[----:B------:R-:W-:Y:S01]  /*3b70*/  R2P PR, R7, 0x7f ;  /* 0x0000007f07007804 */ /* 0x000fe20000000000 */
[----:B--2---:R2:W3:Y:S01]  /*3b80*/  SHFL.IDX PT, R20, R20, R15, 0x1f ;  /* 0x00001f0f14147589 */ /* 0x0044e200000e0000 */
[----:B------:R-:W-:Y:S01]  /*3b90*/  BSSY.RECONVERGENT B0, `(.L_x_45) ;  /* 0x0000023000007945 */ /* 0x000fe20003800200 */
[----:B------:R-:W-:-:S10]  /*3ba0*/  IMAD.MOV.U32 R16, RZ, RZ, RZ ;  /* 0x000000ffff107224 */ /* 0x000fd400078e00ff */
[----:B------:R-:W-:Y:S02]  /*3bb0*/  VOTE.ANY R0, PT, P0 ;  /* 0x0000000000007806 */ /* 0x000fe400000e0100 */
[----:B------:R-:W-:Y:S02]  /*3bc0*/  VOTE.ANY R11, PT, P1 ;  /* 0x00000000000b7806 */ /* 0x000fe400008e0100 */
[----:B------:R-:W-:Y:S02]  /*3bd0*/  @!P0 LOP3.LUT R0, RZ, R0, RZ, 0x33, !PT ;  /* 0x00000000ff008212 */ /* 0x000fe400078e33ff */
[----:B------:R-:W-:Y:S02]  /*3be0*/  @!P1 LOP3.LUT R11, RZ, R11, RZ, 0x33, !PT ;  /* 0x0000000bff0b9212 */ /* 0x000fe400078e33ff */
[----:B------:R-:W-:Y:S02]  /*3bf0*/  VOTE.ANY R17, PT, P2 ;  /* 0x0000000000117806 */ /* 0x000fe400010e0100 */
[----:B------:R-:W-:-:S02]  /*3c00*/  LOP3.LUT R0, R11, R0, RZ, 0xc0, !PT ;  /* 0x000000000b007212 */ /* 0x000fc400078ec0ff */
[----:B------:R-:W-:Y:S02]  /*3c10*/  VOTE.ANY R11, PT, P3 ;  /* 0x00000000000b7806 */ /* 0x000fe400018e0100 */
[----:B------:R-:W-:Y:S02]  /*3c20*/  @!P2 LOP3.LUT R17, RZ, R17, RZ, 0x33, !PT ;  /* 0x00000011ff11a212 */ /* 0x000fe400078e33ff */
[----:B------:R-:W-:Y:S02]  /*3c30*/  @!P3 LOP3.LUT R11, RZ, R11, RZ, 0x33, !PT ;  /* 0x0000000bff0bb212 */ /* 0x000fe400078e33ff */
[----:B------:R-:W-:Y:S02]  /*3c40*/  LOP3.LUT R0, R17, R0, RZ, 0xc0, !PT ;  /* 0x0000000011007212 */ /* 0x000fe400078ec0ff */
[----:B------:R-:W-:Y:S02]  /*3c50*/  LOP3.LUT P0, RZ, R7, 0x80, RZ, 0xc0, !PT ;  /* 0x0000008007ff7812 */ /* 0x000fe4000780c0ff */
[----:B------:R-:W-:-:S02]  /*3c60*/  VOTE.ANY R17, PT, P4 ;  /* 0x0000000000117806 */ /* 0x000fc400020e0100 */
[----:B------:R-:W-:Y:S02]  /*3c70*/  LOP3.LUT R0, R11, R0, RZ, 0xc0, !PT ;  /* 0x000000000b007212 */ /* 0x000fe400078ec0ff */
[----:B------:R-:W-:Y:S02]  /*3c80*/  VOTE.ANY R11, PT, P5 ;  /* 0x00000000000b7806 */ /* 0x000fe400028e0100 */
[----:B------:R-:W-:Y:S02]  /*3c90*/  @!P4 LOP3.LUT R17, RZ, R17, RZ, 0x33, !PT ;  /* 0x00000011ff11c212 */ /* 0x000fe400078e33ff */
[----:B------:R-:W-:Y:S02]  /*3ca0*/  @!P5 LOP3.LUT R11, RZ, R11, RZ, 0x33, !PT ;  /* 0x0000000bff0bd212 */ /* 0x000fe400078e33ff */
[----:B------:R-:W-:Y:S02]  /*3cb0*/  LOP3.LUT R0, R17, R0, RZ, 0xc0, !PT ;  /* 0x0000000011007212 */ /* 0x000fe400078ec0ff */
[----:B------:R-:W-:-:S02]  /*3cc0*/  VOTE.ANY R17, PT, P6 ;  /* 0x0000000000117806 */ /* 0x000fc400030e0100 */
[----:B------:R-:W-:Y:S02]  /*3cd0*/  LOP3.LUT R0, R11, R0, RZ, 0xc0, !PT ;  /* 0x000000000b007212 */ /* 0x000fe400078ec0ff */
[----:B------:R-:W-:Y:S02]  /*3ce0*/  VOTE.ANY R11, PT, P0 ;  /* 0x00000000000b7806 */ /* 0x000fe400000e0100 */
[----:B------:R-:W-:Y:S02]  /*3cf0*/  @!P6 LOP3.LUT R17, RZ, R17, RZ, 0x33, !PT ;  /* 0x00000011ff11e212 */ /* 0x000fe400078e33ff */
[----:B------:R-:W-:Y:S02]  /*3d00*/  @!P0 LOP3.LUT R11, RZ, R11, RZ, 0x33, !PT ;  /* 0x0000000bff0b8212 */ /* 0x000fe400078e33ff */
[----:B------:R-:W-:-:S04]  /*3d10*/  LOP3.LUT R0, R17, R0, RZ, 0xc0, !PT ;  /* 0x0000000011007212 */ /* 0x000fc800078ec0ff */
[----:B------:R-:W-:Y:S02]  /*3d20*/  LOP3.LUT R48, R11, R0, RZ, 0xc0, !PT ;  /* 0x000000000b307212 */ /* 0x000fe400078ec0ff */
[----:B------:R-:W-:Y:S02]  /*3d30*/  SHF.R.U32.HI R0, RZ, UR6, R36 ;  /* 0x00000006ff007c19 */ /* 0x000fe40008011624 */
[----:B------:R-:W4:Y:S01]  /*3d40*/  FLO.U32 R18, R48 ;  /* 0x0000003000127300 */ /* 0x000f2200000e0000 */
[----:B------:R-:W-:Y:S02]  /*3d50*/  LOP3.LUT R19, R23, R48, RZ, 0xc0, !PT ;  /* 0x0000003017137212 */ /* 0x000fe400078ec0ff */
[----:B------:R-:W-:-:S05]  /*3d60*/  LOP3.LUT R0, R0, UR5, RZ, 0x30, !PT ;  /* 0x0000000500007c12 */ /* 0x000fca000f8e30ff */
[----:B------:R-:W0:Y:S01]  /*3d70*/  POPC R19, R19 ;  /* 0x0000001300137309 */ /* 0x000e220000000000 */
[----:B----4-:R-:W-:-:S13]  /*3d80*/  ISETP.NE.AND P0, PT, R46, R18, PT ;  /* 0x000000122e00720c */ /* 0x010fda0003f05270 */
[----:B0-23--:R-:W-:Y:S05]  /*3d90*/  @P0 BRA `(.L_x_46) ;  /* 0x0000000000080947 */ /* 0x00dfea0003800000 */
[----:B------:R-:W-:-:S06]  /*3da0*/  IMAD R16, R7, 0x4, R22 ;  /* 0x0000000407107824 */ /* 0x000fcc00078e0216 */
[----:B------:R0:W2:Y:S02]  /*3db0*/  ATOMS.ADD R16, [R16], R19 ;  /* 0x000000131010738c */ /* 0x0000a40000000000 */
.L_x_46:
[----:B------:R-:W-:Y:S05]  /*3dc0*/  BSYNC.RECONVERGENT B0 ;  /* 0x0000000000007941 */ /* 0x000fea0003800200 */
.L_x_45:
[----:B------:R-:W-:Y:S01]  /*3dd0*/  R2P PR, R0, 0x7f ;  /* 0x0000007f00007804 */ /* 0x000fe20000000000 */
[----:B--2---:R2:W3:Y:S01]  /*3de0*/  SHFL.IDX PT, R18, R16, R18, 0x1f ;  /* 0x00001f1210127589 */ /* 0x0044e200000e0000 */
[----:B------:R-:W-:Y:S01]  /*3df0*/  SHF.R.U32.HI R11, RZ, UR6, R35 ;  /* 0x00000006ff0b7c19 */ /* 0x000fe20008011623 */
[----:B------:R-:W-:Y:S01]  /*3e00*/  BSSY.RECONVERGENT B0, `(.L_x_47) ;  /* 0x0000022000007945 */ /* 0x000fe20003800200 */
[----:B------:R-:W-:Y:S02]  /*3e10*/  IMAD.MOV.U32 R15, RZ, RZ, RZ ;  /* 0x000000ffff0f7224 */ /* 0x000fe400078e00ff */
[----:B------:R-:W-:-:S07]  /*3e20*/  LOP3.LUT R11, R11, UR5, RZ, 0x30, !PT ;  /* 0x000000050b0b7c12 */ /* 0x000fce000f8e30ff */
[----:B------:R-:W-:Y:S02]  /*3e30*/  VOTE.ANY R7, PT, P0 ;  /* 0x0000000000077806 */ /* 0x000fe400000e0100 */
[----:B------:R-:W-:Y:S02]  /*3e40*/  VOTE.ANY R48, PT, P1 ;  /* 0x0000000000307806 */ /* 0x000fe400008e0100 */
[----:B------:R-:W-:Y:S02]  /*3e50*/  @!P0 LOP3.LUT R7, RZ, R7, RZ, 0x33, !PT ;  /* 0x00000007ff078212 */ /* 0x000fe400078e33ff */
[----:B------:R-:W-:Y:S02]  /*3e60*/  @!P1 LOP3.LUT R48, RZ, R48, RZ, 0x33, !PT ;  /* 0x00000030ff309212 */ /* 0x000fe400078e33ff */
[----:B------:R-:W-:Y:S02]  /*3e70*/  LOP3.LUT P0, RZ, R0, 0x80, RZ, 0xc0, !PT ;  /* 0x0000008000ff7812 */ /* 0x000fe4000780c0ff */
[----:B------:R-:W-:-:S02]  /*3e80*/  LOP3.LUT R7, R48, R7, RZ, 0xc0, !PT ;  /* 0x0000000730077212 */ /* 0x000fc400078ec0ff */
[----:B------:R-:W-:-:S04]  /*3e90*/  VOTE.ANY R48, PT, P2 ;  /* 0x0000000000307806 */ /* 0x000fc800010e0100 */
[----:B------:R-:W-:-:S04]  /*3ea0*/  @!P2 LOP3.LUT R48, RZ, R48, RZ, 0x33, !PT ;  /* 0x00000030ff30a212 */ /* 0x000fc800078e33ff */
[----:B------:R-:W-:Y:S02]  /*3eb0*/  LOP3.LUT R7, R48, R7, RZ, 0xc0, !PT ;  /* 0x0000000730077212 */ /* 0x000fe400078ec0ff */
        /* <DEDUP_REMOVED lines=14> */
[----:B------:R-:W-:-:S04]  /*3fa0*/  LOP3.LUT R48, R48, R7, RZ, 0xc0, !PT ;  /* 0x0000000730307212 */ /* 0x000fc800078ec0ff */
[----:B------:R-:W4:Y:S01]  /*3fb0*/  FLO.U32 R52, R48 ;  /* 0x0000003000347300 */ /* 0x000f2200000e0000 */
[----:B------:R-:W-:-:S07]  /*3fc0*/  LOP3.LUT R17, R23, R48, RZ, 0xc0, !PT ;  /* 0x0000003017117212 */ /* 0x000fce00078ec0ff */
[----:B------:R-:W0:Y:S01]  /*3fd0*/  POPC R17, R17 ;  /* 0x0000001100117309 */ /* 0x000e220000000000 */
[----:B----4-:R-:W-:-:S13]  /*3fe0*/  ISETP.NE.AND P0, PT, R46, R52, PT ;  /* 0x000000342e00720c */ /* 0x010fda0003f05270 */
[----:B0-23--:R-:W-:Y:S05]  /*3ff0*/  @P0 BRA `(.L_x_48) ;  /* 0x0000000000080947 */ /* 0x00dfea0003800000 */
[----:B------:R-:W-:-:S05]  /*4000*/  IMAD R0, R0, 0x4, R22 ;  /* 0x0000000400007824 */ /* 0x000fca00078e0216 */
[----:B------:R0:W2:Y:S02]  /*4010*/  ATOMS.ADD R15, [R0], R17 ;  /* 0x00000011000f738c */ /* 0x0000a40000000000 */
.L_x_48:
[----:B------:R-:W-:Y:S05]  /*4020*/  BSYNC.RECONVERGENT B0 ;  /* 0x0000000000007941 */ /* 0x000fea0003800200 */
.L_x_47:
[----:B------:R-:W-:Y:S01]  /*4030*/  R2P PR, R11, 0x7f ;  /* 0x0000007f0b007804 */ /* 0x000fe20000000000 */
[----:B--2---:R2:W3:Y:S01]  /*4040*/  SHFL.IDX PT, R16, R15, R52, 0x1f ;  /* 0x00001f340f107589 */ /* 0x0044e200000e0000 */
[----:B------:R-:W-:Y:S11]  /*4050*/  BSSY.RECONVERGENT B0, `(.L_x_49) ;  /* 0x0000023000007945 */ /* 0x000ff60003800200 */
[----:B0-----:R-:W-:-:S02]  /*4060*/  VOTE.ANY R0, PT, P0 ;  /* 0x0000000000007806 */ /* 0x001fc400000e0100 */
[----:B------:R-:W-:Y:S02]  /*4070*/  VOTE.ANY R7, PT, P1 ;  /* 0x0000000000077806 */ /* 0x000fe400008e0100 */
[----:B------:R-:W-:Y:S02]  /*4080*/  @!P0 LOP3.LUT R0, RZ, R0, RZ, 0x33, !PT ;  /* 0x00000000ff008212 */ /* 0x000fe400078e33ff */
[----:B------:R-:W-:Y:S02]  /*4090*/  @!P1 LOP3.LUT R7, RZ, R7, RZ, 0x33, !PT ;  /* 0x00000007ff079212 */ /* 0x000fe400078e33ff */
[----:B------:R-:W-:Y:S02]  /*40a0*/  LOP3.LUT P0, RZ, R11, 0x80, RZ, 0xc0, !PT ;  /* 0x000000800bff7812 */ /* 0x000fe4000780c0ff */
        /* <DEDUP_REMOVED lines=19> */
[----:B------:R0:W4:Y:S01]  /*41e0*/  FLO.U32 R7, R0 ;  /* 0x0000000000077300 */ /* 0x00012200000e0000 */
[----:B------:R-:W-:-:S07]  /*41f0*/  LOP3.LUT R48, R23, R0, RZ, 0xc0, !PT ;  /* 0x0000000017307212 */ /* 0x000fce00078ec0ff */
[----:B--2---:R2:W1:Y:S01]  /*4200*/  POPC R15, R48 ;  /* 0x00000030000f7309 */ /* 0x0044620000000000 */
[----:B0-----:R-:W-:-:S04]  /*4210*/  SHF.R.U32.HI R0, RZ, UR6, R34 ;  /* 0x00000006ff007c19 */ /* 0x001fc80008011622 */
[----:B------:R-:W-:Y:S02]  /*4220*/  LOP3.LUT R0, R0, UR5, RZ, 0x30, !PT ;  /* 0x0000000500007c12 */ /* 0x000fe4000f8e30ff */
[----:B----4-:R-:W-:Y:S01]  /*4230*/  ISETP.NE.AND P0, PT, R46, R7, PT ;  /* 0x000000072e00720c */ /* 0x010fe20003f05270 */
[----:B--2---:R-:W-:-:S12]  /*4240*/  IMAD.MOV.U32 R48, RZ, RZ, RZ ;  /* 0x000000ffff307224 */ /* 0x004fd800078e00ff */
[----:B-1-3--:R-:W-:Y:S05]  /*4250*/  @P0 BRA `(.L_x_50) ;  /* 0x0000000000080947 */ /* 0x00afea0003800000 */
[----:B------:R-:W-:-:S06]  /*4260*/  IMAD R48, R11, 0x4, R22 ;  /* 0x000000040b307824 */ /* 0x000fcc00078e0216 */
[----:B------:R0:W1:Y:S02]  /*4270*/  ATOMS.ADD R48, [R48], R15 ;  /* 0x0000000f3030738c */ /* 0x0000640000000000 */
.L_x_50:
[----:B------:R-:W-:Y:S05]  /*4280*/  BSYNC.RECONVERGENT B0 ;  /* 0x0000000000007941 */ /* 0x000fea0003800200 */
.L_x_49:
[----:B------:R-:W-:Y:S01]  /*4290*/  R2P PR, R0, 0x7f ;  /* 0x0000007f00007804 */ /* 0x000fe20000000000 */
[----:B------:R-:W-:Y:S01]  /*42a0*/  IMAD.IADD R14, R14, 0x1, R8 ;  /* 0x000000010e0e7824 */ /* 0x000fe200078e0208 */
[----:B------:R-:W-:Y:S01]  /*42b0*/  BSSY.RECONVERGENT B0, `(.L_x_51) ;  /* 0x0000025000007945 */ /* 0x000fe20003800200 */
[----:B------:R-:W-:Y:S02]  /*42c0*/  IMAD.IADD R13, R13, 0x1, R12 ;  /* 0x000000010d0d7824 */ /* 0x000fe400078e020c */
[----:B-1----:R1:W2:Y:S08]  /*42d0*/  SHFL.IDX PT, R12, R48, R7, 0x1f ;  /* 0x00001f07300c7589 */ /* 0x0022b000000e0000 */
[----:B------:R-:W-:-:S02]  /*42e0*/  VOTE.ANY R11, PT, P0 ;  /* 0x00000000000b7806 */ /* 0x000fc400000e0100 */
[----:B------:R-:W-:Y:S01]  /*42f0*/  VOTE.ANY R8, PT, P1 ;  /* 0x0000000000087806 */ /* 0x000fe200008e0100 */
[----:B-1----:R-:W-:Y:S01]  /*4300*/  IMAD.MOV.U32 R7, RZ, RZ, RZ ;  /* 0x000000ffff077224 */ /* 0x002fe200078e00ff */
        /* <DEDUP_REMOVED lines=22> */
[----:B------:R1:W3:Y:S01]  /*4470*/  FLO.U32 R8, R52 ;  /* 0x0000003400087300 */ /* 0x0002e200000e0000 */
[----:B------:R-:W-:-:S07]  /*4480*/  LOP3.LUT R11, R23, R52, RZ, 0xc0, !PT ;  /* 0x00000034170b7212 */ /* 0x000fce00078ec0ff */
[----:B------:R-:W4:Y:S01]  /*4490*/  POPC R11, R11 ;  /* 0x0000000b000b7309 */ /* 0x000f220000000000 */
[----:B-1----:R-:W-:-:S04]  /*44a0*/  SHF.R.U32.HI R52, RZ, UR6, R26 ;  /* 0x00000006ff347c19 */ /* 0x002fc8000801161a */
[----:B------:R-:W-:Y:S02]  /*44b0*/  LOP3.LUT R48, R52, UR5, RZ, 0x30, !PT ;  /* 0x0000000534307c12 */ /* 0x000fe4000f8e30ff */
[----:B---3--:R-:W-:-:S13]  /*44c0*/  ISETP.NE.AND P0, PT, R46, R8, PT ;  /* 0x000000082e00720c */ /* 0x008fda0003f05270 */
[----:B--2-4-:R-:W-:Y:S05]  /*44d0*/  @P0 BRA `(.L_x_52) ;  /* 0x0000000000080947 */ /* 0x014fea0003800000 */
[----:B------:R-:W-:-:S05]  /*44e0*/  IMAD R0, R0, 0x4, R22 ;  /* 0x0000000400007824 */ /* 0x000fca00078e0216 */
[----:B------:R1:W2:Y:S02]  /*44f0*/  ATOMS.ADD R7, [R0], R11 ;  /* 0x0000000b0007738c */ /* 0x0002a40000000000 */
.L_x_52:
[----:B------:R-:W-:Y:S05]  /*4500*/  BSYNC.RECONVERGENT B0 ;  /* 0x0000000000007941 */ /* 0x000fea0003800200 */
.L_x_51:
[----:B------:R-:W-:Y:S01]  /*4510*/  R2P PR, R48, 0x7f ;  /* 0x0000007f30007804 */ /* 0x000fe20000000000 */
[----:B------:R-:W-:Y:S01]  /*4520*/  IMAD.IADD R10, R10, 0x1, R51 ;  /* 0x000000010a0a7824 */ /* 0x000fe200078e0233 */
[----:B--2---:R2:W3:Y:S01]  /*4530*/  SHFL.IDX PT, R8, R7, R8, 0x1f ;  /* 0x00001f0807087589 */ /* 0x0044e200000e0000 */
[----:B------:R-:W-:Y:S01]  /*4540*/  BSSY.RECONVERGENT B0, `(.L_x_53) ;  /* 0x0000024000007945 */ /* 0x000fe20003800200 */
[----:B------:R-:W-:Y:S02]  /*4550*/  IMAD.IADD R9, R9, 0x1, R45 ;  /* 0x0000000109097824 */ /* 0x000fe400078e022d */
[----:B------:R-:W-:-:S07]  /*4560*/  IMAD.MOV.U32 R45, RZ, RZ, RZ ;  /* 0x000000ffff2d7224 */ /* 0x000fce00078e00ff */
[----:B-1----:R-:W-:Y:S02]  /*4570*/  VOTE.ANY R0, PT, P0 ;  /* 0x0000000000007806 */ /* 0x002fe400000e0100 */
        /* <DEDUP_REMOVED lines=23> */
[----:B------:R-:W-:Y:S02]  /*46f0*/  SHF.R.U32.HI R51, RZ, UR6, R33 ;  /* 0x00000006ff337c19 */ /* 0x000fe40008011621 */
[----:B------:R1:W4:Y:S02]  /*4700*/  FLO.U32 R0, R52 ;  /* 0x0000003400007300 */ /* 0x00032400000e0000 */
[----:B------:R-:W-:Y:S02]  /*4710*/  LOP3.LUT R51, R51, UR5, RZ, 0x30, !PT ;  /* 0x0000000533337c12 */ /* 0x000fe4000f8e30ff */
[----:B-1----:R-:W-:-:S04]  /*4720*/  LOP3.LUT R52, R23, R52, RZ, 0xc0, !PT ;  /* 0x0000003417347212 */ /* 0x002fc800078ec0ff */
[----:B--2---:R1:W2:Y:S01]  /*4730*/  POPC R7, R52 ;  /* 0x0000003400077309 */ /* 0x0042a20000000000 */
[----:B----4-:R-:W-:-:S13]  /*4740*/  ISETP.NE.AND P0, PT, R46, R0, PT ;  /* 0x000000002e00720c */ /* 0x010fda0003f05270 */
[----:B-123--:R-:W-:Y:S05]  /*4750*/  @P0 BRA `(.L_x_54) ;  /* 0x0000000000080947 */ /* 0x00efea0003800000 */
[----:B------:R-:W-:-:S05]  /*4760*/  IMAD R48, R48, 0x4, R22 ;  /* 0x0000000430307824 */ /* 0x000fca00078e0216 */
[----:B------:R1:W2:Y:S02]  /*4770*/  ATOMS.ADD R45, [R48], R7 ;  /* 0x00000007302d738c */ /* 0x0002a40000000000 */
.L_x_54:
[----:B------:R-:W-:Y:S05]  /*4780*/  BSYNC.RECONVERGENT B0 ;  /* 0x0000000000007941 */ /* 0x000fea0003800200 */
.L_x_53:
[----:B------:R-:W-:Y:S01]  /*4790*/  R2P PR, R51, 0x7f ;  /* 0x0000007f33007804 */ /* 0x000fe20000000000 */
[----:B------:R-:W-:Y:S01]  /*47a0*/  IMAD.IADD R6, R5, 0x1, R6 ;  /* 0x0000000105067824 */ /* 0x000fe200078e0206 */
[----:B--2---:R2:W3:Y:S01]  /*47b0*/  SHFL.IDX PT, R0, R45, R0, 0x1f ;  /* 0x00001f002d007589 */ /* 0x0044e200000e0000 */
[----:B------:R-:W-:Y:S01]  /*47c0*/  IMAD.IADD R4, R4, 0x1, R47 ;  /* 0x0000000104047824 */ /* 0x000fe200078e022f */
[----:B------:R-:W-:Y:S01]  /*47d0*/  SHF.R.U32.HI R47, RZ, UR6, R32 ;  /* 0x00000006ff2f7c19 */ /* 0x000fe20008011620 */
[----:B------:R-:W-:Y:S03]  /*47e0*/  BSSY.RECONVERGENT B0, `(.L_x_55) ;  /* 0x0000022000007945 */ /* 0x000fe60003800200 */
[----:B------:R-:W-:-:S05]  /*47f0*/  LOP3.LUT R47, R47, UR5, RZ, 0x30, !PT ;  /* 0x000000052f2f7c12 */ /* 0x000fca000f8e30ff */
        /* <DEDUP_REMOVED lines=9> */
[----:B------:R-:W-:Y:S02]  /*4890*/  VOTE.ANY R48, PT, P3 ;  /* 0x0000000000307806 */ /* 0x000fe400018e0100 */
[----:B------:R-:W-:Y:S02]  /*48a0*/  VOTE.ANY R52, PT, P0 ;  /* 0x0000000000347806 */ /* 0x000fe400000e0100 */
[----:B------:R-:W-:Y:S02]  /*48b0*/  @!P3 LOP3.LUT R48, RZ, R48, RZ, 0x33, !PT ;  /* 0x00000030ff30b212 */ /* 0x000fe400078e33ff */
[----:B------:R-:W-:Y:S02]  /*48c0*/  @!P0 LOP3.LUT R52, RZ, R52, RZ, 0x33, !PT ;  /* 0x00000034ff348212 */ /* 0x000fe400078e33ff */
        /* <DEDUP_REMOVED lines=9> */
[----:B------:R-:W-:Y:S01]  /*4960*/  LOP3.LUT R5, R48, R5, RZ, 0xc0, !PT ;  /* 0x0000000530057212 */ /* 0x000fe200078ec0ff */
[----:B------:R-:W-:-:S03]  /*4970*/  IMAD.MOV.U32 R48, RZ, RZ, RZ ;  /* 0x000000ffff307224 */ /* 0x000fc600078e00ff */
[----:B------:R-:W-:-:S04]  /*4980*/  LOP3.LUT R52, R52, R5, RZ, 0xc0, !PT ;  /* 0x0000000534347212 */ /* 0x000fc800078ec0ff */
[----:B------:R1:W4:Y:S02]  /*4990*/  FLO.U32 R5, R52 ;  /* 0x0000003400057300 */ /* 0x00032400000e0000 */
[----:B-1----:R-:W-:-:S06]  /*49a0*/  LOP3.LUT R52, R23, R52, RZ, 0xc0, !PT ;  /* 0x0000003417347212 */ /* 0x002fcc00078ec0ff */
[----:B--2---:R1:W2:Y:S01]  /*49b0*/  POPC R45, R52 ;  /* 0x00000034002d7309 */ /* 0x0042a20000000000 */
[----:B----4-:R-:W-:-:S13]  /*49c0*/  ISETP.NE.AND P0, PT, R46, R5, PT ;  /* 0x000000052e00720c */ /* 0x010fda0003f05270 */
[----:B-1-3--:R-:W-:Y:S05]  /*49d0*/  @P0 BRA `(.L_x_56) ;  /* 0x0000000000080947 */ /* 0x00afea0003800000 */
[----:B------:R-:W-:-:S06]  /*49e0*/  IMAD R48, R51, 0x4, R22 ;  /* 0x0000000433307824 */ /* 0x000fcc00078e0216 */
[----:B--2---:R1:W3:Y:S02]  /*49f0*/  ATOMS.ADD R48, [R48], R45 ;  /* 0x0000002d3030738c */ /* 0x0042e40000000000 */
.L_x_56:
[----:B------:R-:W-:Y:S05]  /*4a00*/  BSYNC.RECONVERGENT B0 ;  /* 0x0000000000007941 */ /* 0x000fea0003800200 */
.L_x_55:
[----:B------:R-:W-:Y:S01]  /*4a10*/  R2P PR, R47, 0x7f ;  /* 0x0000007f2f007804 */ /* 0x000fe20000000000 */
[----:B------:R-:W-:Y:S01]  /*4a20*/  IMAD.IADD R50, R50, 0x1, R49 ;  /* 0x0000000132327824 */ /* 0x000fe200078e0231 */
[----:B---3--:R3:W4:Y:S01]  /*4a30*/  SHFL.IDX PT, R48, R48, R5, 0x1f ;  /* 0x00001f0530307589 */ /* 0x00872200000e0000 */
[----:B------:R-:W-:Y:S01]  /*4a40*/  IMAD.IADD R20, R21, 0x1, R20 ;  /* 0x0000000115147824 */ /* 0x000fe200078e0214 */
[----:B------:R-:W-:Y:S01]  /*4a50*/  SHF.R.U32.HI R21, RZ, UR6, R31 ;  /* 0x00000006ff157c19 */ /* 0x000fe2000801161f */
[----:B------:R-:W-:Y:S03]  /*4a60*/  BSSY.RECONVERGENT B0, `(.L_x_57) ;  /* 0x0000022000007945 */ /* 0x000fe60003800200 */
[----:B---3--:R-:W-:Y:S01]  /*4a70*/  LOP3.LUT R5, R21, UR5, RZ, 0x30, !PT ;  /* 0x0000000515057c12 */ /* 0x008fe2000f8e30ff */
[----:B------:R-:W-:-:S04]  /*4a80*/  IMAD.MOV.U32 R21, RZ, RZ, RZ ;  /* 0x000000ffff157224 */ /* 0x000fc800078e00ff */
        /* <DEDUP_REMOVED lines=23> */
[----:B------:R-:W-:-:S04]  /*4c00*/  LOP3.LUT R52, R49, R52, RZ, 0xc0, !PT ;  /* 0x0000003431347212 */ /* 0x000fc800078ec0ff */
[----:B------:R-:W3:Y:S01]  /*4c10*/  FLO.U32 R49, R52 ;  /* 0x0000003400317300 */ /* 0x000ee200000e0000 */
[----:B------:R-:W-:-:S07]  /*4c20*/  LOP3.LUT R51, R23, R52, RZ, 0xc0, !PT ;  /* 0x0000003417337212 */ /* 0x000fce00078ec0ff */
[----:B------:R-:W0:Y:S01]  /*4c30*/  POPC R51, R51 ;  /* 0x0000003300337309 */ /* 0x000e220000000000 */
[----:B---3--:R-:W-:-:S13]  /*4c40*/  ISETP.NE.AND P0, PT, R46, R49, PT ;  /* 0x000000312e00720c */ /* 0x008fda0003f05270 */
[----:B0---4-:R-:W-:Y:S05]  /*4c50*/  @P0 BRA `(.L_x_58) ;  /* 0x0000000000080947 */ /* 0x011fea0003800000 */
[----:B------:R-:W-:-:S05]  /*4c60*/  IMAD R52, R47, 0x4, R22 ;  /* 0x000000042f347824 */ /* 0x000fca00078e0216 */
[----:B------:R0:W3:Y:S02]  /*4c70*/  ATOMS.ADD R21, [R52], R51 ;  /* 0x000000333415738c */ /* 0x0000e40000000000 */
.L_x_58:
[----:B------:R-:W-:Y:S05]  /*4c80*/  BSYNC.RECONVERGENT B0 ;  /* 0x0000000000007941 */ /* 0x000fea0003800200 */
.L_x_57:
        /* <DEDUP_REMOVED lines=9> */
[----:B0-----:R-:W-:Y:S02]  /*4d20*/  VOTE.ANY R52, PT, P1 ;  /* 0x0000000000347806 */ /* 0x001fe400008e0100 */
        /* <DEDUP_REMOVED lines=22> */
[----:B------:R-:W0:Y:S01]  /*4e90*/  FLO.U32 R19, R52 ;  /* 0x0000003400137300 */ /* 0x000e2200000e0000 */
[----:B------:R-:W-:-:S07]  /*4ea0*/  LOP3.LUT R47, R23, R52, RZ, 0xc0, !PT ;  /* 0x00000034172f7212 */ /* 0x000fce00078ec0ff */
[----:B------:R-:W3:Y:S01]  /*4eb0*/  POPC R47, R47 ;  /* 0x0000002f002f7309 */ /* 0x000ee20000000000 */
[----:B0-----:R-:W-:-:S13]  /*4ec0*/  ISETP.NE.AND P0, PT, R46, R19, PT ;  /* 0x000000132e00720c */ /* 0x001fda0003f05270 */
[----:B---34-:R-:W-:Y:S05]  /*4ed0*/  @P0 BRA `(.L_x_60) ;  /* 0x0000000000080947 */ /* 0x018fea0003800000 */
[----:B------:R-:W-:-:S05]  /*4ee0*/  IMAD R52, R5, 0x4, R22 ;  /* 0x0000000405347824 */ /* 0x000fca00078e0216 */
[----:B------:R0:W3:Y:S02]  /*4ef0*/  ATOMS.ADD R17, [R52], R47 ;  /* 0x0000002f3411738c */ /* 0x0000e40000000000 */
.L_x_60:
[----:B------:R-:W-:Y:S05]  /*4f00*/  BSYNC.RECONVERGENT B0 ;  /* 0x0000000000007941 */ /* 0x000fea0003800200 */
.L_x_59:
        /* <DEDUP_REMOVED lines=39> */
.L_x_62:
[----:B------:R-:W-:Y:S05]  /*5180*/  BSYNC.RECONVERGENT B0 ;  /* 0x0000000000007941 */ /* 0x000fea0003800200 */
.L_x_61:
[----:B------:R-:W-:Y:S01]  /*5190*/  R2P PR, R19, 0x7f ;  /* 0x0000007f13007804 */ /* 0x000fe20000000000 */
[----:B------:R-:W-:Y:S01]  /*51a0*/  IMAD.IADD R0, R7, 0x1, R0 ;  /* 0x0000000107007824 */ /* 0x000fe200078e0200 */
[----:B---3--:R3:W4:Y:S01]  /*51b0*/  SHFL.IDX PT, R11, R11, R5, 0x1f ;  /* 0x00001f050b0b7589 */ /* 0x00872200000e0000 */
[----:B--2---:R-:W-:Y:S01]  /*51c0*/  IMAD.IADD R48, R45, 0x1, R48 ;  /* 0x000000012d307824 */ /* 0x004fe200078e0230 */
[----:B-1----:R-:W-:Y:S01]  /*51d0*/  SHF.R.U32.HI R45, RZ, UR6, R28 ;  /* 0x00000006ff2d7c19 */ /* 0x002fe2000801161c */
[----:B------:R-:W-:Y:S03]  /*51e0*/  BSSY.RECONVERGENT B0, `(.L_x_63) ;  /* 0x0000022000007945 */ /* 0x000fe60003800200 */
[----:B------:R-:W-:-:S05]  /*51f0*/  LOP3.LUT R45, R45, UR5, RZ, 0x30, !PT ;  /* 0x000000052d2d7c12 */ /* 0x000fca000f8e30ff */
        /* <DEDUP_REMOVED lines=24> */
[----:B------:R0:W1:Y:S01]  /*5380*/  FLO.U32 R7, R52 ;  /* 0x0000003400077300 */ /* 0x00006200000e0000 */
[----:B------:R-:W-:-:S07]  /*5390*/  LOP3.LUT R49, R23, R52, RZ, 0xc0, !PT ;  /* 0x0000003417317212 */ /* 0x000fce00078ec0ff */
[----:B------:R-:W2:Y:S01]  /*53a0*/  POPC R49, R49 ;  /* 0x0000003100317309 */ /* 0x000ea20000000000 */
[----:B0-----:R-:W-:Y:S01]  /*53b0*/  IMAD.MOV.U32 R52, RZ, RZ, RZ ;  /* 0x000000ffff347224 */ /* 0x001fe200078e00ff */
[----:B-1----:R-:W-:-:S13]  /*53c0*/  ISETP.NE.AND P0, PT, R46, R7, PT ;  /* 0x000000072e00720c */ /* 0x002fda0003f05270 */
[----:B--234-:R-:W-:Y:S05]  /*53d0*/  @P0 BRA `(.L_x_64) ;  /* 0x0000000000080947 */ /* 0x01cfea0003800000 */
[----:B------:R-:W-:-:S06]  /*53e0*/  IMAD R52, R19, 0x4, R22 ;  /* 0x0000000413347824 */ /* 0x000fcc00078e0216 */
[----:B------:R0:W1:Y:S02]  /*53f0*/  ATOMS.ADD R52, [R52], R49 ;  /* 0x000000313434738c */ /* 0x0000640000000000 */
.L_x_64:
[----:B------:R-:W-:Y:S05]  /*5400*/  BSYNC.RECONVERGENT B0 ;  /* 0x0000000000007941 */ /* 0x000fea0003800200 */
.L_x_63:
[----:B------:R-:W-:Y:S01]  /*5410*/  R2P PR, R45, 0x7f ;  /* 0x0000007f2d007804 */ /* 0x000fe20000000000 */
[----:B-1----:R1:W2:Y:S01]  /*5420*/  SHFL.IDX PT, R52, R52, R7, 0x1f ;  /* 0x00001f0734347589 */ /* 0x0022a200000e0000 */
[----:B------:R-:W-:Y:S11]  /*5430*/  BSSY.RECONVERGENT B0, `(.L_x_65) ;  /* 0x0000021000007945 */ /* 0x000ff60003800200 */
[----:B------:R-:W-:-:S02]  /*5440*/  VOTE.ANY R5, PT, P0 ;  /* 0x0000000000057806 */ /* 0x000fc400000e0100 */
[----:B------:R-:W-:Y:S02]  /*5450*/  VOTE.ANY R19, PT, P1 ;  /* 0x0000000000137806 */ /* 0x000fe400008e0100 */
[----:B------:R-:W-:Y:S02]  /*5460*/  @!P0 LOP3.LUT R5, RZ, R5, RZ, 0x33, !PT ;  /* 0x00000005ff058212 */ /* 0x000fe400078e33ff */
[----:B------:R-:W-:Y:S02]  /*5470*/  @!P1 LOP3.LUT R19, RZ, R19, RZ, 0x33, !PT ;  /* 0x00000013ff139212 */ /* 0x000fe400078e33ff */
[----:B-1----:R-:W-:Y:S02]  /*5480*/  VOTE.ANY R7, PT, P5 ;  /* 0x0000000000077806 */ /* 0x002fe400028e0100 */
[----:B------:R-:W-:Y:S02]  /*5490*/  LOP3.LUT R5, R19, R5, RZ, 0xc0, !PT ;  /* 0x0000000513057212 */ /* 0x000fe400078ec0ff */
[----:B------:R-:W-:-:S02]  /*54a0*/  VOTE.ANY R19, PT, P2 ;  /* 0x0000000000137806 */ /* 0x000fc400010e0100 */
        /* <DEDUP_REMOVED lines=9> */
[----:B------:R-:W-:-:S04]  /*5540*/  LOP3.LUT R5, R19, R5, RZ, 0xc0, !PT ;  /* 0x0000000513057212 */ /* 0x000fc800078ec0ff */
[----:B------:R-:W-:Y:S02]  /*5550*/  LOP3.LUT R5, R7, R5, RZ, 0xc0, !PT ;  /* 0x0000000507057212 */ /* 0x000fe400078ec0ff */
[----:B------:R-:W-:-:S04]  /*5560*/  VOTE.ANY R7, PT, P6 ;  /* 0x0000000000077806 */ /* 0x000fc800030e0100 */
[----:B------:R-:W-:-:S04]  /*5570*/  @!P6 LOP3.LUT R7, RZ, R7, RZ, 0x33, !PT ;  /* 0x00000007ff07e212 */ /* 0x000fc800078e33ff */
[----:B------:R-:W-:Y:S02]  /*5580*/  LOP3.LUT R5, R7, R5, RZ, 0xc0, !PT ;  /* 0x0000000507057212 */ /* 0x000fe400078ec0ff */
[----:B------:R-:W-:-:S04]  /*5590*/  VOTE.ANY R7, PT, P0 ;  /* 0x0000000000077806 */ /* 0x000fc800000e0100 */
[----:B------:R-:W-:-:S04]  /*55a0*/  @!P0 LOP3.LUT R7, RZ, R7, RZ, 0x33, !PT ;  /* 0x00000007ff078212 */ /* 0x000fc800078e33ff */
[----:B------:R-:W-:-:S04]  /*55b0*/  LOP3.LUT R19, R7, R5, RZ, 0xc0, !PT ;  /* 0x0000000507137212 */ /* 0x000fc800078ec0ff */
[----:B------:R-:W1:Y:S01]  /*55c0*/  FLO.U32 R7, R19 ;  /* 0x0000001300077300 */ /* 0x000e6200000e0000 */
[----:B------:R-:W-:-:S07]  /*55d0*/  LOP3.LUT R5, R23, R19, RZ, 0xc0, !PT ;  /* 0x0000001317057212 */ /* 0x000fce00078ec0ff */
[----:B------:R-:W3:Y:S01]  /*55e0*/  POPC R5, R5 ;  /* 0x0000000500057309 */ /* 0x000ee20000000000 */
[----:B-1----:R-:W-:Y:S01]  /*55f0*/  ISETP.NE.AND P0, PT, R46, R7, PT ;  /* 0x000000072e00720c */ /* 0x002fe20003f05270 */
[----:B------:R-:W-:-:S12]  /*5600*/  IMAD.MOV.U32 R46, RZ, RZ, RZ ;  /* 0x000000ffff2e7224 */ /* 0x000fd800078e00ff */
[----:B--23--:R-:W-:Y:S05]  /*5610*/  @P0 BRA `(.L_x_66) ;  /* 0x0000000000080947 */ /* 0x00cfea0003800000 */
[----:B------:R-:W-:-:S05]  /*5620*/  IMAD R22, R45, 0x4, R22 ;  /* 0x000000042d167824 */ /* 0x000fca00078e0216 */
[----:B------:R1:W2:Y:S02]  /*5630*/  ATOMS.ADD R46, [R22], R5 ;  /* 0x00000005162e738c */ /* 0x0002a40000000000 */
.L_x_66:
[----:B------:R-:W-:Y:S05]  /*5640*/  BSYNC.RECONVERGENT B0 ;  /* 0x0000000000007941 */ /* 0x000fea0003800200 */
.L_x_65:
[----:B-12---:R1:W2:Y:S01]  /*5650*/  SHFL.IDX PT, R22, R46, R7, 0x1f ;  /* 0x00001f072e167589 */ /* 0x0062a200000e0000 */
[----:B------:R-:W-:Y:S01]  /*5660*/  LOP3.LUT R19, R44, 0x80000000, RZ, 0x3c, !PT ;  /* 0x800000002c137812 */ /* 0x000fe200078e3cff */
[----:B------:R-:W-:Y:S01]  /*5670*/  IMAD.IADD R11, R15, 0x1, R11 ;  /* 0x000000010f0b7824 */ /* 0x000fe200078e020b */
[----:B------:R-:W-:Y:S01]  /*5680*/  LEA R14, R14, UR4, 0x2 ;  /* 0x000000040e0e7c11 */ /* 0x000fe2000f8e10ff */
[----:B------:R-:W-:Y:S01]  /*5690*/  BAR.SYNC.DEFER_BLOCKING 0x0 ;  /* 0x0000000000007b1d */ /* 0x000fe20000010000 */
[----:B------:R-:W-:Y:S01]  /*56a0*/  LOP3.LUT R43, R43, 0x80000000, RZ, 0x3c, !PT ;  /* 0x800000002b2b7812 */ /* 0x000fe200078e3cff */
[----:B------:R-:W-:Y:S01]  /*56b0*/  IMAD.IADD R21, R51, 0x1, R21 ;  /* 0x0000000133157824 */ /* 0x000fe200078e0215 */
[----:B------:R-:W-:Y:S01]  /*56c0*/  LEA R13, R13, UR4, 0x2 ;  /* 0x000000040d0d7c11 */ /* 0x000fe2000f8e10ff */
[----:B------:R-:W-:Y:S01]  /*56d0*/  IMAD.IADD R17, R47, 0x1, R17 ;  /* 0x000000012f117824 */ /* 0x000fe200078e0211 */
[----:B------:R-:W-:Y:S01]  /*56e0*/  LOP3.LUT R15, R42, 0x80000000, RZ, 0x3c, !PT ;  /* 0x800000002a0f7812 */ /* 0x000fe200078e3cff */
[----:B------:R-:W-:Y:S01]  /*56f0*/  IMAD.IADD R52, R49, 0x1, R52 ;  /* 0x0000000131347824 */ /* 0x000fe200078e0234 */
[----:B------:R-:W-:Y:S01]  /*5700*/  LEA R10, R10, UR4, 0x2 ;  /* 0x000000040a0a7c11 */ /* 0x000fe2000f8e10ff */
[----:B------:R-:W-:Y:S01]  /*5710*/  BSSY B1, `(.L_x_67) ;  /* 0x0000058000017945 */ /* 0x000fe20003800000 */
[----:B------:R-:W-:-:S02]  /*5720*/  LEA R42, R9, UR4, 0x2 ;  /* 0x00000004092a7c11 */ /* 0x000fc4000f8e10ff */
[----:B------:R-:W-:Y:S02]  /*5730*/  LEA R4, R4, UR4, 0x2 ;  /* 0x0000000404047c11 */ /* 0x000fe4000f8e10ff */
[----:B------:R-:W-:Y:S02]  /*5740*/  LEA R50, R50, UR4, 0x2 ;  /* 0x0000000432327c11 */ /* 0x000fe4000f8e10ff */
[----:B-1----:R-:W-:Y:S02]  /*5750*/  LEA R7, R20, UR4, 0x2 ;  /* 0x0000000414077c11 */ /* 0x002fe4000f8e10ff */
[----:B------:R-:W-:Y:S02]  /*5760*/  LEA R18, R18, UR4, 0x2 ;  /* 0x0000000412127c11 */ /* 0x000fe4000f8e10ff */
[----:B------:R-:W-:Y:S01]  /*5770*/  LEA R9, R16, UR4, 0x2 ;  /* 0x0000000410097c11 */ /* 0x000fe2000f8e10ff */
[----:B--2---:R-:W-:Y:S01]  /*5780*/  IMAD.IADD R22, R5, 0x1, R22 ;  /* 0x0000000105167824 */ /* 0x004fe200078e0216 */
[----:B------:R-:W-:-:S02]  /*5790*/  LEA R5, R6, UR4, 0x2 ;  /* 0x0000000406057c11 */ /* 0x000fc4000f8e10ff */
[----:B------:R-:W-:Y:S01]  /*57a0*/  LEA R12, R12, UR4, 0x2 ;  /* 0x000000040c0c7c11 */ /* 0x000fe2000f8e10ff */
[----:B------:R-:W-:Y:S01]  /*57b0*/  STS [R14+-0x4], R19 ;  /* 0xfffffc130e007388 */ /* 0x000fe20000000800 */
[----:B------:R-:W-:Y:S02]  /*57c0*/  LEA R48, R48, UR4, 0x2 ;  /* 0x0000000430307c11 */ /* 0x000fe4000f8e10ff */
[----:B------:R-:W-:Y:S01]  /*57d0*/  LEA R21, R21, UR4, 0x2 ;  /* 0x0000000415157c11 */ /* 0x000fe2000f8e10ff */
[----:B------:R1:W-:Y:S01]  /*57e0*/  STS [R13+-0x4], R43 ;  /* 0xfffffc2b0d007388 */ /* 0x0003e20000000800 */
[----:B------:R-:W-:Y:S02]  /*57f0*/  LEA R11, R11, UR4, 0x2 ;  /* 0x000000040b0b7c11 */ /* 0x000fe4000f8e10ff */
[----:B------:R-:W-:Y:S01]  /*5800*/  LEA R52, R52, UR4, 0x2 ;  /* 0x0000000434347c11 */ /* 0x000fe2000f8e10ff */
[----:B------:R2:W-:Y:S01]  /*5810*/  STS [R10+-0x4], R15 ;  /* 0xfffffc0f0a007388 */ /* 0x0005e20000000800 */
[----:B------:R-:W-:-:S03]  /*5820*/  ISETP.NE.AND P0, PT, R53, RZ, PT ;  /* 0x000000ff3500720c */ /* 0x000fc60003f05270 */
[----:B------:R-:W-:Y:S01]  /*5830*/  STS [R42+-0x4], R41 ;  /* 0xfffffc292a007388 */ /* 0x000fe20000000800 */
[----:B-1----:R-:W-:-:S03]  /*5840*/  LEA R13, R8, UR4, 0x2 ;  /* 0x00000004080d7c11 */ /* 0x002fc6000f8e10ff */
[----:B------:R1:W-:Y:S01]  /*5850*/  STS [R5+-0x4], R40 ;  /* 0xfffffc2805007388 */ /* 0x0003e20000000800 */
[----:B--2---:R-:W-:-:S03]  /*5860*/  LEA R15, R0, UR4, 0x2 ;  /* 0x00000004000f7c11 */ /* 0x004fc6000f8e10ff */
[----:B------:R-:W-:Y:S01]  /*5870*/  STS [R4+-0x4], R39 ;  /* 0xfffffc2704007388 */ /* 0x000fe20000000800 */
[----:B------:R-:W-:-:S03]  /*5880*/  LEA R0, R17, UR4, 0x2 ;  /* 0x0000000411007c11 */ /* 0x000fc6000f8e10ff */
[----:B------:R-:W-:Y:S01]  /*5890*/  STS [R50+-0x4], R25 ;  /* 0xfffffc1932007388 */ /* 0x000fe20000000800 */
[----:B-1----:R-:W-:-:S03]  /*58a0*/  LEA R5, R22, UR4, 0x2 ;  /* 0x0000000416057c11 */ /* 0x002fc6000f8e10ff */
[----:B------:R-:W-:Y:S04]  /*58b0*/  STS [R7+-0x4], R38 ;  /* 0xfffffc2607007388 */ /* 0x000fe80000000800 */
[----:B------:R-:W-:Y:S04]  /*58c0*/  STS [R18+-0x4], R37 ;  /* 0xfffffc2512007388 */ /* 0x000fe80000000800 */
[----:B------:R-:W-:Y:S04]  /*58d0*/  STS [R9+-0x4], R36 ;  /* 0xfffffc2409007388 */ /* 0x000fe80000000800 */
[----:B------:R-:W-:Y:S04]  /*58e0*/  STS [R12+-0x4], R35 ;  /* 0xfffffc230c007388 */ /* 0x000fe80000000800 */
[----:B------:R1:W-:Y:S04]  /*58f0*/  STS [R13+-0x4], R34 ;  /* 0xfffffc220d007388 */ /* 0x0003e80000000800 */
[----:B------:R2:W-:Y:S04]  /*5900*/  STS [R15+-0x4], R26 ;  /* 0xfffffc1a0f007388 */ /* 0x0005e80000000800 */
[----:B------:R2:W-:Y:S01]  /*5910*/  STS [R48+-0x4], R33 ;  /* 0xfffffc2130007388 */ /* 0x0005e20000000800 */
[----:B-1----:R-:W-:-:S03]  /*5920*/  LEA R13, R3, UR4, 0x3 ;  /* 0x00000004030d7c11 */ /* 0x002fc6000f8e18ff */
[----:B------:R2:W-:Y:S04]  /*5930*/  STS [R21+-0x4], R32 ;  /* 0xfffffc2015007388 */ /* 0x0005e80000000800 */
[----:B------:R2:W-:Y:S04]  /*5940*/  STS [R0+-0x4], R31 ;  /* 0xfffffc1f00007388 */ /* 0x0005e80000000800 */
[----:B------:R2:W-:Y:S04]  /*5950*/  STS [R11+-0x4], R30 ;  /* 0xfffffc1e0b007388 */ /* 0x0005e80000000800 */
[----:B------:R2:W-:Y:S04]  /*5960*/  STS [R52+-0x4], R29 ;  /* 0xfffffc1d34007388 */ /* 0x0005e80000000800 */
[----:B------:R2:W-:Y:S01]  /*5970*/  STS [R5+-0x4], R28 ;  /* 0xfffffc1c05007388 */ /* 0x0005e20000000800 */
[----:B------:R-:W-:Y:S05]  /*5980*/  @P0 BRA `(.L_x_68) ;  /* 0x0000000000c00947 */ /* 0x000fea0003800000 */
[----:B------:R-:W1:Y:S02]  /*5990*/  LDCU.64 UR10, c[0x0][0x398] ;  /* 0x00007300ff0a77ac */ /* 0x000e640008000a00 */
[----:B-1----:R-:W-:-:S04]  /*59a0*/  LEA R6, P0, R3, UR10, 0x3 ;  /* 0x0000000a03067c11 */ /* 0x002fc8000f8018ff */
[----:B------:R-:W-:-:S05]  /*59b0*/  LEA.HI.X R7, R3, UR11, RZ, 0x3, P0 ;  /* 0x0000000b03077c11 */ /* 0x000fca00080f1cff */
[----:B--2---:R-:W2:Y:S01]  /*59c0*/  LDG.E.64 R4, desc[UR8][R6.64] ;  /* 0x0000000806047981 */ /* 0x004ea2000c1e1b00 */
[----:B------:R-:W-:Y:S01]  /*59d0*/  SHF.R.S32.HI R9, RZ, 0x1f, R24 ;  /* 0x0000001fff097819 */ /* 0x000fe20000011418 */
[----:B------:R-:W-:Y:S01]  /*59e0*/  UISETP.GE.AND UP0, UPT, UR7, 0x1, UPT ;  /* 0x000000010700788c */ /* 0x000fe2000bf06270 */
[----:B------:R-:W-:Y:S01]  /*59f0*/  IMAD.MOV.U32 R0, RZ, RZ, R27 ;  /* 0x000000ffff007224 */ /* 0x000fe200078e001b */
[----:B--2---:R-:W-:-:S05]  /*5a00*/  IADD3 R4, P0, PT, -R24, R4, RZ ;  /* 0x0000000418047210 */ /* 0x004fca0007f1e1ff */
[----:B------:R-:W-:-:S05]  /*5a10*/  IMAD.X R5, R5, 0x1, ~R9, P0 ;  /* 0x0000000105057824 */ /* 0x000fca00000e0e09 */
[----:B------:R1:W-:Y:S01]  /*5a20*/  STS.64 [R13+0x7200], R4 ;  /* 0x007200040d007388 */ /* 0x0003e20000000a00 */
[----:B------:R-:W-:Y:S05]  /*5a30*/  BRA.U !UP0, `(.L_x_69) ;  /* 0x00000001086c7547 */ /* 0x000fea000b800000 */
[----:B------:R-:W-:Y:S01]  /*5a40*/  BSSY B0, `(.L_x_70) ;  /* 0x0000019000007945 */ /* 0x000fe20003800000 */
[----:B------:R-:W-:Y:S02]  /*5a50*/  IMAD.MOV.U32 R6, RZ, RZ, -0x1 ;  /* 0xffffffffff067424 */ /* 0x000fe400078e00ff */
[----:B------:R-:W-:Y:S02]  /*5a60*/  IMAD.U32 R7, RZ, RZ, UR7 ;  /* 0x00000007ff077e24 */ /* 0x000fe4000f8e00ff */
[----:B------:R-:W-:-:S07]  /*5a70*/  IMAD.MOV.U32 R0, RZ, RZ, R27 ;  /* 0x000000ffff007224 */ /* 0x000fce00078e001b */
.L_x_74:
[----:B-1----:R-:W1:Y:S01]  /*5a80*/  LDC.64 R4, c[0x0][0x380] ;  /* 0x0000e000ff047b82 */ /* 0x002e620000000a00 */
[----:B------:R-:W-:Y:S01]  /*5a90*/  VIADD R11, R7, 0xffffffff ;  /* 0xffffffff070b7836 */ /* 0x000fe20000000000 */
[----:B------:R-:W-:Y:S03]  /*5aa0*/  BSSY B2, `(.L_x_71) ;  /* 0x0000008000027945 */ /* 0x000fe60003800000 */
[----:B------:R-:W-:-:S04]  /*5ab0*/  IMAD R9, R11, 0x100, R3 ;  /* 0x000001000b097824 */ /* 0x000fc800078e0203 */
[----:B-1----:R-:W-:-:S07]  /*5ac0*/  IMAD.WIDE R4, R9, 0x4, R4 ;  /* 0x0000000409047825 */ /* 0x002fce00078e0204 */
.L_x_72:
[----:B------:R-:W-:Y:S05]  /*5ad0*/  YIELD ;  /* 0x0000000000007946 */ /* 0x000fea0003800000 */
[----:B------:R1:W-:Y:S06]  /*5ae0*/  MEMBAR.SC.CTA ;  /* 0x0000000000007992 */ /* 0x0003ec0000000000 */
[----:B-1----:R-:W2:Y:S02]  /*5af0*/  LDG.E.STRONG.SYS R8, desc[UR8][R4.64] ;  /* 0x0000000804087981 */ /* 0x002ea4000c1f5900 */
[----:B--2---:R-:W-:-:S13]  /*5b00*/  ISETP.NE.AND P0, PT, R8, RZ, PT ;  /* 0x000000ff0800720c */ /* 0x004fda0003f05270 */
[----:B------:R-:W-:Y:S05]  /*5b10*/  @!P0 BRA `(.L_x_72) ;  /* 0xfffffffc00ec8947 */ /* 0x000fea000383ffff */
[----:B------:R-:W-:Y:S05]  /*5b20*/  BSYNC B2 ;  /* 0x0000000000027941 */ /* 0x000fea0003800000 */
.L_x_71:
[----:B------:R-:W-:Y:S01]  /*5b30*/  BSSY.RECONVERGENT B2, `(.L_x_73) ;  /* 0x0000006000027945 */ /* 0x000fe20003800200 */
[C---:B------:R-:W-:Y:S02]  /*5b40*/  ISETP.GT.AND P0, PT, R8.reuse, -0x1, PT ;  /* 0xffffffff0800780c */ /* 0x040fe40003f04270 */
[----:B------:R-:W-:Y:S01]  /*5b50*/  LOP3.LUT R5, R8, 0x3fffffff, RZ, 0xc0, !PT ;  /* 0x3fffffff08057812 */ /* 0x000fe200078ec0ff */
[----:B------:R-:W-:Y:S05]  /*5b60*/  WARPSYNC.EXCLUSIVE R6 ;  /* 0x0000000006007348 */ /* 0x000fea0003a00000 */
[----:B------:R-:W-:-:S05]  /*5b70*/  IMAD.IADD R0, R5, 0x1, R0 ;  /* 0x0000000105007824 */ /* 0x000fca00078e0200 */
[----:B------:R-:W-:-:S07]  /*5b80*/  VOTE.ANY R6, PT, P0 ;  /* 0x0000000000067806 */ /* 0x000fce00000e0100 */
[----:B------:R-:W-:Y:S05]  /*5b90*/  BSYNC.RECONVERGENT B2 ;  /* 0x0000000000027941 */ /* 0x000fea0003800200 */
.L_x_73:
[----:B------:R-:W-:Y:S01]  /*5ba0*/  ISETP.GT.U32.AND P1, PT, R7, 0x1, PT ;  /* 0x000000010700780c */ /* 0x000fe20003f24070 */
[----:B------:R-:W-:-:S12]  /*5bb0*/  IMAD.MOV.U32 R7, RZ, RZ, R11 ;  /* 0x000000ffff077224 */ /* 0x000fd800078e000b */
[----:B------:R-:W-:Y:S05]  /*5bc0*/  @P0 BRA P1, `(.L_x_74) ;  /* 0xfffffffc00ac0947 */ /* 0x000fea000083ffff */
[----:B------:R-:W-:Y:S05]  /*5bd0*/  BSYNC B0 ;  /* 0x0000000000007941 */ /* 0x000fea0003800000 */
.L_x_70:
[----:B------:R2:W3:Y:S02]  /*5be0*/  LDS.64 R4, [R13+0x7200] ;  /* 0x007200000d047984 */ /* 0x0004e40000000a00 */
.L_x_69:
[----:B------:R-:W4:Y:S01]  /*5bf0*/  LDC.64 R6, c[0x0][0x380] ;  /* 0x0000e000ff067b82 */ /* 0x000f220000000a00 */
[C---:B------:R-:W-:Y:S01]  /*5c00*/  IMAD.IADD R11, R0.reuse, 0x1, -R27 ;  /* 0x00000001000b7824 */ /* 0x040fe200078e0a1b */
[----:B------:R-:W-:Y:S01]  /*5c10*/  LOP3.LUT R9, R0, 0x80000000, RZ, 0xfc, !PT ;  /* 0x8000000000097812 */ /* 0x000fe200078efcff */
[----:B------:R-:W-:-:S03]  /*5c20*/  IMAD.U32 R15, RZ, RZ, UR7 ;  /* 0x00000007ff0f7e24 */ /* 0x000fc6000f8e00ff */
[----:B-1-3--:R-:W-:Y:S01]  /*5c30*/  IADD3 R4, P0, PT, R11, R4, RZ ;  /* 0x000000040b047210 */ /* 0x00afe20007f1e0ff */
[----:B------:R-:W-:-:S03]  /*5c40*/  IMAD R15, R15, 0x100, R3 ;  /* 0x000001000f0f7824 */ /* 0x000fc600078e0203 */
[----:B------:R-:W-:-:S05]  /*5c50*/  LEA.HI.X.SX32 R5, R11, R5, 0x1, P0 ;  /* 0x000000050b057211 */ /* 0x000fca00000f0eff */
[----:B------:R1:W-:Y:S01]  /*5c60*/  STS.64 [R13+0x7200], R4 ;  /* 0x007200040d007388 */ /* 0x0003e20000000a00 */
[----:B----4-:R-:W-:-:S05]  /*5c70*/  IMAD.WIDE R6, R15, 0x4, R6 ;  /* 0x000000040f067825 */ /* 0x010fca00078e0206 */
[----:B------:R1:W-:Y:S02]  /*5c80*/  STG.E.STRONG.SYS desc[UR8][R6.64], R9 ;  /* 0x0000000906007986 */ /* 0x0003e4000c115908 */
.L_x_68:
[----:B------:R-:W-:Y:S05]  /*5c90*/  BSYNC B1 ;  /* 0x0000000000017941 */ /* 0x000fea0003800000 */
.L_x_67:
[----:B-1----:R-:W1:Y:S01]  /*5ca0*/  LDC.64 R6, c[0x0][0x390] ;  /* 0x0000e400ff067b82 */ /* 0x002e620000000a00 */
[----:B------:R-:W-:-:S06]  /*5cb0*/  UIMAD UR6, UR7, 0x1c80, URZ ;  /* 0x00001c80070678a4 */ /* 0x000fcc000f8e02ff */
[----:B--2---:R-:W-:Y:S01]  /*5cc0*/  IMAD.U32 R0, RZ, RZ, UR6 ;  /* 0x00000006ff007e24 */ /* 0x004fe2000f8e00ff */
[----:B------:R-:W2:Y:S03]  /*5cd0*/  LDC R9, c[0x0][0x3c0] ;  /* 0x0000f000ff097b82 */ /* 0x000ea60000000800 */
[----:B------:R-:W-:Y:S01]  /*5ce0*/  VIADD R0, R0, 0x1c80 ;  /* 0x00001c8000007836 */ /* 0x000fe20000000000 */
[----:B-1----:R-:W-:-:S04]  /*5cf0*/  ISETP.EQ.U32.AND P1, PT, R6, RZ, PT ;  /* 0x000000ff0600720c */ /* 0x002fc80003f22070 */
[CC--:B--2---:R-:W-:Y:S02]  /*5d00*/  ISETP.GE.AND P0, PT, R0.reuse, R9.reuse, PT ;  /* 0x000000090000720c */ /* 0x0c4fe40003f06270 */
[----:B------:R-:W-:Y:S02]  /*5d10*/  ISETP.GT.AND P3, PT, R0, R9, PT ;  /* 0x000000090000720c */ /* 0x000fe40003f64270 */
[----:B------:R-:W-:Y:S02]  /*5d20*/  ISETP.EQ.OR.EX P0, PT, R7, RZ, !P0, P1 ;  /* 0x000000ff0700720c */ /* 0x000fe40004702710 */
[C---:B------:R-:W-:Y:S02]  /*5d30*/  LEA R0, R3.reuse, UR4, 0x2 ;  /* 0x0000000403007c11 */ /* 0x040fe4000f8e10ff */
[----:B------:R-:W-:-:S13]  /*5d40*/  ISETP.GT.U32.OR P0, PT, R3, 0xff, P0 ;  /* 0x000000ff0300780c */ /* 0x000fda0000704470 */
[----:B------:R-:W-:Y:S05]  /*5d50*/  @P0 BRA `(.L_x_75) ;  /* 0x0000000000200947 */ /* 0x000fea0003800000 */
[----:B------:R-:W1:Y:S01]  /*5d60*/  LDS.64 R4, [R13+0x7200] ;  /* 0x007200000d047984 */ /* 0x000e620000000a00 */
[C---:B------:R-:W-:Y:S02]  /*5d70*/  LEA R6, P2, R3.reuse, R6, 0x3 ;  /* 0x0000000603067211 */ /* 0x040fe400078418ff */
[--C-:B------:R-:W-:Y:S02]  /*5d80*/  SHF.R.S32.HI R11, RZ, 0x1f, R27.reuse ;  /* 0x0000001fff0b7819 */ /* 0x100fe4000001141b */
[----:B------:R-:W-:Y:S02]  /*5d90*/  LEA.HI.X R7, R3, R7, RZ, 0x3, P2 ;  /* 0x0000000703077211 */ /* 0x000fe400010f1cff */
[----:B-1----:R-:W-:Y:S02]  /*5da0*/  IADD3 R4, P0, P1, R4, R24, R27 ;  /* 0x0000001804047210 */ /* 0x002fe4000791e01b */
[----:B------:R-:W-:-:S04]  /*5db0*/  SHF.R.S32.HI R24, RZ, 0x1f, R24 ;  /* 0x0000001fff187819 */ /* 0x000fc80000011418 */
[----:B------:R-:W-:-:S05]  /*5dc0*/  IADD3.X R5, PT, PT, R5, R24, R11, P0, P1 ;  /* 0x0000001805057210 */ /* 0x000fca00007e240b */
[----:B------:R1:W-:Y:S02]  /*5dd0*/  STG.E.64 desc[UR8][R6.64], R4 ;  /* 0x0000000406007986 */ /* 0x0003e4000c101b08 */
.L_x_75:
[----:B------:R-:W-:Y:S05]  /*5de0*/  WARPSYNC.ALL ;  /* 0x0000000000007948 */ /* 0x000fea0003800000 */
[----:B------:R-:W-:Y:S06]  /*5df0*/  BAR.SYNC.DEFER_BLOCKING 0x0 ;  /* 0x0000000000007b1d */ /* 0x000fec0000010000 */
[----:B------:R-:W-:Y:S05]  /*5e00*/  @P3 BRA `(.L_x_76) ;  /* 0x0000000c009c3947 */ /* 0x000fea0003800000 */
[----:B------:R-:W1:Y:S01]  /*5e10*/  LDS R2, [R0] ;  /* 0x0000000000027984 */ /* 0x000e620000000800 */
[----:B------:R-:W1:Y:S01]  /*5e20*/  LDCU UR6, c[0x0][0x3c4] ;  /* 0x00007880ff0677ac */ /* 0x000e620008000800 */
[----:B------:R-:W2:Y:S01]  /*5e30*/  LDCU.64 UR10, c[0x0][0x3a0] ;  /* 0x00007400ff0a77ac */ /* 0x000ea20008000a00 */
[----:B-1----:R-:W-:Y:S02]  /*5e40*/  SHF.R.U32.HI R4, RZ, UR6, R2 ;  /* 0x00000006ff047c19 */ /* 0x002fe40008011602 */
[----:B------:R-:W-:Y:S02]  /*5e50*/  LOP3.LUT R11, R2, 0x80000000, RZ, 0x3c, !PT ;  /* 0x80000000020b7812 */ /* 0x000fe400078e3cff */
[----:B------:R-:W-:-:S04]  /*5e60*/  LOP3.LUT R4, R4, UR5, RZ, 0x30, !PT ;  /* 0x0000000504047c12 */ /* 0x000fc8000f8e30ff */
[----:B------:R-:W-:-:S06]  /*5e70*/  LEA R5, R4, UR4, 0x3 ;  /* 0x0000000404057c11 */ /* 0x000fcc000f8e18ff */
[----:B------:R-:W1:Y:S02]  /*5e80*/  LDS.64 R4, [R5+0x7200] ;  /* 0x0072000005047984 */ /* 0x000e640000000a00 */
[----:B-1----:R-:W-:-:S05]  /*5e90*/  IADD3 R4, P0, PT, R4, R3, RZ ;  /* 0x0000000304047210 */ /* 0x002fca0007f1e0ff */
[----:B------:R-:W-:Y:S01]  /*5ea0*/  IMAD.X R7, RZ, RZ, R5, P0 ;  /* 0x000000ffff077224 */ /* 0x000fe200000e0605 */
[----:B--2---:R-:W-:-:S04]  /*5eb0*/  LEA R6, P0, R4, UR10, 0x2 ;  /* 0x0000000a04067c11 */ /* 0x004fc8000f8010ff */
[----:B------:R-:W-:-:S05]  /*5ec0*/  LEA.HI.X R7, R4, UR11, R7, 0x2, P0 ;  /* 0x0000000b04077c11 */ /* 0x000fca00080f1407 */
[----:B------:R-:W-:Y:S01]  /*5ed0*/  STG.E desc[UR8][R6.64], R11 ;  /* 0x0000000b06007986 */ /* 0x000fe2000c101908 */
[----:B------:R-:W-:-:S03]  /*5ee0*/  NOP ;  /* 0x0000000000007918 */ /* 0x000fc60000000000 */
[----:B------:R-:W1:Y:S02]  /*5ef0*/  LDS R2, [R0+0x600] ;  /* 0x0006000000027984 */ /* 0x000e640000000800 */
[----:B-1----:R-:W-:Y:S02]  /*5f00*/  SHF.R.U32.HI R4, RZ, UR6, R2 ;  /* 0x00000006ff047c19 */ /* 0x002fe40008011602 */
[----:B------:R-:W-:Y:S02]  /*5f10*/  LOP3.LUT R11, R2, 0x80000000, RZ, 0x3c, !PT ;  /* 0x80000000020b7812 */ /* 0x000fe400078e3cff */
[----:B------:R-:W-:-:S04]  /*5f20*/  LOP3.LUT R4, R4, UR5, RZ, 0x30, !PT ;  /* 0x0000000504047c12 */ /* 0x000fc8000f8e30ff */
[----:B------:R-:W-:-:S06]  /*5f30*/  LEA R5, R4, UR4, 0x3 ;  /* 0x0000000404057c11 */ /* 0x000fcc000f8e18ff */
[----:B------:R-:W1:Y:S02]  /*5f40*/  LDS.64 R4, [R5+0x7200] ;  /* 0x0072000005047984 */ /* 0x000e640000000a00 */
[----:B-1----:R-:W-:-:S05]  /*5f50*/  IADD3 R4, P0, PT, R4, R3, RZ ;  /* 0x0000000304047210 */ /* 0x002fca0007f1e0ff */
[----:B------:R-:W-:Y:S01]  /*5f60*/  IMAD.X R9, RZ, RZ, R5, P0 ;  /* 0x000000ffff097224 */ /* 0x000fe200000e0605 */
[----:B------:R-:W-:-:S04]  /*5f70*/  LEA R8, P0, R4, UR10, 0x2 ;  /* 0x0000000a04087c11 */ /* 0x000fc8000f8010ff */
        /* <DEDUP_REMOVED lines=196> */
[----:B-1----:R-:W-:-:S04]  /*6bc0*/  SHF.R.U32.HI R2, RZ, UR6, R0 ;  /* 0x00000006ff027c19 */ /* 0x002fc80008011600 */
[----:B------:R-:W-:-:S04]  /*6bd0*/  LOP3.LUT R2, R2, UR5, RZ, 0x30, !PT ;  /* 0x0000000502027c12 */ /* 0x000fc8000f8e30ff */
[----:B------:R-:W-:-:S06]  /*6be0*/  LEA R4, R2, UR4, 0x3 ;  /* 0x0000000402047c11 */ /* 0x000fcc000f8e18ff */
[----:B------:R-:W1:Y:S02]  /*6bf0*/  LDS.64 R4, [R4+0x7200] ;  /* 0x0072000004047984 */ /* 0x000e640000000a00 */
[----:B-1----:R-:W-:-:S05]  /*6c00*/  IADD3 R3, P0, PT, R4, R3, RZ ;  /* 0x0000000304037210 */ /* 0x002fca0007f1e0ff */
[----:B------:R-:W-:Y:S01]  /*6c10*/  IMAD.X R6, RZ, RZ, R5, P0 ;  /* 0x000000ffff067224 */ /* 0x000fe200000e0605 */
[C---:B------:R-:W-:Y:S02]  /*6c20*/  LEA R2, P0, R3.reuse, UR10, 0x2 ;  /* 0x0000000a03027c11 */ /* 0x040fe4000f8010ff */
[----:B------:R-:W-:Y:S02]  /*6c30*/  LOP3.LUT R5, R0, 0x80000000, RZ, 0x3c, !PT ;  /* 0x8000000000057812 */ /* 0x000fe400078e3cff */
[----:B------:R-:W-:-:S05]  /*6c40*/  LEA.HI.X R3, R3, UR11, R6, 0x2, P0 ;  /* 0x0000000b03037c11 */ /* 0x000fca00080f1406 */
[----:B------:R-:W-:Y:S01]  /*6c50*/  STG.E desc[UR8][R2.64+0x6c00], R5 ;  /* 0x006c000502007986 */ /* 0x000fe2000c101908 */
[----:B------:R-:W-:Y:S01]  /*6c60*/  NOP ;  /* 0x0000000000007918 */ /* 0x000fe20000000000 */
[----:B------:R-:W-:Y:S05]  /*6c70*/  EXIT ;  /* 0x000000000000794d */ /* 0x000fea0003800000 */
.L_x_76:
[----:B-1----:R-:W-:Y:S01]  /*6c80*/  IMAD.U32 R4, RZ, RZ, UR7 ;  /* 0x00000007ff047e24 */ /* 0x002fe2000f8e00ff */
[----:B------:R-:W-:Y:S01]  /*6c90*/  BSSY.RECONVERGENT B0, `(.L_x_77) ;  /* 0x000001e000007945 */ /* 0x000fe20003800200 */
[C---:B------:R-:W-:Y:S02]  /*6ca0*/  VIADD R6, R3.reuse, 0x300 ;  /* 0x0000030003067836 */ /* 0x040fe40000000000 */
[----:B------:R-:W-:Y:S02]  /*6cb0*/  IMAD R5, R4, -0x1c80, R9 ;  /* 0xffffe38004057824 */ /* 0x000fe400078e0209 */
[C---:B------:R-:W-:Y:S02]  /*6cc0*/  VIADD R4, R3.reuse, 0x180 ;  /* 0x0000018003047836 */ /* 0x040fe40000000000 */
[C---:B------:R-:W-:Y:S01]  /*6cd0*/  VIADD R8, R3.reuse, 0x480 ;  /* 0x0000048003087836 */ /* 0x040fe20000000000 */
[CC--:B------:R-:W-:Y:S01]  /*6ce0*/  ISETP.GE.AND P1, PT, R3.reuse, R5.reuse, PT ;  /* 0x000000050300720c */ /* 0x0c0fe20003f26270 */
[C---:B------:R-:W-:Y:S01]  /*6cf0*/  VIADD R10, R3.reuse, 0xa80 ;  /* 0x00000a80030a7836 */ /* 0x040fe20000000000 */
[-C--:B------:R-:W-:Y:S01]  /*6d00*/  ISETP.GE.AND P2, PT, R4, R5.reuse, PT ;  /* 0x000000050400720c */ /* 0x080fe20003f46270 */
[C---:B------:R-:W-:Y:S01]  /*6d10*/  VIADD R4, R3.reuse, 0x600 ;  /* 0x0000060003047836 */ /* 0x040fe20000000000 */
[-C--:B------:R-:W-:Y:S01]  /*6d20*/  ISETP.GE.AND P3, PT, R6, R5.reuse, PT ;  /* 0x000000050600720c */ /* 0x080fe20003f66270 */
[C---:B------:R-:W-:Y:S01]  /*6d30*/  VIADD R6, R3.reuse, 0x780 ;  /* 0x0000078003067836 */ /* 0x040fe20000000000 */
[-C--:B------:R-:W-:Y:S01]  /*6d40*/  ISETP.GE.AND P4, PT, R8, R5.reuse, PT ;  /* 0x000000050800720c */ /* 0x080fe20003f86270 */
[----:B------:R-:W-:Y:S01]  /*6d50*/  VIADD R8, R3, 0x900 ;  /* 0x0000090003087836 */ /* 0x000fe20000000000 */
[----:B------:R-:W-:-:S02]  /*6d60*/  ISETP.GE.AND P5, PT, R4, R5, PT ;  /* 0x000000050400720c */ /* 0x000fc40003fa6270 */
[-C--:B------:R-:W-:Y:S02]  /*6d70*/  ISETP.GE.AND P6, PT, R6, R5.reuse, PT ;  /* 0x000000050600720c */ /* 0x080fe40003fc6270 */
[----:B------:R-:W-:Y:S01]  /*6d80*/  ISETP.GE.AND P0, PT, R8, R5, PT ;  /* 0x000000050800720c */ /* 0x000fe20003f06270 */
[----:B------:R-:W-:-:S12]  /*6d90*/  @P1 BRA `(.L_x_78) ;  /* 0x0000000000341947 */ /* 0x000fd80003800000 */
[----:B------:R-:W1:Y:S01]  /*6da0*/  LDS R4, [R0] ;  /* 0x0000000000047984 */ /* 0x000e620000000800 */
[----:B------:R-:W1:Y:S01]  /*6db0*/  LDCU UR6, c[0x0][0x3c4] ;  /* 0x00007880ff0677ac */ /* 0x000e620008000800 */
[----:B------:R-:W2:Y:S01]  /*6dc0*/  LDCU.64 UR10, c[0x0][0x3a0] ;  /* 0x00007400ff0a77ac */ /* 0x000ea20008000a00 */
[----:B-1----:R-:W-:-:S04]  /*6dd0*/  SHF.R.U32.HI R6, RZ, UR6, R4 ;  /* 0x00000006ff067c19 */ /* 0x002fc80008011604 */
[----:B------:R-:W-:-:S04]  /*6de0*/  LOP3.LUT R6, R6, UR5, RZ, 0x30, !PT ;  /* 0x0000000506067c12 */ /* 0x000fc8000f8e30ff */
[----:B------:R-:W-:-:S05]  /*6df0*/  LEA R8, R6, UR4, 0x3 ;  /* 0x0000000406087c11 */ /* 0x000fca000f8e18ff */
[----:B------:R-:W1:Y:S02]  /*6e00*/  LDS.64 R6, [R8+0x7200] ;  /* 0x0072000008067984 */ /* 0x000e640000000a00 */
[----:B-1----:R-:W-:-:S05]  /*6e10*/  IADD3 R9, P1, PT, R6, R3, RZ ;  /* 0x0000000306097210 */ /* 0x002fca0007f3e0ff */
[----:B------:R-:W-:Y:S01]  /*6e20*/  IMAD.X R12, RZ, RZ, R7, P1 ;  /* 0x000000ffff0c7224 */ /* 0x000fe200008e0607 */
[----:B--2---:R-:W-:-:S04]  /*6e30*/  LEA R6, P1, R9, UR10, 0x2 ;  /* 0x0000000a09067c11 */ /* 0x004fc8000f8210ff */
[----:B------:R-:W-:Y:S02]  /*6e40*/  LEA.HI.X R7, R9, UR11, R12, 0x2, P1 ;  /* 0x0000000b09077c11 */ /* 0x000fe400088f140c */
[----:B------:R-:W-:-:S05]  /*6e50*/  LOP3.LUT R9, R4, 0x80000000, RZ, 0x3c, !PT ;  /* 0x8000000004097812 */ /* 0x000fca00078e3cff */
[----:B------:R1:W-:Y:S02]  /*6e60*/  STG.E desc[UR8][R6.64], R9 ;  /* 0x0000000906007986 */ /* 0x0003e4000c101908 */
.L_x_78:
[----:B------:R-:W-:Y:S05]  /*6e70*/  BSYNC.RECONVERGENT B0 ;  /* 0x0000000000007941 */ /* 0x000fea0003800200 */
.L_x_77:
[----:B------:R-:W-:Y:S01]  /*6e80*/  NOP ;  /* 0x0000000000007918 */ /* 0x000fe20000000000 */
[----:B------:R-:W-:Y:S01]  /*6e90*/  BSSY.RECONVERGENT B0, `(.L_x_79) ;  /* 0x0000011000007945 */ /* 0x000fe20003800200 */
[----:B------:R-:W-:Y:S02]  /*6ea0*/  ISETP.GE.AND P1, PT, R10, R5, PT ;  /* 0x000000050a00720c */ /* 0x000fe40003f26270 */
[----:B------:R-:W-:Y:S01]  /*6eb0*/  LOP3.LUT R10, R3, 0xc00, RZ, 0xfc, !PT ;  /* 0x00000c00030a7812 */ /* 0x000fe200078efcff */
[----:B------:R-:W-:Y:S10]  /*6ec0*/  @P2 BRA `(.L_x_80) ;  /* 0x0000000000342947 */ /* 0x000ff40003800000 */
[----:B------:R-:W1:Y:S01]  /*6ed0*/  LDS R4, [R0+0x600] ;  /* 0x0006000000047984 */ /* 0x000e620000000800 */
        /* <DEDUP_REMOVED lines=12> */
.L_x_80:
[----:B------:R-:W-:Y:S05]  /*6fa0*/  BSYNC.RECONVERGENT B0 ;  /* 0x0000000000007941 */ /* 0x000fea0003800200 */
.L_x_79:
[----:B------:R-:W-:Y:S01]  /*6fb0*/  NOP ;  /* 0x0000000000007918 */ /* 0x000fe20000000000 */
[----:B------:R-:W-:Y:S01]  /*6fc0*/  BSSY.RECONVERGENT B0, `(.L_x_81) ;  /* 0x0000011000007945 */ /* 0x000fe20003800200 */
[----:B------:R-:W-:Y:S01]  /*6fd0*/  ISETP.GE.AND P2, PT, R10, R5, PT ;  /* 0x000000050a00720c */ /* 0x000fe20003f46270 */
[----:B------:R-:W-:Y:S02]  /*6fe0*/  VIADD R10, R3, 0xd80 ;  /* 0x00000d80030a7836 */ /* 0x000fe40000000000 */
[----:B------:R-:W-:Y:S10]  /*6ff0*/  @P3 BRA `(.L_x_82) ;  /* 0x0000000000343947 */ /* 0x000ff40003800000 */
[----:B------:R-:W1:Y:S01]  /*7000*/  LDS R4, [R0+0xc00] ;  /* 0x000c000000047984 */ /* 0x000e620000000800 */
[----:B------:R-:W1:Y:S01]  /*7010*/  LDCU UR6, c[0x0][0x3c4] ;  /* 0x00007880ff0677ac */ /* 0x000e620008000800 */
[----:B------:R-:W3:Y:S01]  /*7020*/  LDCU.64 UR10, c[0x0][0x3a0] ;  /* 0x00007400ff0a77ac */ /* 0x000ee20008000a00 */
[----:B-12---:R-:W-:-:S04]  /*7030*/  SHF.R.U32.HI R6, RZ, UR6, R4 ;  /* 0x00000006ff067c19 */ /* 0x006fc80008011604 */
[----:B------:R-:W-:-:S04]  /*7040*/  LOP3.LUT R6, R6, UR5, RZ, 0x30, !PT ;  /* 0x0000000506067c12 */ /* 0x000fc8000f8e30ff */
[----:B------:R-:W-:-:S05]  /*7050*/  LEA R8, R6, UR4, 0x3 ;  /* 0x0000000406087c11 */ /* 0x000fca000f8e18ff */
[----:B------:R-:W1:Y:S02]  /*7060*/  LDS.64 R6, [R8+0x7200] ;  /* 0x0072000008067984 */ /* 0x000e640000000a00 */
[----:B-1----:R-:W-:-:S05]  /*7070*/  IADD3 R9, P3, PT, R6, R3, RZ ;  /* 0x0000000306097210 */ /* 0x002fca0007f7e0ff */
[----:B------:R-:W-:Y:S01]  /*7080*/  IMAD.X R12, RZ, RZ, R7, P3 ;  /* 0x000000ffff0c7224 */ /* 0x000fe200018e0607 */
[----:B---3--:R-:W-:-:S04]  /*7090*/  LEA R6, P3, R9, UR10, 0x2 ;  /* 0x0000000a09067c11 */ /* 0x008fc8000f8610ff */
[----:B------:R-:W-:Y:S02]  /*70a0*/  LEA.HI.X R7, R9, UR11, R12, 0x2, P3 ;  /* 0x0000000b09077c11 */ /* 0x000fe400098f140c */
[----:B------:R-:W-:-:S05]  /*70b0*/  LOP3.LUT R9, R4, 0x80000000, RZ, 0x3c, !PT ;  /* 0x8000000004097812 */ /* 0x000fca00078e3cff */
[----:B------:R3:W-:Y:S02]  /*70c0*/  STG.E desc[UR8][R6.64+0xc00], R9 ;  /* 0x000c000906007986 */ /* 0x0007e4000c101908 */
.L_x_82:
[----:B------:R-:W-:Y:S05]  /*70d0*/  BSYNC.RECONVERGENT B0 ;  /* 0x0000000000007941 */ /* 0x000fea0003800200 */
.L_x_81:
[----:B------:R-:W-:Y:S01]  /*70e0*/  NOP ;  /* 0x0000000000007918 */ /* 0x000fe20000000000 */
[----:B------:R-:W-:Y:S01]  /*70f0*/  BSSY.RECONVERGENT B0, `(.L_x_83) ;  /* 0x0000011000007945 */ /* 0x000fe20003800200 */
[----:B------:R-:W-:Y:S01]  /*7100*/  ISETP.GE.AND P3, PT, R10, R5, PT ;  /* 0x000000050a00720c */ /* 0x000fe20003f66270 */
[----:B------:R-:W-:Y:S02]  /*7110*/  VIADD R10, R3, 0xf00 ;  /* 0x00000f00030a7836 */ /* 0x000fe40000000000 */
[----:B------:R-:W-:Y:S10]  /*7120*/  @P4 BRA `(.L_x_84) ;  /* 0x0000000000344947 */ /* 0x000ff40003800000 */
[----:B------:R-:W1:Y:S01]  /*7130*/  LDS R4, [R0+0x1200] ;  /* 0x0012000000047984 */ /* 0x000e620000000800 */
[----:B------:R-:W1:Y:S01]  /*7140*/  LDCU UR6, c[0x0][0x3c4] ;  /* 0x00007880ff0677ac */ /* 0x000e620008000800 */
[----:B------:R-:W4:Y:S01]  /*7150*/  LDCU.64 UR10, c[0x0][0x3a0] ;  /* 0x00007400ff0a77ac */ /* 0x000f220008000a00 */
[----:B-123--:R-:W-:-:S04]  /*7160*/  SHF.R.U32.HI R6, RZ, UR6, R4 ;  /* 0x00000006ff067c19 */ /* 0x00efc80008011604 */
[----:B------:R-:W-:-:S04]  /*7170*/  LOP3.LUT R6, R6, UR5, RZ, 0x30, !PT ;  /* 0x0000000506067c12 */ /* 0x000fc8000f8e30ff */
[----:B------:R-:W-:-:S05]  /*7180*/  LEA R8, R6, UR4, 0x3 ;  /* 0x0000000406087c11 */ /* 0x000fca000f8e18ff */
[----:B------:R-:W1:Y:S02]  /*7190*/  LDS.64 R6, [R8+0x7200] ;  /* 0x0072000008067984 */ /* 0x000e640000000a00 */
[----:B-1----:R-:W-:-:S05]  /*71a0*/  IADD3 R9, P4, PT, R6, R3, RZ ;  /* 0x0000000306097210 */ /* 0x002fca0007f9e0ff */
[----:B------:R-:W-:Y:S01]  /*71b0*/  IMAD.X R12, RZ, RZ, R7, P4 ;  /* 0x000000ffff0c7224 */ /* 0x000fe200020e0607 */
[----:B----4-:R-:W-:-:S04]  /*71c0*/  LEA R6, P4, R9, UR10, 0x2 ;  /* 0x0000000a09067c11 */ /* 0x010fc8000f8810ff */
[----:B------:R-:W-:Y:S02]  /*71d0*/  LEA.HI.X R7, R9, UR11, R12, 0x2, P4 ;  /* 0x0000000b09077c11 */ /* 0x000fe4000a0f140c */
[----:B------:R-:W-:-:S05]  /*71e0*/  LOP3.LUT R9, R4, 0x80000000, RZ, 0x3c, !PT ;  /* 0x8000000004097812 */ /* 0x000fca00078e3cff */
[----:B------:R4:W-:Y:S02]  /*71f0*/  STG.E desc[UR8][R6.64+0x1200], R9 ;  /* 0x0012000906007986 */ /* 0x0009e4000c101908 */
.L_x_84:
[----:B------:R-:W-:Y:S05]  /*7200*/  BSYNC.RECONVERGENT B0 ;  /* 0x0000000000007941 */ /* 0x000fea0003800200 */
.L_x_83:
[----:B------:R-:W-:Y:S01]  /*7210*/  NOP ;  /* 0x0000000000007918 */ /* 0x000fe20000000000 */
[----:B------:R-:W-:Y:S01]  /*7220*/  BSSY.RECONVERGENT B0, `(.L_x_85) ;  /* 0x0000011000007945 */ /* 0x000fe20003800200 */
[----:B------:R-:W-:Y:S01]  /*7230*/  ISETP.GE.AND P4, PT, R10, R5, PT ;  /* 0x000000050a00720c */ /* 0x000fe20003f86270 */
[----:B------:R-:W-:Y:S02]  /*7240*/  VIADD R10, R3, 0x1080 ;  /* 0x00001080030a7836 */ /* 0x000fe40000000000 */
[----:B------:R-:W-:Y:S10]  /*7250*/  @P5 BRA `(.L_x_86) ;  /* 0x0000000000345947 */ /* 0x000ff40003800000 */
[----:B------:R-:W1:Y:S01]  /*7260*/  LDS R4, [R0+0x1800] ;  /* 0x0018000000047984 */ /* 0x000e620000000800 */
[----:B------:R-:W1:Y:S01]  /*7270*/  LDCU UR6, c[0x0][0x3c4] ;  /* 0x00007880ff0677ac */ /* 0x000e620008000800 */
[----:B------:R-:W5:Y:S01]  /*7280*/  LDCU.64 UR10, c[0x0][0x3a0] ;  /* 0x00007400ff0a77ac */ /* 0x000f620008000a00 */
[----:B-1234-:R-:W-:-:S04]  /*7290*/  SHF.R.U32.HI R6, RZ, UR6, R4 ;  /* 0x00000006ff067c19 */ /* 0x01efc80008011604 */
[----:B------:R-:W-:-:S04]  /*72a0*/  LOP3.LUT R6, R6, UR5, RZ, 0x30, !PT ;  /* 0x0000000506067c12 */ /* 0x000fc8000f8e30ff */
[----:B------:R-:W-:-:S05]  /*72b0*/  LEA R8, R6, UR4, 0x3 ;  /* 0x0000000406087c11 */ /* 0x000fca000f8e18ff */
[----:B------:R-:W1:Y:S02]  /*72c0*/  LDS.64 R6, [R8+0x7200] ;  /* 0x0072000008067984 */ /* 0x000e640000000a00 */
[----:B-1----:R-:W-:-:S05]  /*72d0*/  IADD3 R9, P5, PT, R6, R3, RZ ;  /* 0x0000000306097210 */ /* 0x002fca0007fbe0ff */
[----:B------:R-:W-:Y:S01]  /*72e0*/  IMAD.X R12, RZ, RZ, R7, P5 ;  /* 0x000000ffff0c7224 */ /* 0x000fe200028e0607 */
[----:B-----5:R-:W-:-:S04]  /*72f0*/  LEA R6, P5, R9, UR10, 0x2 ;  /* 0x0000000a09067c11 */ /* 0x020fc8000f8a10ff */
[----:B------:R-:W-:Y:S02]  /*7300*/  LEA.HI.X R7, R9, UR11, R12, 0x2, P5 ;  /* 0x0000000b09077c11 */ /* 0x000fe4000a8f140c */
[----:B------:R-:W-:-:S05]  /*7310*/  LOP3.LUT R9, R4, 0x80000000, RZ, 0x3c, !PT ;  /* 0x8000000004097812 */ /* 0x000fca00078e3cff */
[----:B------:R1:W-:Y:S02]  /*7320*/  STG.E desc[UR8][R6.64+0x1800], R9 ;  /* 0x0018000906007986 */ /* 0x0003e4000c101908 */
.L_x_86:
[----:B------:R-:W-:Y:S05]  /*7330*/  BSYNC.RECONVERGENT B0 ;  /* 0x0000000000007941 */ /* 0x000fea0003800200 */
.L_x_85:
        /* <DEDUP_REMOVED lines=18> */
.L_x_88:
[----:B------:R-:W-:Y:S05]  /*7460*/  BSYNC.RECONVERGENT B0 ;  /* 0x0000000000007941 */ /* 0x000fea0003800200 */
.L_x_87:
        /* <DEDUP_REMOVED lines=18> */
.L_x_90:
[----:B------:R-:W-:Y:S05]  /*7590*/  BSYNC.RECONVERGENT B0 ;  /* 0x0000000000007941 */ /* 0x000fea0003800200 */
.L_x_89:
        /* <DEDUP_REMOVED lines=18> */
.L_x_92:
[----:B------:R-:W-:Y:S05]  /*76c0*/  BSYNC.RECONVERGENT B0 ;  /* 0x0000000000007941 */ /* 0x000fea0003800200 */
.L_x_91:
        /* <DEDUP_REMOVED lines=18> */
.L_x_94:
[----:B------:R-:W-:Y:S05]  /*77f0*/  BSYNC.RECONVERGENT B0 ;  /* 0x0000000000007941 */ /* 0x000fea0003800200 */
.L_x_93:
[----:B------:R-:W-:Y:S01]  /*7800*/  NOP ;  /* 0x0000000000007918 */ /* 0x000fe20000000000 */
[----:B------:R-:W-:Y:S01]  /*7810*/  BSSY.RECONVERGENT B0, `(.L_x_95) ;  /* 0x0000011000007945 */ /* 0x000fe20003800200 */
[----:B------:R-:W-:Y:S02]  /*7820*/  ISETP.GE.AND P2, PT, R10, R5, PT ;  /* 0x000000050a00720c */ /* 0x000fe40003f46270 */
[----:B------:R-:W-:Y:S01]  /*7830*/  LOP3.LUT R10, R3, 0x1800, RZ, 0xfc, !PT ;  /* 0x00001800030a7812 */ /* 0x000fe200078efcff */
        /* <DEDUP_REMOVED lines=14> */
.L_x_96:
[----:B------:R-:W-:Y:S05]  /*7920*/  BSYNC.RECONVERGENT B0 ;  /* 0x0000000000007941 */ /* 0x000fea0003800200 */
.L_x_95:
        /* <DEDUP_REMOVED lines=18> */
.L_x_98:
[----:B------:R-:W-:Y:S05]  /*7a50*/  BSYNC.RECONVERGENT B0 ;  /* 0x0000000000007941 */ /* 0x000fea0003800200 */
.L_x_97:
[----:B------:R-:W-:Y:S01]  /*7a60*/  NOP ;  /* 0x0000000000007918 */ /* 0x000fe20000000000 */
[----:B------:R-:W-:Y:S01]  /*7a70*/  BSSY.RECONVERGENT B0, `(.L_x_99) ;  /* 0x0000010000007945 */ /* 0x000fe20003800200 */
[----:B------:R-:W-:-:S03]  /*7a80*/  ISETP.GE.AND P4, PT, R10, R5, PT ;  /* 0x000000050a00720c */ /* 0x000fc60003f86270 */
        /* <DEDUP_REMOVED lines=14> */
.L_x_100:
[----:B------:R-:W-:Y:S05]  /*7b70*/  BSYNC.RECONVERGENT B0 ;  /* 0x0000000000007941 */ /* 0x000fea0003800200 */
.L_x_99:
[----:B------:R-:W-:Y:S01]  /*7b80*/  NOP ;  /* 0x0000000000007918 */ /* 0x000fe20000000000 */
[----:B------:R-:W-:Y:S04]  /*7b90*/  BSSY.RECONVERGENT B0, `(.L_x_101) ;  /* 0x000000f000007945 */ /* 0x000fe80003800200 */
[----:B------:R-:W-:Y:S05]  /*7ba0*/  @P6 BRA `(.L_x_102) ;  /* 0x0000000000346947 */ /* 0x000fea0003800000 */
        /* <DEDUP_REMOVED lines=13> */
.L_x_102:
[----:B------:R-:W-:Y:S05]  /*7c80*/  BSYNC.RECONVERGENT B0 ;  /* 0x0000000000007941 */ /* 0x000fea0003800200 */
.L_x_101:
        /* <DEDUP_REMOVED lines=16> */
.L_x_104:
[----:B------:R-:W-:Y:S05]  /*7d90*/  BSYNC.RECONVERGENT B0 ;  /* 0x0000000000007941 */ /* 0x000fea0003800200 */
.L_x_103:
        /* <DEDUP_REMOVED lines=16> */
.L_x_106:
[----:B------:R-:W-:Y:S05]  /*7ea0*/  BSYNC.RECONVERGENT B0 ;  /* 0x0000000000007941 */ /* 0x000fea0003800200 */
.L_x_105:
        /* <DEDUP_REMOVED lines=16> */
.L_x_108:
[----:B------:R-:W-:Y:S05]  /*7fb0*/  BSYNC.RECONVERGENT B0 ;  /* 0x0000000000007941 */ /* 0x000fea0003800200 */
.L_x_107:
        /* <DEDUP_REMOVED lines=16> */
.L_x_110:
[----:B------:R-:W-:Y:S05]  /*80c0*/  BSYNC.RECONVERGENT B0 ;  /* 0x0000000000007941 */ /* 0x000fea0003800200 */
.L_x_109:
        /* <DEDUP_REMOVED lines=16> */
.L_x_112:
[----:B------:R-:W-:Y:S05]  /*81d0*/  BSYNC.RECONVERGENT B0 ;  /* 0x0000000000007941 */ /* 0x000fea0003800200 */
.L_x_111:
[----:B------:R-:W-:Y:S01]  /*81e0*/  NOP ;  /* 0x0000000000007918 */ /* 0x000fe20000000000 */
[----:B------:R-:W5:Y:S01]  /*81f0*/  LDS R0, [R0+0x6c00] ;  /* 0x006c000000007984 */ /* 0x000f620000000800 */
[----:B------:R-:W5:Y:S02]  /*8200*/  LDCU UR6, c[0x0][0x3c4] ;  /* 0x00007880ff0677ac */ /* 0x000f640008000800 */
[----:B-----5:R-:W-:-:S04]  /*8210*/  SHF.R.U32.HI R2, RZ, UR6, R0 ;  /* 0x00000006ff027c19 */ /* 0x020fc80008011600 */
[----:B------:R-:W-:-:S04]  /*8220*/  LOP3.LUT R2, R2, UR5, RZ, 0x30, !PT ;  /* 0x0000000502027c12 */ /* 0x000fc8000f8e30ff */
[----:B-1234-:R-:W-:Y:S01]  /*8230*/  LEA R6, R2, UR4, 0x3 ;  /* 0x0000000402067c11 */ /* 0x01efe2000f8e18ff */
[----:B------:R-:W-:-:S05]  /*8240*/  VIADD R2, R3, 0x1b00 ;  /* 0x00001b0003027836 */ /* 0x000fca0000000000 */
[----:B------:R-:W1:Y:S01]  /*8250*/  LDS.64 R6, [R6+0x7200] ;  /* 0x0072000006067984 */ /* 0x000e620000000a00 */
[----:B------:R-:W-:-:S13]  /*8260*/  ISETP.GE.AND P0, PT, R2, R5, PT ;  /* 0x000000050200720c */ /* 0x000fda0003f06270 */
[----:B------:R-:W2:Y:S01]  /*8270*/  @!P0 LDC.64 R8, c[0x0][0x3a0] ;  /* 0x0000e800ff088b82 */ /* 0x000ea20000000a00 */
[----:B------:R-:W-:Y:S02]  /*8280*/  @!P0 LOP3.LUT R5, R0, 0x80000000, RZ, 0x3c, !PT ;  /* 0x8000000000058812 */ /* 0x000fe400078e3cff */
[----:B-1----:R-:W-:-:S05]  /*8290*/  IADD3 R3, P1, PT, R6, R3, RZ ;  /* 0x0000000306037210 */ /* 0x002fca0007f3e0ff */
[----:B------:R-:W-:Y:S01]  /*82a0*/  IMAD.X R4, RZ, RZ, R7, P1 ;  /* 0x000000ffff047224 */ /* 0x000fe200008e0607 */
[----:B--2---:R-:W-:-:S04]  /*82b0*/  @!P0 LEA R2, P1, R3, R8, 0x2 ;  /* 0x0000000803028211 */ /* 0x004fc800078210ff */
[----:B------:R-:W-:-:S05]  /*82c0*/  @!P0 LEA.HI.X R3, R3, R9, R4, 0x2, P1 ;  /* 0x0000000903038211 */ /* 0x000fca00008f1404 */
[----:B------:R-:W-:Y:S01]  /*82d0*/  @!P0 STG.E desc[UR8][R2.64+0x6c00], R5 ;  /* 0x006c000502008986 */ /* 0x000fe2000c101908 */
[----:B------:R-:W-:Y:S01]  /*82e0*/  NOP ;  /* 0x0000000000007918 */ /* 0x000fe20000000000 */
[----:B------:R-:W-:Y:S05]  /*82f0*/  EXIT ;  /* 0x000000000000794d */ /* 0x000fea0003800000 */
.L_x_26:
[----:B------:R-:W-:Y:S02]  /*8300*/  IMAD.MOV.U32 R50, RZ, RZ, R19 ;  /* 0x000000ffff327224 */ /* 0x000fe400078e0013 */
[----:B------:R-:W-:Y:S02]  /*8310*/  IMAD.MOV.U32 R49, RZ, RZ, 0x1 ;  /* 0x00000001ff317424 */ /* 0x000fe400078e00ff */
[----:B------:R-:W-:Y:S02]  /*8320*/  IMAD.MOV.U32 R52, RZ, RZ, RZ ;  /* 0x000000ffff347224 */ /* 0x000fe400078e00ff */
[----:B------:R-:W-:-:S07]  /*8330*/  IMAD.MOV.U32 R47, RZ, RZ, -0x1 ;  /* 0xffffffffff2f7424 */ /* 0x000fce00078e00ff */
[----:B------:R-:W-:Y:S05]  /*8340*/  WARPSYNC.COLLECTIVE R47, `(.L_x_113) ;  /* 0x000000002f087348 */ /* 0x000fea0003c00000 */
[----:B------:R0:W1:Y:S02]  /*8350*/  SHFL.UP P0, R48, R50, R49, R52 ;  /* 0x0400003132307389 */ /* 0x0000640000000034 */
[----:B01----:R-:W-:Y:S05]  /*8360*/  ENDCOLLECTIVE ;  /* 0x000000000000791b */ /* 0x003fea0003800000 */
.L_x_113:
[----:B------:R-:W-:Y:S02]  /*8370*/  IMAD.MOV.U32 R49, RZ, RZ, 0x2 ;  /* 0x00000002ff317424 */ /* 0x000fe400078e00ff */
[----:B------:R-:W-:-:S04]  /*8380*/  IMAD.MOV.U32 R20, RZ, RZ, R48 ;  /* 0x000000ffff147224 */ /* 0x000fc800078e0030 */
[----:B------:R-:W-:-:S04]  /*8390*/  @P0 IMAD.IADD R20, R19, 0x1, R20 ;  /* 0x0000000113140824 */ /* 0x000fc800078e0214 */
[----:B------:R-:W-:-:S07]  /*83a0*/  IMAD.MOV.U32 R50, RZ, RZ, R20 ;  /* 0x000000ffff327224 */ /* 0x000fce00078e0014 */
[----:B------:R-:W-:Y:S05]  /*83b0*/  WARPSYNC.COLLECTIVE R47, `(.L_x_114) ;  /* 0x000000002f087348 */ /* 0x000fea0003c00000 */
[----:B------:R0:W1:Y:S02]  /*83c0*/  SHFL.UP P0, R48, R50, R49, R52 ;  /* 0x0400003132307389 */ /* 0x0000640000000034 */
[----:B01----:R-:W-:Y:S05]  /*83d0*/  ENDCOLLECTIVE ;  /* 0x000000000000791b */ /* 0x003fea0003800000 */
.L_x_114:
[----:B------:R-:W-:Y:S02]  /*83e0*/  IMAD.MOV.U32 R49, RZ, RZ, 0x4 ;  /* 0x00000004ff317424 */ /* 0x000fe400078e00ff */
[----:B------:R-:W-:-:S04]  /*83f0*/  IMAD.MOV.U32 R21, RZ, RZ, R48 ;  /* 0x000000ffff157224 */ /* 0x000fc800078e0030 */
[----:B------:R-:W-:-:S04]  /*8400*/  @P0 IMAD.IADD R21, R20, 0x1, R21 ;  /* 0x0000000114150824 */ /* 0x000fc800078e0215 */
[----:B------:R-:W-:-:S07]  /*8410*/  IMAD.MOV.U32 R50, RZ, RZ, R21 ;  /* 0x000000ffff327224 */ /* 0x000fce00078e0015 */
[----:B------:R-:W-:Y:S05]  /*8420*/  WARPSYNC.COLLECTIVE R47, `(.L_x_115) ;  /* 0x000000002f087348 */ /* 0x000fea0003c00000 */
[----:B------:R0:W1:Y:S02]  /*8430*/  SHFL.UP P0, R48, R50, R49, R52 ;  /* 0x0400003132307389 */ /* 0x0000640000000034 */
[----:B01----:R-:W-:Y:S05]  /*8440*/  ENDCOLLECTIVE ;  /* 0x000000000000791b */ /* 0x003fea0003800000 */
.L_x_115:
[----:B------:R-:W-:Y:S02]  /*8450*/  IMAD.MOV.U32 R49, RZ, RZ, 0x8 ;  /* 0x00000008ff317424 */ /* 0x000fe400078e00ff */
[----:B------:R-:W-:-:S04]  /*8460*/  IMAD.MOV.U32 R22, RZ, RZ, R48 ;  /* 0x000000ffff167224 */ /* 0x000fc800078e0030 */
[----:B------:R-:W-:-:S04]  /*8470*/  @P0 IMAD.IADD R22, R21, 0x1, R22 ;  /* 0x0000000115160824 */ /* 0x000fc800078e0216 */
[----:B------:R-:W-:-:S07]  /*8480*/  IMAD.MOV.U32 R50, RZ, RZ, R22 ;  /* 0x000000ffff327224 */ /* 0x000fce00078e0016 */
[----:B------:R-:W-:Y:S05]  /*8490*/  WARPSYNC.COLLECTIVE R47, `(.L_x_116) ;  /* 0x000000002f087348 */ /* 0x000fea0003c00000 */
[----:B------:R0:W1:Y:S02]  /*84a0*/  SHFL.UP P0, R48, R50, R49, R52 ;  /* 0x0400003132307389 */ /* 0x0000640000000034 */
[----:B01----:R-:W-:Y:S05]  /*84b0*/  ENDCOLLECTIVE ;  /* 0x000000000000791b */ /* 0x003fea0003800000 */
.L_x_116:
[----:B------:R-:W-:Y:S02]  /*84c0*/  IMAD.MOV.U32 R49, RZ, RZ, 0x10 ;  /* 0x00000010ff317424 */ /* 0x000fe400078e00ff */
[----:B------:R-:W-:-:S04]  /*84d0*/  IMAD.MOV.U32 R23, RZ, RZ, R48 ;  /* 0x000000ffff177224 */ /* 0x000fc800078e0030 */
[----:B------:R-:W-:-:S04]  /*84e0*/  @P0 IMAD.IADD R23, R22, 0x1, R23 ;  /* 0x0000000116170824 */ /* 0x000fc800078e0217 */
[----:B------:R-:W-:-:S07]  /*84f0*/  IMAD.MOV.U32 R50, RZ, RZ, R23 ;  /* 0x000000ffff327224 */ /* 0x000fce00078e0017 */
[----:B------:R-:W-:Y:S05]  /*8500*/  WARPSYNC.COLLECTIVE R47, `(.L_x_117) ;  /* 0x000000002f087348 */ /* 0x000fea0003c00000 */
[----:B------:R0:W1:Y:S02]  /*8510*/  SHFL.UP P0, R48, R50, R49, R52 ;  /* 0x0400003132307389 */ /* 0x0000640000000034 */
[----:B01----:R-:W-:Y:S05]  /*8520*/  ENDCOLLECTIVE ;  /* 0x000000000000791b */ /* 0x003fea0003800000 */
.L_x_117:
[----:B------:R-:W-:Y:S05]  /*8530*/  BRA `(.L_x_118) ;  /* 0xffffff9c00b07947 */ /* 0x000fea000383ffff */
.L_x_119:
[----:B------:R-:W-:-:S00]  /*8540*/  BRA `(.L_x_119) ;  /* 0xfffffffc00fc7947 */ /* 0x000fc0000383ffff */
[----:B------:R-:W-:-:S00]  /*8550*/  NOP ;  /* 0x0000000000007918 */ /* 0x000fc00000000000 */
        /* <DEDUP_REMOVED lines=10> */
.L_x_2005:


//--------------------- .text._ZN3cub18CUB_300001_SM_10006detail10radix_sort33DeviceRadixSortExclusiveSumKernelINS1_5radix10policy_hubIiNS0_8NullTypeEyE10Policy1000EyEEvPT0_ --------------------------
	.section	.text._ZN3cub18CUB_300001_SM_10006detail10radix_sort33DeviceRadixSortExclusiveSumKernelINS1_5radix10policy_hubIiNS0_8NullTypeEyE10Policy1000EyEEvPT0_,"ax",@progbits
	.align	128
        .global         _ZN3cub18CUB_300001_SM_10006detail10radix_sort33DeviceRadixSortExclusiveSumKernelINS1_5radix10policy_hubIiNS0_8NullTypeEyE10Policy1000EyEEvPT0_
        .type           _ZN3cub18CUB_300001_SM_10006detail10radix_sort33DeviceRadixSortExclusiveSumKernelINS1_5radix10policy_hubIiNS0_8NullTypeEyE10Policy1000EyEEvPT0_,@function
        .size           _ZN3cub18CUB_300001_SM_10006detail10radix_sort33DeviceRadixSortExclusiveSumKernelINS1_5radix10policy_hubIiNS0_8NullTypeEyE10Policy1000EyEEvPT0_,(.L_x_2006 - _ZN3cub18CUB_300001_SM_10006detail10radix_sort33DeviceRadixSortExclusiveSumKernelINS1_5radix10policy_hubIiNS0_8NullTypeEyE10Policy1000EyEEvPT0_)
        .other          _ZN3cub18CUB_300001_SM_10006detail10radix_sort33DeviceRadixSortExclusiveSumKernelINS1_5radix10policy_hubIiNS0_8NullTypeEyE10Policy1000EyEEvPT0_,@"STO_CUDA_ENTRY STV_DEFAULT"
_ZN3cub18CUB_300001_SM_10006detail10radix_sort33DeviceRadixSortExclusiveSumKernelINS1_5radix10policy_hubIiNS0_8NullTypeEyE10Policy1000EyEEvPT0_:
.text._ZN3cub18CUB_300001_SM_10006detail10radix_sort33DeviceRadixSortExclusiveSumKernelINS1_5radix10policy_hubIiNS0_8NullTypeEyE10Policy1000EyEEvPT0_:
[----:B------:R-:W-:Y:S01]  /*0000*/  LDC R1, c[0x0][0x37c] ;  /* 0x0000df00ff017b82 */ /* 0x000fe20000000800 */
[----:B------:R-:W0:Y:S07]  /*0010*/  S2R R18, SR_TID.X ;  /* 0x0000000000127919 */ /* 0x000e2e0000002100 */
[----:B------:R-:W1:Y:S01]  /*0020*/  LDC.64 R16, c[0x0][0x380] ;  /* 0x0000e000ff107b82 */ /* 0x000e620000000a00 */
[----:B------:R-:W2:Y:S01]  /*0030*/  LDCU.64 UR4, c[0x0][0x358] ;  /* 0x00006b00ff0477ac */ /* 0x000ea20008000a00 */
[----:B------:R-:W3:Y:S01]  /*0040*/  S2R R5, SR_CTAID.X ;  /* 0x0000000000057919 */ /* 0x000ee20000002500 */
[----:B0-----:R-:W-:Y:S01]  /*0050*/  ISETP.GT.U32.AND P1, PT, R18, 0xff, PT ;  /* 0x000000ff1200780c */ /* 0x001fe20003f24070 */
[----:B---3--:R-:W-:-:S04]  /*0060*/  IMAD R5, R5, 0x100, R18 ;  /* 0x0000010005057824 */ /* 0x008fc800078e0212 */
[----:B-1----:R-:W-:-:S08]  /*0070*/  IMAD.WIDE R16, R5, 0x8, R16 ;  /* 0x0000000805107825 */ /* 0x002fd000078e0210 */
[----:B--2---:R-:W2:Y:S01]  /*0080*/  @!P1 LDG.E.64 R2, desc[UR4][R16.64] ;  /* 0x0000000410029981 */ /* 0x004ea2000c1e1b00 */
[----:B------:R-:W-:Y:S02]  /*0090*/  MOV R0, 0x400 ;  /* 0x0000040000007802 */ /* 0x000fe40000000f00 */
[C---:B------:R-:W-:Y:S01]  /*00a0*/  ISETP.GT.U32.AND P0, PT, R18.reuse, 0x1f, PT ;  /* 0x0000001f1200780c */ /* 0x040fe20003f04070 */
[----:B------:R-:W0:Y:S02]  /*00b0*/  S2R R5, SR_CgaCtaId ;  /* 0x0000000000057919 */ /* 0x000e240000008800 */
[----:B0-----:R-:W-:Y:S02]  /*00c0*/  LEA R5, R5, R0, 0x18 ;  /* 0x0000000005057211 */ /* 0x001fe400078ec0ff */
[----:B------:R-:W-:-:S05]  /*00d0*/  LEA.HI R0, R18, R18, RZ, 0x1d ;  /* 0x0000001212007211 */ /* 0x000fca00078fe8ff */
[----:B------:R-:W-:-:S05]  /*00e0*/  IMAD R0, R0, 0x8, R5 ;  /* 0x0000000800007824 */ /* 0x000fca00078e0205 */
[----:B--2---:R0:W-:Y:S01]  /*00f0*/  STS.64 [R0+0x10], R2 ;  /* 0x0000100200007388 */ /* 0x0041e20000000a00 */
[----:B------:R-:W-:Y:S06]  /*0100*/  BAR.SYNC.DEFER_BLOCKING 0x0 ;  /* 0x0000000000007b1d */ /* 0x000fec0000010000 */
[----:B------:R-:W-:Y:S05]  /*0110*/  @P0 BRA `(.L_x_120) ;  /* 0x0000000400240947 */ /* 0x000fea0003800000 */
[----:B------:R-:W-:Y:S01]  /*0120*/  IMAD R18, R18, 0x48, R5 ;  /* 0x0000004812127824 */ /* 0x000fe200078e0205 */
[----:B------:R-:W-:-:S04]  /*0130*/  UMOV UR6, 0xffffffff ;  /* 0xffffffff00067882 */ /* 0x000fc80000000000 */
[----:B------:R-:W-:Y:S04]  /*0140*/  LDS.64 R14, [R18+0x10] ;  /* 0x00001000120e7984 */ /* 0x000fe80000000a00 */
[----:B------:R-:W-:Y:S04]  /*0150*/  LDS.64 R12, [R18+0x18] ;  /* 0x00001800120c7984 */ /* 0x000fe80000000a00 */
[----:B------:R-:W1:Y:S04]  /*0160*/  LDS.64 R10, [R18+0x20] ;  /* 0x00002000120a7984 */ /* 0x000e680000000a00 */
[----:B------:R-:W-:Y:S04]  /*0170*/  LDS.64 R8, [R18+0x28] ;  /* 0x0000280012087984 */ /* 0x000fe80000000a00 */
[----:B------:R-:W2:Y:S04]  /*0180*/  LDS.64 R6, [R18+0x30] ;  /* 0x0000300012067984 */ /* 0x000ea80000000a00 */
[----:B------:R-:W-:Y:S04]  /*0190*/  LDS.64 R4, [R18+0x38] ;  /* 0x0000380012047984 */ /* 0x000fe80000000a00 */
[----:B0-----:R-:W0:Y:S04]  /*01a0*/  LDS.64 R2, [R18+0x40] ;  /* 0x0000400012027984 */ /* 0x001e280000000a00 */
[----:B------:R-:W3:Y:S01]  /*01b0*/  LDS.64 R20, [R18+0x48] ;  /* 0x0000480012147984 */ /* 0x000ee20000000a00 */
[----:B-1----:R-:W-:-:S04]  /*01c0*/  IADD3 R19, P3, P4, R10, R12, R14 ;  /* 0x0000000c0a137210 */ /* 0x002fc80007c7e00e */
[----:B------:R-:W-:Y:S02]  /*01d0*/  IADD3.X R23, PT, PT, R11, R13, R15, P3, P4 ;  /* 0x0000000d0b177210 */ /* 0x000fe40001fe840f */
[----:B--2---:R-:W-:-:S04]  /*01e0*/  IADD3 R19, P0, P2, R6, R19, R8 ;  /* 0x0000001306137210 */ /* 0x004fc80007a1e008 */
[----:B------:R-:W-:Y:S02]  /*01f0*/  IADD3.X R23, PT, PT, R7, R23, R9, P0, P2 ;  /* 0x0000001707177210 */ /* 0x000fe400007e4409 */
[----:B0-----:R-:W-:-:S04]  /*0200*/  IADD3 R19, P3, P4, R2, R19, R4 ;  /* 0x0000001302137210 */ /* 0x001fc80007c7e004 */
[----:B---3--:R-:W-:Y:S02]  /*0210*/  IADD3 R20, P0, PT, R20, R19, RZ ;  /* 0x0000001314147210 */ /* 0x008fe40007f1e0ff */
[----:B------:R-:W-:-:S05]  /*0220*/  IADD3.X R19, PT, PT, R3, R23, R5, P3, P4 ;  /* 0x0000001703137210 */ /* 0x000fca0001fe8405 */
[----:B------:R-:W-:Y:S01]  /*0230*/  IMAD.X R19, R21, 0x1, R19, P0 ;  /* 0x0000000115137824 */ /* 0x000fe200000e0613 */
[----:B------:R-:W-:Y:S06]  /*0240*/  BRA.DIV UR6, `(.L_x_121) ;  /* 0x0000000206f07947 */ /* 0x000fec000b800000 */
[----:B------:R-:W0:Y:S04]  /*0250*/  SHFL.UP PT, R27, R20, 0x1, RZ ;  /* 0x04200000141b7989 */ /* 0x000e2800000e00ff */
[----:B------:R-:W1:Y:S01]  /*0260*/  SHFL.UP P0, R25, R19, 0x1, RZ ;  /* 0x0420000013197989 */ /* 0x000e6200000000ff */
[----:B0-----:R-:W-:-:S04]  /*0270*/  IADD3 R22, P2, PT, R27, R20, RZ ;  /* 0x000000141b167210 */ /* 0x001fc80007f5e0ff */
[----:B-1----:R-:W-:Y:S01]  /*0280*/  SEL R27, R22, R27, P0 ;  /* 0x0000001b161b7207 */ /* 0x002fe20000000000 */
[----:B------:R-:W-:-:S04]  /*0290*/  IMAD.X R26, R25, 0x1, R19, P2 ;  /* 0x00000001191a7824 */ /* 0x000fc800010e0613 */
[----:B------:R-:W0:Y:S01]  /*02a0*/  SHFL.UP PT, R28, R27, 0x2, RZ ;  /* 0x044000001b1c7989 */ /* 0x000e2200000e00ff */
[----:B------:R-:W-:-:S05]  /*02b0*/  SEL R26, R26, R25, P0 ;  /* 0x000000191a1a7207 */ /* 0x000fca0000000000 */
[----:B------:R-:W1:Y:S01]  /*02c0*/  SHFL.UP P0, R25, R26, 0x2, RZ ;  /* 0x044000001a197989 */ /* 0x000e6200000000ff */
[----:B0-----:R-:W-:-:S05]  /*02d0*/  IADD3 R21, P2, PT, R28, R27, RZ ;  /* 0x0000001b1c157210 */ /* 0x001fca0007f5e0ff */
[----:B-1----:R-:W-:Y:S01]  /*02e0*/  IMAD.X R22, R25, 0x1, R26, P2 ;  /* 0x0000000119167824 */ /* 0x002fe200010e061a */
[----:B------:R-:W-:-:S04]  /*02f0*/  SEL R28, R21, R28, P0 ;  /* 0x0000001c151c7207 */ /* 0x000fc80000000000 */
[----:B------:R-:W-:Y:S01]  /*0300*/  SEL R29, R22, R25, P0 ;  /* 0x00000019161d7207 */ /* 0x000fe20000000000 */
        /* <DEDUP_REMOVED lines=12> */
[----:B------:R0:W1:Y:S04]  /*03d0*/  SHFL.UP PT, R28, R27, 0x10, RZ ;  /* 0x060000001b1c7989 */ /* 0x00006800000e00ff */
[----:B------:R0:W2:Y:S02]  /*03e0*/  SHFL.UP P0, R25, R26, 0x10, RZ ;  /* 0x060000001a197989 */ /* 0x0000a400000000ff */
.L_x_132:
[----:B-1----:R-:W-:-:S04]  /*03f0*/  IADD3 R21, P2, PT, R28, R27, RZ ;  /* 0x0000001b1c157210 */ /* 0x002fc80007f5e0ff */
[----:B--2---:R-:W-:Y:S01]  /*0400*/  SEL R21, R21, R28, P0 ;  /* 0x0000001c15157207 */ /* 0x004fe20000000000 */
[----:B------:R-:W-:-:S05]  /*0410*/  IMAD.X R22, R25, 0x1, R26, P2 ;  /* 0x0000000119167824 */ /* 0x000fca00010e061a */
[----:B------:R-:W-:Y:S02]  /*0420*/  SEL R22, R22, R25, P0 ;  /* 0x0000001916167207 */ /* 0x000fe40000000000 */
[----:B------:R-:W-:-:S05]  /*0430*/  IADD3 R20, P0, PT, R21, -R20, RZ ;  /* 0x8000001415147210 */ /* 0x000fca0007f1e0ff */
[----:B------:R-:W-:Y:S01]  /*0440*/  IMAD.X R21, R22, 0x1, ~R19, P0 ;  /* 0x0000000116157824 */ /* 0x000fe200000e0e13 */
[----:B------:R-:W-:-:S04]  /*0450*/  IADD3 R14, P0, PT, R14, R20, RZ ;  /* 0x000000140e0e7210 */ /* 0x000fc80007f1e0ff */
[----:B------:R1:W-:Y:S01]  /*0460*/  STS.64 [R18+0x10], R20 ;  /* 0x0000101412007388 */ /* 0x0003e20000000a00 */
[----:B------:R-:W-:Y:S01]  /*0470*/  IMAD.X R15, R15, 0x1, R21, P0 ;  /* 0x000000010f0f7824 */ /* 0x000fe200000e0615 */
        /* <DEDUP_REMOVED lines=17> */
[----:B------:R-:W-:-:S05]  /*0590*/  IMAD.X R3, R3, 0x1, R5, P0 ;  /* 0x0000000103037824 */ /* 0x000fca00000e0605 */
[----:B------:R1:W-:Y:S03]  /*05a0*/  STS.64 [R18+0x48], R2 ;  /* 0x0000480212007388 */ /* 0x0003e60000000a00 */
.L_x_120:
[----:B------:R-:W-:Y:S05]  /*05b0*/  WARPSYNC.ALL ;  /* 0x0000000000007948 */ /* 0x000fea0003800000 */
[----:B------:R-:W-:Y:S06]  /*05c0*/  BAR.SYNC.DEFER_BLOCKING 0x0 ;  /* 0x0000000000007b1d */ /* 0x000fec0000010000 */
[----:B------:R-:W-:Y:S05]  /*05d0*/  @P1 EXIT ;  /* 0x000000000000194d */ /* 0x000fea0003800000 */
[----:B01----:R-:W0:Y:S04]  /*05e0*/  LDS.64 R2, [R0+0x10] ;  /* 0x0000100000027984 */ /* 0x003e280000000a00 */
[----:B0-----:R-:W-:Y:S01]  /*05f0*/  STG.E.64 desc[UR4][R16.64], R2 ;  /* 0x0000000210007986 */ /* 0x001fe2000c101b04 */
[----:B------:R-:W-:Y:S05]  /*0600*/  EXIT ;  /* 0x000000000000794d */ /* 0x000fea0003800000 */
.L_x_121:
[----:B------:R-:W-:Y:S02]  /*0610*/  IMAD.MOV.U32 R24, RZ, RZ, R20 ;  /* 0x000000ffff187224 */ /* 0x000fe400078e0014 */
[----:B------:R-:W-:Y:S02]  /*0620*/  IMAD.MOV.U32 R23, RZ, RZ, 0x1 ;  /* 0x00000001ff177424 */ /* 0x000fe400078e00ff */
[----:B------:R-:W-:Y:S02]  /*0630*/  IMAD.MOV.U32 R22, RZ, RZ, RZ ;  /* 0x000000ffff167224 */ /* 0x000fe400078e00ff */
[----:B------:R-:W-:-:S07]  /*0640*/  IMAD.MOV.U32 R21, RZ, RZ, -0x1 ;  /* 0xffffffffff157424 */ /* 0x000fce00078e00ff */
[----:B------:R-:W-:Y:S05]  /*0650*/  WARPSYNC.COLLECTIVE R21, `(.L_x_122) ;  /* 0x0000000015087348 */ /* 0x000fea0003c00000 */
[----:B------:R0:W1:Y:S02]  /*0660*/  SHFL.UP P0, R25, R24, R23, R22 ;  /* 0x0400001718197389 */ /* 0x0000640000000016 */
[----:B01----:R-:W-:Y:S05]  /*0670*/  ENDCOLLECTIVE ;  /* 0x000000000000791b */ /* 0x003fea0003800000 */
.L_x_122:
[----:B------:R-:W-:Y:S02]  /*0680*/  IMAD.MOV.U32 R24, RZ, RZ, R19 ;  /* 0x000000ffff187224 */ /* 0x000fe400078e0013 */
[----:B------:R-:W-:-:S07]  /*0690*/  IMAD.MOV.U32 R27, RZ, RZ, R25 ;  /* 0x000000ffff1b7224 */ /* 0x000fce00078e0019 */
[----:B------:R-:W-:Y:S05]  /*06a0*/  WARPSYNC.COLLECTIVE R21, `(.L_x_123) ;  /* 0x0000000015087348 */ /* 0x000fea0003c00000 */
[----:B------:R0:W1:Y:S02]  /*06b0*/  SHFL.UP P0, R25, R24, R23, R22 ;  /* 0x0400001718197389 */ /* 0x0000640000000016 */
[----:B01----:R-:W-:Y:S05]  /*06c0*/  ENDCOLLECTIVE ;  /* 0x000000000000791b */ /* 0x003fea0003800000 */
.L_x_123:
[----:B------:R-:W-:Y:S01]  /*06d0*/  IADD3 R26, P2, PT, R27, R20, RZ ;  /* 0x000000141b1a7210 */ /* 0x000fe20007f5e0ff */
[----:B------:R-:W-:-:S03]  /*06e0*/  IMAD.MOV.U32 R23, RZ, RZ, 0x2 ;  /* 0x00000002ff177424 */ /* 0x000fc600078e00ff */
[----:B------:R-:W-:Y:S01]  /*06f0*/  SEL R27, R26, R27, P0 ;  /* 0x0000001b1a1b7207 */ /* 0x000fe20000000000 */
[----:B------:R-:W-:-:S04]  /*0700*/  IMAD.X R26, R25, 0x1, R19, P2 ;  /* 0x00000001191a7824 */ /* 0x000fc800010e0613 */
[----:B------:R-:W-:Y:S01]  /*0710*/  IMAD.MOV.U32 R24, RZ, RZ, R27 ;  /* 0x000000ffff187224 */ /* 0x000fe200078e001b */
[----:B------:R-:W-:-:S07]  /*0720*/  SEL R26, R26, R25, P0 ;  /* 0x000000191a1a7207 */ /* 0x000fce0000000000 */
[----:B------:R-:W-:Y:S05]  /*0730*/  WARPSYNC.COLLECTIVE R21, `(.L_x_124) ;  /* 0x0000000015087348 */ /* 0x000fea0003c00000 */
[----:B------:R0:W1:Y:S02]  /*0740*/  SHFL.UP P0, R25, R24, R23, R22 ;  /* 0x0400001718197389 */ /* 0x0000640000000016 */
[----:B01----:R-:W-:Y:S05]  /*0750*/  ENDCOLLECTIVE ;  /* 0x000000000000791b */ /* 0x003fea0003800000 */
.L_x_124:
[----:B------:R-:W-:Y:S02]  /*0760*/  IMAD.MOV.U32 R24, RZ, RZ, R26 ;  /* 0x000000ffff187224 */ /* 0x000fe400078e001a */
[----:B------:R-:W-:-:S07]  /*0770*/  IMAD.MOV.U32 R28, RZ, RZ, R25 ;  /* 0x000000ffff1c7224 */ /* 0x000fce00078e0019 */
[----:B------:R-:W-:Y:S05]  /*0780*/  WARPSYNC.COLLECTIVE R21, `(.L_x_125) ;  /* 0x0000000015087348 */ /* 0x000fea0003c00000 */
[----:B------:R0:W1:Y:S02]  /*0790*/  SHFL.UP P0, R25, R24, R23, R22 ;  /* 0x0400001718197389 */ /* 0x0000640000000016 */
[----:B01----:R-:W-:Y:S05]  /*07a0*/  ENDCOLLECTIVE ;  /* 0x000000000000791b */ /* 0x003fea0003800000 */
.L_x_125:
        /* <DEDUP_REMOVED lines=9> */
.L_x_126:
[----:B------:R-:W-:Y:S02]  /*0840*/  IMAD.MOV.U32 R24, RZ, RZ, R29 ;  /* 0x000000ffff187224 */ /* 0x000fe400078e001d */
[----:B------:R-:W-:-:S07]  /*0850*/  IMAD.MOV.U32 R27, RZ, RZ, R25 ;  /* 0x000000ffff1b7224 */ /* 0x000fce00078e0019 */
[----:B------:R-:W-:Y:S05]  /*0860*/  WARPSYNC.COLLECTIVE R21, `(.L_x_127) ;  /* 0x0000000015087348 */ /* 0x000fea0003c00000 */
[----:B------:R0:W1:Y:S02]  /*0870*/  SHFL.UP P0, R25, R24, R23, R22 ;  /* 0x0400001718197389 */ /* 0x0000640000000016 */
[----:B01----:R-:W-:Y:S05]  /*0880*/  ENDCOLLECTIVE ;  /* 0x000000000000791b */ /* 0x003fea0003800000 */
.L_x_127:
        /* <DEDUP_REMOVED lines=9> */
.L_x_128:
[----:B------:R-:W-:Y:S02]  /*0920*/  IMAD.MOV.U32 R24, RZ, RZ, R29 ;  /* 0x000000ffff187224 */ /* 0x000fe400078e001d */
[----:B------:R-:W-:-:S07]  /*0930*/  IMAD.MOV.U32 R27, RZ, RZ, R25 ;  /* 0x000000ffff1b7224 */ /* 0x000fce00078e0019 */
[----:B------:R-:W-:Y:S05]  /*0940*/  WARPSYNC.COLLECTIVE R21, `(.L_x_129) ;  /* 0x0000000015087348 */ /* 0x000fea0003c00000 */
[----:B------:R0:W1:Y:S02]  /*0950*/  SHFL.UP P0, R25, R24, R23, R22 ;  /* 0x0400001718197389 */ /* 0x0000640000000016 */
[----:B01----:R-:W-:Y:S05]  /*0960*/  ENDCOLLECTIVE ;  /* 0x000000000000791b */ /* 0x003fea0003800000 */
.L_x_129:
        /* <DEDUP_REMOVED lines=9> */
.L_x_130:
[----:B------:R-:W-:Y:S02]  /*0a00*/  IMAD.MOV.U32 R24, RZ, RZ, R26 ;  /* 0x000000ffff187224 */ /* 0x000fe400078e001a */
[----:B------:R-:W-:-:S07]  /*0a10*/  IMAD.MOV.U32 R28, RZ, RZ, R25 ;  /* 0x000000ffff1c7224 */ /* 0x000fce00078e0019 */
[----:B------:R-:W-:Y:S05]  /*0a20*/  WARPSYNC.COLLECTIVE R21, `(.L_x_131) ;  /* 0x0000000015087348 */ /* 0x000fea0003c00000 */
[----:B------:R0:W1:Y:S02]  /*0a30*/  SHFL.UP P0, R25, R24, R23, R22 ;  /* 0x0400001718197389 */ /* 0x0000640000000016 */
[----:B01----:R-:W-:Y:S05]  /*0a40*/  ENDCOLLECTIVE ;  /* 0x000000000000791b */ /* 0x003fea0003800000 */
.L_x_131:
[----:B------:R-:W-:Y:S05]  /*0a50*/  BRA `(.L_x_132) ;  /* 0xfffffff800647947 */ /* 0x000fea000383ffff */
.L_x_133:
        /* <DEDUP_REMOVED lines=10> */
.L_x_2006:


//--------------------- .text._ZN3cub18CUB_300001_SM_10006detail10radix_sort30DeviceRadixSortHistogramKernelINS1_5radix10policy_hubIiNS0_8NullTypeEyE10Policy1000ELNS0_9SortOrderE0EiyNS1_21identity_decomposer_tEEEvPT2_PKT1_SB_iiT3_ --------------------------
	.section	.text._ZN3cub18CUB_300001_SM_10006detail10radix_sort30DeviceRadixSortHistogramKernelINS1_5radix10policy_hubIiNS0_8NullTypeEyE10Policy1000ELNS0_9SortOrderE0EiyNS1_21identity_decomposer_tEEEvPT2_PKT1_SB_iiT3_,"ax",@progbits
	.align	128
        .global         _ZN3cub18CUB_300001_SM_10006detail10radix_sort30DeviceRadixSortHistogramKernelINS1_5radix10policy_hubIiNS0_8NullTypeEyE10Policy1000ELNS0_9SortOrderE0EiyNS1_21identity_decomposer_tEEEvPT2_PKT1_SB_iiT3_
        .type           _ZN3cub18CUB_300001_SM_10006detail10radix_sort30DeviceRadixSortHistogramKernelINS1_5radix10policy_hubIiNS0_8NullTypeEyE10Policy1000ELNS0_9SortOrderE0EiyNS1_21identity_decomposer_tEEEvPT2_PKT1_SB_iiT3_,@function
        .size           _ZN3cub18CUB_300001_SM_10006detail10radix_sort30DeviceRadixSortHistogramKernelINS1_5radix10policy_hubIiNS0_8NullTypeEyE10Policy1000ELNS0_9SortOrderE0EiyNS1_21identity_decomposer_tEEEvPT2_PKT1_SB_iiT3_,(.L_x_2007 - _ZN3cub18CUB_300001_SM_10006detail10radix_sort30DeviceRadixSortHistogramKernelINS1_5radix10policy_hubIiNS0_8NullTypeEyE10Policy1000ELNS0_9SortOrderE0EiyNS1_21identity_decomposer_tEEEvPT2_PKT1_SB_iiT3_)
        .other          _ZN3cub18CUB_300001_SM_10006detail10radix_sort30DeviceRadixSortHistogramKernelINS1_5radix10policy_hubIiNS0_8NullTypeEyE10Policy1000ELNS0_9SortOrderE0EiyNS1_21identity_decomposer_tEEEvPT2_PKT1_SB_iiT3_,@"STO_CUDA_ENTRY STV_DEFAULT"
_ZN3cub18CUB_300001_SM_10006detail10radix_sort30DeviceRadixSortHistogramKernelINS1_5radix10policy_hubIiNS0_8NullTypeEyE10Policy1000ELNS0_9SortOrderE0EiyNS1_21identity_decomposer_tEEEvPT2_PKT1_SB_iiT3_:
.text._ZN3cub18CUB_300001_SM_10006detail10radix_sort30DeviceRadixSortHistogramKernelINS1_5radix10policy_hubIiNS0_8NullTypeEyE10Policy1000ELNS0_9SortOrderE0EiyNS1_21identity_decomposer_tEEEvPT2_PKT1_SB_iiT3_:
[----:B------:R-:W-:Y:S01]  /*0000*/  LDC R1, c[0x0][0x37c] ;  /* 0x0000df00ff017b82 */ /* 0x000fe20000000800 */
[----:B------:R-:W0:Y:S02]  /*0010*/  LDCU.64 UR14, c[0x0][0x390] ;  /* 0x00007200ff0e77ac */ /* 0x000e240008000a00 */
[----:B0-----:R-:W-:-:S04]  /*0020*/  ISETP.NE.U32.AND P0, PT, RZ, UR14, PT ;  /* 0x0000000eff007c0c */ /* 0x001fc8000bf05070 */
[----:B------:R-:W-:-:S13]  /*0030*/  ISETP.NE.AND.EX P0, PT, RZ, UR15, PT, P0 ;  /* 0x0000000fff007c0c */ /* 0x000fda000bf05300 */
[----:B------:R-:W-:Y:S05]  /*0040*/  @!P0 EXIT ;  /* 0x000000000000894d */ /* 0x000fea0003800000 */
[----:B------:R-:W-:Y:S01]  /*0050*/  UIADD3 UR11, UP0, UPT, UR14, -0x1, URZ ;  /* 0xffffffff0e0b7890 */ /* 0x000fe2000ff1e0ff */
[----:B------:R-:W0:Y:S01]  /*0060*/  S2R R4, SR_TID.X ;  /* 0x0000000000047919 */ /* 0x000e220000002100 */
[----:B------:R-:W1:Y:S01]  /*0070*/  LDCU.64 UR4, c[0x0][0x398] ;  /* 0x00007300ff0477ac */ /* 0x000e620008000a00 */
[----:B------:R-:W2:Y:S01]  /*0080*/  S2UR UR7, SR_CgaCtaId ;  /* 0x00000000000779c3 */ /* 0x000ea20000008800 */
[----:B------:R-:W-:Y:S01]  /*0090*/  UIADD3.X UR12, UPT, UPT, UR15, -0x1, URZ, UP0, !UPT ;  /* 0xffffffff0f0c7890 */ /* 0x000fe200087fe4ff */
[----:B------:R-:W-:Y:S01]  /*00a0*/  UMOV UR6, 0x400 ;  /* 0x0000040000067882 */ /* 0x000fe20000000000 */
[----:B------:R-:W3:Y:S05]  /*00b0*/  LDCU.64 UR20, c[0x0][0x358] ;  /* 0x00006b00ff1477ac */ /* 0x000eea0008000a00 */
[----:B------:R-:W4:Y:S01]  /*00c0*/  S2UR UR8, SR_CTAID.X ;  /* 0x00000000000879c3 */ /* 0x000f220000002500 */
[----:B------:R-:W-:Y:S01]  /*00d0*/  USHF.R.U64 UR11, UR11, 0x1e, UR12 ;  /* 0x0000001e0b0b7899 */ /* 0x000fe2000800120c */
[----:B------:R-:W0:Y:S03]  /*00e0*/  LDCU UR28, c[0x0][0x370] ;  /* 0x00006e00ff1c77ac */ /* 0x000e260008000800 */
[----:B------:R-:W-:-:S02]  /*00f0*/  UIADD3 UR11, UP0, UPT, UR11, 0x1, URZ ;  /* 0x000000010b0b7890 */ /* 0x000fc4000ff1e0ff */
[----:B-1----:R-:W-:Y:S02]  /*0100*/  UIADD3 UR4, UPT, UPT, UR5, 0x7, -UR4 ;  /* 0x0000000705047890 */ /* 0x002fe4000fffe804 */
[----:B------:R-:W-:Y:S02]  /*0110*/  ULEA.HI.X UR12, UR12, URZ, URZ, 0x2, UP0 ;  /* 0x000000ff0c0c7291 */ /* 0x000fe400080f14ff */
[----:B------:R-:W-:Y:S02]  /*0120*/  UISETP.LT.U32.AND UP0, UPT, UR11, UR14, UPT ;  /* 0x0000000e0b00728c */ /* 0x000fe4000bf01070 */
[----:B------:R-:W-:Y:S02]  /*0130*/  USHF.R.S32.HI UR5, URZ, 0x1f, UR4 ;  /* 0x0000001fff057899 */ /* 0x000fe40008011404 */
[----:B------:R-:W-:Y:S02]  /*0140*/  UISETP.LT.U32.AND.EX UP0, UPT, UR12, UR15, UPT, UP0 ;  /* 0x0000000f0c00728c */ /* 0x000fe4000bf01100 */
[----:B------:R-:W-:-:S02]  /*0150*/  ULEA.HI UR5, UR5, UR4, URZ, 0x3 ;  /* 0x0000000405057291 */ /* 0x000fc4000f8f18ff */
[----:B------:R-:W-:Y:S01]  /*0160*/  USEL UR11, UR11, UR14, UP0 ;  /* 0x0000000e0b0b7287 */ /* 0x000fe20008000000 */
[C---:B0-----:R-:W-:Y:S01]  /*0170*/  VIADD R21, R4.reuse, 0x780 ;  /* 0x0000078004157836 */ /* 0x041fe20000000000 */
[----:B------:R-:W-:Y:S02]  /*0180*/  USEL UR12, UR12, UR15, UP0 ;  /* 0x0000000f0c0c7287 */ /* 0x000fe40008000000 */
[----:B------:R-:W-:Y:S02]  /*0190*/  UISETP.GE.AND UP0, UPT, UR4, 0x8, UPT ;  /* 0x000000080400788c */ /* 0x000fe4000bf06270 */
[----:B--2---:R-:W-:Y:S02]  /*01a0*/  ULEA UR6, UR7, UR6, 0x18 ;  /* 0x0000000607067291 */ /* 0x004fe4000f8ec0ff */
[----:B------:R-:W-:Y:S02]  /*01b0*/  USHF.R.S32.HI UR5, URZ, 0x3, UR5 ;  /* 0x00000003ff057899 */ /* 0x000fe40008011405 */
[----:B------:R-:W-:Y:S01]  /*01c0*/  PLOP3.LUT P0, PT, PT, PT, UP0, 0x80, 0x8 ;  /* 0x000000000008781c */ /* 0x000fe20003f0f008 */
[----:B----4-:R-:W-:Y:S01]  /*01d0*/  USHF.L.U32 UR8, UR8, 0xb, URZ ;  /* 0x0000000b08087899 */ /* 0x010fe200080006ff */
[C---:B------:R-:W-:Y:S01]  /*01e0*/  LEA R0, R4.reuse, UR6, 0x2 ;  /* 0x0000000604007c11 */ /* 0x040fe2000f8e10ff */
[----:B------:R-:W-:Y:S01]  /*01f0*/  UIADD3 UR22, UPT, UPT, UR5, -0x1, URZ ;  /* 0xffffffff05167890 */ /* 0x000fe2000fffe0ff */
[----:B------:R-:W-:Y:S01]  /*0200*/  ISETP.GT.U32.OR P0, PT, R4, 0xff, !P0 ;  /* 0x000000ff0400780c */ /* 0x000fe20004704470 */
[----:B------:R-:W-:-:S02]  /*0210*/  ULOP3.LUT UR23, UR5, 0xf, URZ, 0xc0, !UPT ;  /* 0x0000000f05177892 */ /* 0x000fc4000f8ec0ff */
[----:B------:R-:W-:Y:S01]  /*0220*/  ULOP3.LUT UR24, UR5, 0x7, URZ, 0xc0, !UPT ;  /* 0x0000000705187892 */ /* 0x000fe2000f8ec0ff */
[----:B------:R-:W-:Y:S01]  /*0230*/  P2R R20, PR, RZ, 0x1 ;  /* 0x00000001ff147803 */ /* 0x000fe20000000000 */
[----:B------:R-:W-:Y:S02]  /*0240*/  ULOP3.LUT UR25, UR5, 0x3, URZ, 0xc0, !UPT ;  /* 0x0000000305197892 */ /* 0x000fe4000f8ec0ff */
[----:B------:R-:W-:Y:S02]  /*0250*/  ULOP3.LUT UR26, UR5, 0xffffff0, URZ, 0xc0, !UPT ;  /* 0x0ffffff0051a7892 */ /* 0x000fe4000f8ec0ff */
[----:B------:R-:W-:Y:S02]  /*0260*/  ULOP3.LUT UR27, UR5, 0xffffff8, URZ, 0xc0, !UPT ;  /* 0x0ffffff8051b7892 */ /* 0x000fe4000f8ec0ff */
[----:B------:R-:W-:Y:S01]  /*0270*/  ULOP3.LUT UR9, UR5, 0x1, URZ, 0xc0, !UPT ;  /* 0x0000000105097892 */ /* 0x000fe2000f8ec0ff */
[----:B------:R-:W-:Y:S01]  /*0280*/  UMOV UR6, URZ ;  /* 0x000000ff00067c82 */ /* 0x000fe20008000000 */
[----:B---3--:R-:W-:-:S10]  /*0290*/  UMOV UR7, URZ ;  /* 0x000000ff00077c82 */ /* 0x008fd40008000000 */
.L_x_217:
[----:B------:R-:W-:Y:S01]  /*02a0*/  ISETP.NE.AND P0, PT, R20, RZ, PT ;  /* 0x000000ff1400720c */ /* 0x000fe20003f05270 */
[----:B------:R-:W-:-:S12]  /*02b0*/  BSSY.RECONVERGENT B0, `(.L_x_134) ;  /* 0x000007c000007945 */ /* 0x000fd80003800200 */
[----:B012345:R-:W-:Y:S05]  /*02c0*/  @P0 BRA `(.L_x_135) ;  /* 0x0000000400e80947 */ /* 0x03ffea0003800000 */
[----:B------:R-:W-:Y:S02]  /*02d0*/  IMAD.U32 R2, RZ, RZ, UR22 ;  /* 0x00000016ff027e24 */ /* 0x000fe4000f8e00ff */
[----:B------:R-:W-:-:S03]  /*02e0*/  IMAD.MOV.U32 R3, RZ, RZ, RZ ;  /* 0x000000ffff037224 */ /* 0x000fc600078e00ff */
[----:B------:R-:W-:-:S13]  /*02f0*/  ISETP.GE.U32.AND P1, PT, R2, 0xf, PT ;  /* 0x0000000f0200780c */ /* 0x000fda0003f26070 */
[----:B------:R-:W-:Y:S05]  /*0300*/  @!P1 BRA `(.L_x_136) ;  /* 0x00000000005c9947 */ /* 0x000fea0003800000 */
[----:B------:R-:W-:Y:S01]  /*0310*/  VIADD R2, R0, 0x2000 ;  /* 0x0000200000027836 */ /* 0x000fe20000000000 */
[----:B------:R-:W-:-:S12]  /*0320*/  UIADD3 UR4, UPT, UPT, -UR26, URZ, URZ ;  /* 0x000000ff1a047290 */ /* 0x000fd8000fffe1ff */
.L_x_137:
[----:B------:R-:W-:Y:S01]  /*0330*/  UIADD3 UR4, UPT, UPT, UR4, 0x10, URZ ;  /* 0x0000001004047890 */ /* 0x000fe2000fffe0ff */
[----:B------:R-:W-:Y:S03]  /*0340*/  STS [R2+-0x2000], RZ ;  /* 0xffe000ff02007388 */ /* 0x000fe60000000800 */
[----:B------:R-:W-:Y:S01]  /*0350*/  UISETP.NE.AND UP0, UPT, UR4, URZ, UPT ;  /* 0x000000ff0400728c */ /* 0x000fe2000bf05270 */
        /* <DEDUP_REMOVED lines=16> */
[----:B------:R-:W-:Y:S06]  /*0460*/  BRA.U UP0, `(.L_x_137) ;  /* 0xfffffffd00b07547 */ /* 0x000fec000b83ffff */
[----:B------:R-:W-:-:S07]  /*0470*/  IMAD.U32 R3, RZ, RZ, UR26 ;  /* 0x0000001aff037e24 */ /* 0x000fce000f8e00ff */
.L_x_136:
[----:B------:R-:W-:Y:S01]  /*0480*/  ISETP.NE.AND P0, PT, RZ, UR23, PT ;  /* 0x00000017ff007c0c */ /* 0x000fe2000bf05270 */
[----:B------:R-:W-:Y:S01]  /*0490*/  IMAD.U32 R6, RZ, RZ, UR24 ;  /* 0x00000018ff067e24 */ /* 0x000fe2000f8e00ff */
[----:B------:R-:W-:-:S03]  /*04a0*/  MOV R2, UR23 ;  /* 0x0000001700027c02 */ /* 0x000fc60008000f00 */
[----:B------:R-:W-:Y:S02]  /*04b0*/  VIADD R6, R6, 0xffffffff ;  /* 0xffffffff06067836 */ /* 0x000fe40000000000 */
[----:B------:R-:W-:-:S06]  /*04c0*/  VIADD R2, R2, 0xffffffff ;  /* 0xffffffff02027836 */ /* 0x000fcc0000000000 */
[----:B------:R-:W-:Y:S05]  /*04d0*/  @!P0 BRA `(.L_x_138) ;  /* 0x00000000007c8947 */ /* 0x000fea0003800000 */
[----:B------:R-:W-:Y:S01]  /*04e0*/  ISETP.GE.U32.AND P2, PT, R2, 0x7, PT ;  /* 0x000000070200780c */ /* 0x000fe20003f46070 */
[----:B------:R-:W-:-:S12]  /*04f0*/  UISETP.NE.AND UP0, UPT, UR24, URZ, UPT ;  /* 0x000000ff1800728c */ /* 0x000fd8000bf05270 */
[----:B------:R-:W-:Y:S05]  /*0500*/  @!P2 BRA `(.L_x_139) ;  /* 0x000000000028a947 */ /* 0x000fea0003800000 */
        /* <DEDUP_REMOVED lines=10> */
.L_x_139:
[----:B------:R-:W-:Y:S05]  /*05b0*/  BRA.U !UP0, `(.L_x_138) ;  /* 0x0000000108447547 */ /* 0x000fea000b800000 */
[----:B------:R-:W-:Y:S01]  /*05c0*/  ISETP.GE.U32.AND P2, PT, R6, 0x3, PT ;  /* 0x000000030600780c */ /* 0x000fe20003f46070 */
[----:B------:R-:W-:-:S12]  /*05d0*/  UISETP.NE.AND UP0, UPT, UR25, URZ, UPT ;  /* 0x000000ff1900728c */ /* 0x000fd8000bf05270 */
[C---:B0-----:R-:W-:Y:S02]  /*05e0*/  @P2 IMAD R5, R3.reuse, 0x400, R0 ;  /* 0x0000040003052824 */ /* 0x041fe400078e0200 */
[----:B------:R-:W-:-:S03]  /*05f0*/  @P2 VIADD R3, R3, 0x4 ;  /* 0x0000000403032836 */ /* 0x000fc60000000000 */
[----:B------:R1:W-:Y:S04]  /*0600*/  @P2 STS [R5], RZ ;  /* 0x000000ff05002388 */ /* 0x0003e80000000800 */
[----:B------:R1:W-:Y:S04]  /*0610*/  @P2 STS [R5+0x400], RZ ;  /* 0x000400ff05002388 */ /* 0x0003e80000000800 */
[----:B------:R1:W-:Y:S04]  /*0620*/  @P2 STS [R5+0x800], RZ ;  /* 0x000800ff05002388 */ /* 0x0003e80000000800 */
[----:B------:R1:W-:Y:S01]  /*0630*/  @P2 STS [R5+0xc00], RZ ;  /* 0x000c00ff05002388 */ /* 0x0003e20000000800 */
[----:B------:R-:W-:Y:S05]  /*0640*/  BRA.U !UP0, `(.L_x_138) ;  /* 0x0000000108207547 */ /* 0x000fea000b800000 */
[----:B------:R-:W-:Y:S01]  /*0650*/  IMAD R3, R3, 0x400, R0 ;  /* 0x0000040003037824 */ /* 0x000fe200078e0200 */
[----:B------:R-:W-:-:S04]  /*0660*/  UISETP.NE.AND UP0, UPT, UR25, 0x1, UPT ;  /* 0x000000011900788c */ /* 0x000fc8000bf05270 */
[----:B------:R2:W-:Y:S05]  /*0670*/  STS [R3], RZ ;  /* 0x000000ff03007388 */ /* 0x0005ea0000000800 */
[----:B------:R-:W-:Y:S05]  /*0680*/  BRA.U !UP0, `(.L_x_138) ;  /* 0x0000000108107547 */ /* 0x000fea000b800000 */
[----:B------:R-:W-:Y:S01]  /*0690*/  UISETP.NE.AND UP0, UPT, UR25, 0x2, UPT ;  /* 0x000000021900788c */ /* 0x000fe2000bf05270 */
[----:B------:R3:W-:Y:S05]  /*06a0*/  STS [R3+0x400], RZ ;  /* 0x000400ff03007388 */ /* 0x0007ea0000000800 */
[----:B------:R-:W-:-:S13]  /*06b0*/  PLOP3.LUT P2, PT, PT, PT, UP0, 0x80, 0x8 ;  /* 0x000000000008781c */ /* 0x000fda0003f4f008 */
[----:B------:R3:W-:Y:S02]  /*06c0*/  @P2 STS [R3+0x800], RZ ;  /* 0x000800ff03002388 */ /* 0x0007e40000000800 */
.L_x_138:
[----:B------:R-:W-:-:S13]  /*06d0*/  ISETP.GT.U32.AND P2, PT, R4, 0x7f, PT ;  /* 0x0000007f0400780c */ /* 0x000fda0003f44070 */
[----:B------:R-:W-:Y:S05]  /*06e0*/  @P2 BRA `(.L_x_135) ;  /* 0x0000000000e02947 */ /* 0x000fea0003800000 */
[----:B--23--:R-:W-:Y:S01]  /*06f0*/  HFMA2 R3, -RZ, RZ, 0, 0 ;  /* 0x00000000ff037431 */ /* 0x00cfe200000001ff */
[----:B------:R-:W-:Y:S06]  /*0700*/  @!P1 BRA `(.L_x_140) ;  /* 0x0000000000589947 */ /* 0x000fec0003800000 */
[----:B------:R-:W-:-:S07]  /*0710*/  IMAD.MOV.U32 R3, RZ, RZ, RZ ;  /* 0x000000ffff037224 */ /* 0x000fce00078e00ff */
.L_x_141:
[C---:B012---:R-:W-:Y:S02]  /*0720*/  IMAD R5, R3.reuse, 0x400, R0 ;  /* 0x0000040003057824 */ /* 0x047fe400078e0200 */
[----:B------:R-:W-:-:S03]  /*0730*/  VIADD R3, R3, 0x10 ;  /* 0x0000001003037836 */ /* 0x000fc60000000000 */
[----:B------:R2:W-:Y:S02]  /*0740*/  STS [R5+0x200], RZ ;  /* 0x000200ff05007388 */ /* 0x0005e40000000800 */
[----:B------:R-:W-:Y:S02]  /*0750*/  ISETP.NE.AND P1, PT, R3, UR26, PT ;  /* 0x0000001a03007c0c */ /* 0x000fe4000bf25270 */
[----:B------:R2:W-:Y:S04]  /*0760*/  STS [R5+0x600], RZ ;  /* 0x000600ff05007388 */ /* 0x0005e80000000800 */
        /* <DEDUP_REMOVED lines=13> */
[----:B------:R2:W-:Y:S01]  /*0840*/  STS [R5+0x3e00], RZ ;  /* 0x003e00ff05007388 */ /* 0x0005e20000000800 */
[----:B------:R-:W-:Y:S05]  /*0850*/  @P1 BRA `(.L_x_141) ;  /* 0xfffffffc00b01947 */ /* 0x000fea000383ffff */
[----:B------:R-:W-:-:S07]  /*0860*/  IMAD.U32 R3, RZ, RZ, UR26 ;  /* 0x0000001aff037e24 */ /* 0x000fce000f8e00ff */
.L_x_140:
[----:B------:R-:W-:Y:S05]  /*0870*/  @!P0 BRA `(.L_x_135) ;  /* 0x00000000007c8947 */ /* 0x000fea0003800000 */
[----:B------:R-:W-:Y:S01]  /*0880*/  ISETP.GE.U32.AND P0, PT, R2, 0x7, PT ;  /* 0x000000070200780c */ /* 0x000fe20003f06070 */
[----:B------:R-:W-:-:S12]  /*0890*/  UISETP.NE.AND UP0, UPT, UR24, URZ, UPT ;  /* 0x000000ff1800728c */ /* 0x000fd8000bf05270 */
[----:B------:R-:W-:Y:S05]  /*08a0*/  @!P0 BRA `(.L_x_142) ;  /* 0x0000000000288947 */ /* 0x000fea0003800000 */
[C---:B------:R-:W-:Y:S02]  /*08b0*/  IMAD R2, R3.reuse, 0x400, R0 ;  /* 0x0000040003027824 */ /* 0x040fe400078e0200 */
[----:B------:R-:W-:-:S03]  /*08c0*/  VIADD R3, R3, 0x8 ;  /* 0x0000000803037836 */ /* 0x000fc60000000000 */
[----:B------:R3:W-:Y:S04]  /*08d0*/  STS [R2+0x200], RZ ;  /* 0x000200ff02007388 */ /* 0x0007e80000000800 */
[----:B------:R3:W-:Y:S04]  /*08e0*/  STS [R2+0x600], RZ ;  /* 0x000600ff02007388 */ /* 0x0007e80000000800 */
[----:B------:R3:W-:Y:S04]  /*08f0*/  STS [R2+0xa00], RZ ;  /* 0x000a00ff02007388 */ /* 0x0007e80000000800 */
[----:B------:R3:W-:Y:S04]  /*0900*/  STS [R2+0xe00], RZ ;  /* 0x000e00ff02007388 */ /* 0x0007e80000000800 */
[----:B------:R3:W-:Y:S04]  /*0910*/  STS [R2+0x1200], RZ ;  /* 0x001200ff02007388 */ /* 0x0007e80000000800 */
[----:B------:R3:W-:Y:S04]  /*0920*/  STS [R2+0x1600], RZ ;  /* 0x001600ff02007388 */ /* 0x0007e80000000800 */
[----:B------:R3:W-:Y:S04]  /*0930*/  STS [R2+0x1a00], RZ ;  /* 0x001a00ff02007388 */ /* 0x0007e80000000800 */
[----:B------:R3:W-:Y:S02]  /*0940*/  STS [R2+0x1e00], RZ ;  /* 0x001e00ff02007388 */ /* 0x0007e40000000800 */
.L_x_142:
[----:B------:R-:W-:Y:S05]  /*0950*/  BRA.U !UP0, `(.L_x_135) ;  /* 0x0000000108447547 */ /* 0x000fea000b800000 */
[----:B------:R-:W-:Y:S01]  /*0960*/  ISETP.GE.U32.AND P0, PT, R6, 0x3, PT ;  /* 0x000000030600780c */ /* 0x000fe20003f06070 */
[----:B------:R-:W-:-:S12]  /*0970*/  UISETP.NE.AND UP0, UPT, UR25, URZ, UPT ;  /* 0x000000ff1900728c */ /* 0x000fd8000bf05270 */
[C---:B---3--:R-:W-:Y:S01]  /*0980*/  @P0 IMAD R2, R3.reuse, 0x400, R0 ;  /* 0x0000040003020824 */ /* 0x048fe200078e0200 */
[----:B------:R-:W-:-:S04]  /*0990*/  @P0 IADD3 R3, PT, PT, R3, 0x4, RZ ;  /* 0x0000000403030810 */ /* 0x000fc80007ffe0ff */
[----:B------:R4:W-:Y:S04]  /*09a0*/  @P0 STS [R2+0x200], RZ ;  /* 0x000200ff02000388 */ /* 0x0009e80000000800 */
[----:B------:R4:W-:Y:S04]  /*09b0*/  @P0 STS [R2+0x600], RZ ;  /* 0x000600ff02000388 */ /* 0x0009e80000000800 */
[----:B------:R4:W-:Y:S04]  /*09c0*/  @P0 STS [R2+0xa00], RZ ;  /* 0x000a00ff02000388 */ /* 0x0009e80000000800 */
[----:B------:R4:W-:Y:S01]  /*09d0*/  @P0 STS [R2+0xe00], RZ ;  /* 0x000e00ff02000388 */ /* 0x0009e20000000800 */
[----:B------:R-:W-:Y:S05]  /*09e0*/  BRA.U !UP0, `(.L_x_135) ;  /* 0x0000000108207547 */ /* 0x000fea000b800000 */
[----:B------:R-:W-:Y:S01]  /*09f0*/  IMAD R3, R3, 0x400, R0 ;  /* 0x0000040003037824 */ /* 0x000fe200078e0200 */
[----:B------:R-:W-:-:S04]  /*0a00*/  UISETP.NE.AND UP0, UPT, UR25, 0x1, UPT ;  /* 0x000000011900788c */ /* 0x000fc8000bf05270 */
[----:B------:R3:W-:Y:S05]  /*0a10*/  STS [R3+0x200], RZ ;  /* 0x000200ff03007388 */ /* 0x0007ea0000000800 */
[----:B------:R-:W-:Y:S05]  /*0a20*/  BRA.U !UP0, `(.L_x_135) ;  /* 0x0000000108107547 */ /* 0x000fea000b800000 */
[----:B------:R-:W-:Y:S01]  /*0a30*/  UISETP.NE.AND UP0, UPT, UR25, 0x2, UPT ;  /* 0x000000021900788c */ /* 0x000fe2000bf05270 */
[----:B------:R0:W-:Y:S05]  /*0a40*/  STS [R3+0x600], RZ ;  /* 0x000600ff03007388 */ /* 0x0001ea0000000800 */
[----:B------:R-:W-:-:S13]  /*0a50*/  PLOP3.LUT P0, PT, PT, PT, UP0, 0x80, 0x8 ;  /* 0x000000000008781c */ /* 0x000fda0003f0f008 */
[----:B------:R0:W-:Y:S02]  /*0a60*/  @P0 STS [R3+0xa00], RZ ;  /* 0x000a00ff03000388 */ /* 0x0001e40000000800 */
.L_x_135:
[----:B------:R-:W-:Y:S05]  /*0a70*/  BSYNC.RECONVERGENT B0 ;  /* 0x0000000000007941 */ /* 0x000fea0003800200 */
.L_x_134:
[----:B------:R-:W5:Y:S01]  /*0a80*/  LDCU.64 UR14, c[0x0][0x390] ;  /* 0x00007200ff0e77ac */ /* 0x000f620008000a00 */
[----:B------:R-:W-:Y:S02]  /*0a90*/  USHF.L.U32 UR4, UR6, 0x1e, URZ ;  /* 0x0000001e06047899 */ /* 0x000fe400080006ff */
[----:B------:R-:W-:Y:S02]  /*0aa0*/  USHF.L.U64.HI UR5, UR6, 0x1e, UR7 ;  /* 0x0000001e06057899 */ /* 0x000fe40008010207 */
[----:B-----5:R-:W-:-:S04]  /*0ab0*/  UIADD3 UR4, UP0, UPT, -UR4, UR14, URZ ;  /* 0x0000000e04047290 */ /* 0x020fc8000ff1e1ff */
[----:B------:R-:W-:Y:S02]  /*0ac0*/  UIADD3.X UR5, UPT, UPT, ~UR5, UR15, URZ, UP0, !UPT ;  /* 0x0000000f05057290 */ /* 0x000fe400087fe5ff */
[----:B------:R-:W-:-:S04]  /*0ad0*/  UISETP.LT.U32.AND UP0, UPT, UR4, 0x40000000, UPT ;  /* 0x400000000400788c */ /* 0x000fc8000bf01070 */
[----:B------:R-:W-:-:S04]  /*0ae0*/  UISETP.LT.U32.AND.EX UP0, UPT, UR5, URZ, UPT, UP0 ;  /* 0x000000ff0500728c */ /* 0x000fc8000bf01100 */
[----:B------:R-:W-:Y:S02]  /*0af0*/  USEL UR13, UR4, 0x40000000, UP0 ;  /* 0x40000000040d7887 */ /* 0x000fe40008000000 */
[----:B------:R-:W-:Y:S02]  /*0b00*/  USEL UR14, UR5, URZ, UP0 ;  /* 0x000000ff050e7287 */ /* 0x000fe40008000000 */
[----:B------:R-:W-:-:S04]  /*0b10*/  UISETP.GT.U32.AND UP0, UPT, UR13, UR8, UPT ;  /* 0x000000080d00728c */ /* 0x000fc8000bf04070 */
[----:B------:R-:W-:Y:S01]  /*0b20*/  UISETP.GT.U32.AND.EX UP0, UPT, UR14, URZ, UPT, UP0 ;  /* 0x000000ff0e00728c */ /* 0x000fe2000bf04100 */
[----:B------:R-:W-:Y:S08]  /*0b30*/  BAR.SYNC.DEFER_BLOCKING 0x0 ;  /* 0x0000000000007b1d */ /* 0x000ff00000010000 */
[----:B------:R-:W-:Y:S06]  /*0b40*/  BAR.SYNC.DEFER_BLOCKING 0x0 ;  /* 0x0000000000007b1d */ /* 0x000fec0000010000 */
[----:B------:R-:W-:Y:S05]  /*0b50*/  BRA.U !UP0, `(.L_x_143) ;  /* 0x0000000d082c7547 */ /* 0x000fea000b800000 */
[----:B------:R-:W-:Y:S01]  /*0b60*/  UMOV UR10, UR8 ;  /* 0x00000008000a7c82 */ /* 0x000fe20008000000 */
[----:B------:R-:W-:-:S05]  /*0b70*/  UMOV UR5, URZ ;  /* 0x000000ff00057c82 */ /* 0x000fca0008000000 */
.L_x_148:
[----:B-----5:R-:W5:Y:S01]  /*0b80*/  LDCU.64 UR18, c[0x0][0x390] ;  /* 0x00007200ff1277ac */ /* 0x020f620008000a00 */
[----:B------:R-:W-:Y:S02]  /*0b90*/  USHF.L.U32 UR15, UR6, 0x1e, URZ ;  /* 0x0000001e060f7899 */ /* 0x000fe400080006ff */
[----:B------:R-:W-:Y:S02]  /*0ba0*/  USHF.L.U64.HI UR16, UR6, 0x1e, UR7 ;  /* 0x0000001e06107899 */ /* 0x000fe40008010207 */
[----:B------:R-:W-:-:S04]  /*0bb0*/  UIADD3 UR15, UP0, UPT, UR10, UR15, URZ ;  /* 0x0000000f0a0f7290 */ /* 0x000fc8000ff1e0ff */
[----:B------:R-:W-:Y:S02]  /*0bc0*/  UIADD3.X UR16, UPT, UPT, UR5, UR16, URZ, UP0, !UPT ;  /* 0x0000001005107290 */ /* 0x000fe400087fe4ff */
[----:B------:R-:W-:Y:S02]  /*0bd0*/  ULEA UR10, UP0, UR28, UR10, 0xb ;  /* 0x0000000a1c0a7291 */ /* 0x000fe4000f8058ff */
[----:B-----5:R-:W-:Y:S02]  /*0be0*/  UIADD3 UR17, UP1, UPT, -UR15, UR18, URZ ;  /* 0x000000120f117290 */ /* 0x020fe4000ff3e1ff */
[----:B------:R-:W-:Y:S02]  /*0bf0*/  UIADD3.X UR5, UPT, UPT, URZ, UR5, URZ, UP0, !UPT ;  /* 0x00000005ff057290 */ /* 0x000fe400087fe4ff */
[----:B------:R-:W-:Y:S02]  /*0c00*/  UIADD3.X UR4, UPT, UPT, ~UR16, UR19, URZ, UP1, !UPT ;  /* 0x0000001310047290 */ /* 0x000fe40008ffe5ff */
[----:B------:R-:W-:-:S02]  /*0c10*/  UISETP.GE.U32.AND UP1, UPT, UR17, 0x800, UPT ;  /* 0x000008001100788c */ /* 0x000fc4000bf26070 */
[----:B------:R-:W-:Y:S02]  /*0c20*/  UISETP.GE.U32.AND UP0, UPT, UR10, UR13, UPT ;  /* 0x0000000d0a00728c */ /* 0x000fe4000bf06070 */
[----:B------:R-:W-:Y:S02]  /*0c30*/  UISETP.GE.U32.AND.EX UP1, UPT, UR4, URZ, UPT, UP1 ;  /* 0x000000ff0400728c */ /* 0x000fe4000bf26110 */
[----:B------:R-:W-:-:S07]  /*0c40*/  UISETP.GE.U32.AND.EX UP0, UPT, UR5, UR14, UPT, UP0 ;  /* 0x0000000e0500728c */ /* 0x000fce000bf06100 */
[----:B0-----:R-:W-:Y:S05]  /*0c50*/  BRA.U !UP1, `(.L_x_144) ;  /* 0x0000000109587547 */ /* 0x001fea000b800000 */
[----:B------:R-:W4:Y:S01]  /*0c60*/  LDCU.64 UR18, c[0x0][0x388] ;  /* 0x00007100ff1277ac */ /* 0x000f220008000a00 */
[----:B0-23--:R-:W-:-:S05]  /*0c70*/  IADD3 R3, P0, PT, R4, UR15, RZ ;  /* 0x0000000f04037c10 */ /* 0x00dfca000ff1e0ff */
[----:B------:R-:W-:Y:S01]  /*0c80*/  IMAD.X R6, RZ, RZ, UR16, P0 ;  /* 0x00000010ff067e24 */ /* 0x000fe200080e06ff */
[----:B----4-:R-:W-:-:S04]  /*0c90*/  LEA R2, P0, R3, UR18, 0x2 ;  /* 0x0000001203027c11 */ /* 0x010fc8000f8010ff */
        /* <DEDUP_REMOVED lines=8> */
[----:B-1----:R0:W5:Y:S04]  /*0d20*/  LDG.E R5, desc[UR20][R2.64+0xe00] ;  /* 0x000e001402057981 */ /* 0x002168000c1e1900 */
        /* <DEDUP_REMOVED lines=9> */
.L_x_144:
[----:B------:R-:W4:Y:S01]  /*0dc0*/  LDCU.64 UR18, c[0x0][0x388] ;  /* 0x00007100ff1277ac */ /* 0x000f220008000a00 */
[C---:B012---:R-:W-:Y:S01]  /*0dd0*/  VIADD R5, R4.reuse, 0x100 ;  /* 0x0000010004057836 */ /* 0x047fe20000000000 */
[C---:B---3--:R-:W-:Y:S01]  /*0de0*/  IADD3 R3, P0, PT, R4.reuse, UR15, RZ ;  /* 0x0000000f04037c10 */ /* 0x048fe2000ff1e0ff */
[C---:B----4-:R-:W-:Y:S01]  /*0df0*/  VIADD R2, R4.reuse, 0x80 ;  /* 0x0000008004027836 */ /* 0x050fe20000000000 */
[C---:B------:R-:W-:Y:S01]  /*0e00*/  ISETP.GE.AND P1, PT, R4.reuse, UR17, PT ;  /* 0x0000001104007c0c */ /* 0x040fe2000bf26270 */
[----:B------:R-:W-:Y:S01]  /*0e10*/  VIADD R7, R4, 0x180 ;  /* 0x0000018004077836 */ /* 0x000fe20000000000 */
[----:B------:R-:W-:Y:S01]  /*0e20*/  ISETP.GE.AND P3, PT, R5, UR17, PT ;  /* 0x0000001105007c0c */ /* 0x000fe2000bf66270 */
[----:B------:R-:W-:Y:S01]  /*0e30*/  IMAD.X R6, RZ, RZ, UR16, P0 ;  /* 0x00000010ff067e24 */ /* 0x000fe200080e06ff */
[----:B------:R-:W-:Y:S01]  /*0e40*/  ISETP.GE.AND P2, PT, R2, UR17, PT ;  /* 0x0000001102007c0c */ /* 0x000fe2000bf46270 */
[----:B------:R-:W-:Y:S01]  /*0e50*/  VIADD R5, R4, 0x200 ;  /* 0x0000020004057836 */ /* 0x000fe20000000000 */
[----:B------:R-:W-:Y:S01]  /*0e60*/  ISETP.GE.AND P4, PT, R7, UR17, PT ;  /* 0x0000001107007c0c */ /* 0x000fe2000bf86270 */
[----:B------:R-:W-:-:S03]  /*0e70*/  IMAD.MOV.U32 R12, RZ, RZ, 0x7fffffff ;  /* 0x7fffffffff0c7424 */ /* 0x000fc600078e00ff */
[----:B------:R-:W-:Y:S01]  /*0e80*/  ISETP.GE.AND P5, PT, R5, UR17, PT ;  /* 0x0000001105007c0c */ /* 0x000fe2000bfa6270 */
[----:B------:R-:W-:Y:S01]  /*0e90*/  VIADD R5, R4, 0x300 ;  /* 0x0000030004057836 */ /* 0x000fe20000000000 */
[----:B------:R-:W-:-:S04]  /*0ea0*/  LEA R2, P0, R3, UR18, 0x2 ;  /* 0x0000001203027c11 */ /* 0x000fc8000f8010ff */
[----:B------:R-:W-:Y:S01]  /*0eb0*/  LEA.HI.X R3, R3, UR19, R6, 0x2, P0 ;  /* 0x0000001303037c11 */ /* 0x000fe200080f1406 */
[----:B------:R-:W-:Y:S01]  /*0ec0*/  IMAD.MOV.U32 R11, RZ, RZ, 0x7fffffff ;  /* 0x7fffffffff0b7424 */ /* 0x000fe200078e00ff */
[----:B------:R-:W-:-:S03]  /*0ed0*/  IADD3 R6, PT, PT, R4, 0x280, RZ ;  /* 0x0000028004067810 */ /* 0x000fc60007ffe0ff */
[----:B------:R1:W5:Y:S01]  /*0ee0*/  @!P1 LDG.E R12, desc[UR20][R2.64] ;  /* 0x00000014020c9981 */ /* 0x000362000c1e1900 */
[----:B------:R-:W-:Y:S01]  /*0ef0*/  ISETP.GE.AND P1, PT, R5, UR17, PT ;  /* 0x0000001105007c0c */ /* 0x000fe2000bf26270 */
[----:B------:R-:W-:Y:S01]  /*0f00*/  VIADD R5, R4, 0x380 ;  /* 0x0000038004057836 */ /* 0x000fe20000000000 */
[----:B------:R-:W-:Y:S01]  /*0f10*/  ISETP.GE.AND P0, PT, R6, UR17, PT ;  /* 0x0000001106007c0c */ /* 0x000fe2000bf06270 */
[----:B------:R-:W-:Y:S01]  /*0f20*/  IMAD.MOV.U32 R9, RZ, RZ, 0x7fffffff ;  /* 0x7fffffffff097424 */ /* 0x000fe200078e00ff */
[----:B------:R1:W5:Y:S02]  /*0f30*/  @!P2 LDG.E R11, desc[UR20][R2.64+0x200] ;  /* 0x00020014020ba981 */ /* 0x000364000c1e1900 */
[----:B------:R-:W-:Y:S01]  /*0f40*/  ISETP.GE.AND P2, PT, R5, UR17, PT ;  /* 0x0000001105007c0c */ /* 0x000fe2000bf46270 */
[----:B------:R-:W-:Y:S02]  /*0f50*/  VIADD R5, R4, 0x480 ;  /* 0x0000048004057836 */ /* 0x000fe40000000000 */
[----:B------:R-:W-:Y:S01]  /*0f60*/  IMAD.MOV.U32 R10, RZ, RZ, 0x7fffffff ;  /* 0x7fffffffff0a7424 */ /* 0x000fe200078e00ff */
[----:B------:R1:W5:Y:S01]  /*0f70*/  @!P4 LDG.E R9, desc[UR20][R2.64+0x600] ;  /* 0x000600140209c981 */ /* 0x000362000c1e1900 */
[----:B------:R-:W-:-:S02]  /*0f80*/  MOV R8, 0x7fffffff ;  /* 0x7fffffff00087802 */ /* 0x000fc40000000f00 */
[C---:B------:R-:W-:Y:S02]  /*0f90*/  LOP3.LUT R6, R4.reuse, 0x400, RZ, 0xfc, !PT ;  /* 0x0000040004067812 */ /* 0x040fe400078efcff */
[----:B------:R-:W-:Y:S01]  /*0fa0*/  ISETP.GE.AND P4, PT, R5, UR17, PT ;  /* 0x0000001105007c0c */ /* 0x000fe2000bf86270 */
[----:B------:R-:W-:Y:S01]  /*0fb0*/  VIADD R5, R4, 0x500 ;  /* 0x0000050004057836 */ /* 0x000fe20000000000 */
[----:B------:R1:W5:Y:S01]  /*0fc0*/  @!P3 LDG.E R10, desc[UR20][R2.64+0x400] ;  /* 0x00040014020ab981 */ /* 0x000362000c1e1900 */
[----:B------:R-:W-:Y:S01]  /*0fd0*/  ISETP.GE.AND P3, PT, R6, UR17, PT ;  /* 0x0000001106007c0c */ /* 0x000fe2000bf66270 */
[----:B------:R-:W-:Y:S02]  /*0fe0*/  IMAD.MOV.U32 R6, RZ, RZ, 0x7fffffff ;  /* 0x7fffffffff067424 */ /* 0x000fe400078e00ff */
[----:B------:R1:W5:Y:S01]  /*0ff0*/  @!P5 LDG.E R8, desc[UR20][R2.64+0x800] ;  /* 0x000800140208d981 */ /* 0x000362000c1e1900 */
[----:B------:R-:W-:Y:S01]  /*1000*/  ISETP.GE.AND P5, PT, R5, UR17, PT ;  /* 0x0000001105007c0c */ /* 0x000fe2000bfa6270 */
[----:B------:R-:W-:-:S02]  /*1010*/  VIADD R5, R4, 0x600 ;  /* 0x0000060004057836 */ /* 0x000fc40000000000 */
[----:B------:R-:W-:Y:S01]  /*1020*/  IMAD.MOV.U32 R7, RZ, RZ, 0x7fffffff ;  /* 0x7fffffffff077424 */ /* 0x000fe200078e00ff */
[----:B------:R1:W5:Y:S01]  /*1030*/  @!P1 LDG.E R6, desc[UR20][R2.64+0xc00] ;  /* 0x000c001402069981 */ /* 0x000362000c1e1900 */
[C---:B------:R-:W-:Y:S01]  /*1040*/  VIADD R13, R4.reuse, 0x580 ;  /* 0x00000580040d7836 */ /* 0x040fe20000000000 */
[----:B------:R-:W-:Y:S01]  /*1050*/  ISETP.GE.AND P1, PT, R5, UR17, PT ;  /* 0x0000001105007c0c */ /* 0x000fe2000bf26270 */
[----:B------:R-:W-:Y:S02]  /*1060*/  IMAD.MOV.U32 R5, RZ, RZ, 0x7fffffff ;  /* 0x7fffffffff057424 */ /* 0x000fe400078e00ff */
[----:B------:R-:W-:Y:S01]  /*1070*/  IMAD.MOV.U32 R19, RZ, RZ, 0x7fffffff ;  /* 0x7fffffffff137424 */ /* 0x000fe200078e00ff */
[----:B------:R1:W5:Y:S01]  /*1080*/  @!P0 LDG.E R7, desc[UR20][R2.64+0xa00] ;  /* 0x000a001402078981 */ /* 0x000362000c1e1900 */
[----:B------:R-:W-:Y:S01]  /*1090*/  IMAD.MOV.U32 R18, RZ, RZ, 0x7fffffff ;  /* 0x7fffffffff127424 */ /* 0x000fe200078e00ff */
[----:B------:R-:W-:Y:S01]  /*10a0*/  ISETP.GE.AND P0, PT, R13, UR17, PT ;  /* 0x000000110d007c0c */ /* 0x000fe2000bf06270 */
[C---:B------:R-:W-:Y:S01]  /*10b0*/  VIADD R14, R4.reuse, 0x700 ;  /* 0x00000700040e7836 */ /* 0x040fe20000000000 */
[----:B------:R-:W-:Y:S01]  /*10c0*/  IADD3 R13, PT, PT, R4, 0x680, RZ ;  /* 0x00000680040d7810 */ /* 0x000fe20007ffe0ff */
[----:B------:R1:W5:Y:S03]  /*10d0*/  @!P2 LDG.E R5, desc[UR20][R2.64+0xe00] ;  /* 0x000e00140205a981 */ /* 0x000366000c1e1900 */
[----:B------:R-:W-:Y:S01]  /*10e0*/  ISETP.GE.AND P2, PT, R13, UR17, PT ;  /* 0x000000110d007c0c */ /* 0x000fe2000bf46270 */
[----:B------:R1:W5:Y:S01]  /*10f0*/  @!P3 LDG.E R19, desc[UR20][R2.64+0x1000] ;  /* 0x001000140213b981 */ /* 0x000362000c1e1900 */
[----:B------:R-:W-:-:S03]  /*1100*/  ISETP.GE.AND P3, PT, R14, UR17, PT ;  /* 0x000000110e007c0c */ /* 0x000fc6000bf66270 */
[----:B------:R1:W5:Y:S01]  /*1110*/  @!P4 LDG.E R18, desc[UR20][R2.64+0x1200] ;  /* 0x001200140212c981 */ /* 0x000362000c1e1900 */
[----:B------:R-:W-:Y:S01]  /*1120*/  ISETP.GE.AND P4, PT, R21, UR17, PT ;  /* 0x0000001115007c0c */ /* 0x000fe2000bf86270 */
[----:B------:R-:W-:Y:S01]  /*1130*/  IMAD.MOV.U32 R17, RZ, RZ, 0x7fffffff ;  /* 0x7fffffffff117424 */ /* 0x000fe200078e00ff */
[----:B------:R-:W-:Y:S01]  /*1140*/  MOV R14, 0x7fffffff ;  /* 0x7fffffff000e7802 */ /* 0x000fe20000000f00 */
[----:B------:R-:W-:Y:S02]  /*1150*/  IMAD.MOV.U32 R16, RZ, RZ, 0x7fffffff ;  /* 0x7fffffffff107424 */ /* 0x000fe400078e00ff */
        /* <DEDUP_REMOVED lines=9> */
.L_x_145:
[----:B01----:R-:W0:Y:S02]  /*11f0*/  LDC.64 R2, c[0x0][0x398] ;  /* 0x0000e600ff027b82 */ /* 0x003e240000000a00 */
[----:B0-----:R-:W-:-:S13]  /*1200*/  ISETP.GT.AND P0, PT, R3, R2, PT ;  /* 0x000000020300720c */ /* 0x001fda0003f04270 */
[----:B------:R-:W-:Y:S05]  /*1210*/  @!P0 BRA `(.L_x_146) ;  /* 0x0000000400788947 */ /* 0x000fea0003800000 */
[----:B------:R-:W0:Y:S01]  /*1220*/  S2UR UR15, SR_CgaCtaId ;  /* 0x00000000000f79c3 */ /* 0x000e220000008800 */
[----:B-----5:R-:W-:Y:S01]  /*1230*/  LOP3.LUT R15, R15, 0x80000000, RZ, 0x3c, !PT ;  /* 0x800000000f0f7812 */ /* 0x020fe200078e3cff */
[----:B------:R-:W-:Y:S01]  /*1240*/  UMOV UR4, 0x400 ;  /* 0x0000040000047882 */ /* 0x000fe20000000000 */
[----:B------:R-:W-:Y:S01]  /*1250*/  LOP3.LUT R14, R14, 0x80000000, RZ, 0x3c, !PT ;  /* 0x800000000e0e7812 */ /* 0x000fe200078e3cff */
[----:B------:R-:W1:Y:S01]  /*1260*/  LDCU UR16, c[0x0][0x398] ;  /* 0x00007300ff1077ac */ /* 0x000e620008000800 */
[----:B------:R-:W-:Y:S02]  /*1270*/  LOP3.LUT R13, R13, 0x80000000, RZ, 0x3c, !PT ;  /* 0x800000000d0d7812 */ /* 0x000fe400078e3cff */
[----:B------:R-:W-:Y:S02]  /*1280*/  LOP3.LUT R2, R22, 0x80000000, RZ, 0x3c, !PT ;  /* 0x8000000016027812 */ /* 0x000fe400078e3cff */
[----:B------:R-:W-:Y:S02]  /*1290*/  LOP3.LUT R16, R16, 0x80000000, RZ, 0x3c, !PT ;  /* 0x8000000010107812 */ /* 0x000fe400078e3cff */
[----:B------:R-:W-:-:S02]  /*12a0*/  LOP3.LUT R17, R17, 0x80000000, RZ, 0x3c, !PT ;  /* 0x8000000011117812 */ /* 0x000fc400078e3cff */
[----:B------:R-:W-:Y:S02]  /*12b0*/  LOP3.LUT R18, R18, 0x80000000, RZ, 0x3c, !PT ;  /* 0x8000000012127812 */ /* 0x000fe400078e3cff */
[----:B------:R-:W-:Y:S02]  /*12c0*/  LOP3.LUT R19, R19, 0x80000000, RZ, 0x3c, !PT ;  /* 0x8000000013137812 */ /* 0x000fe400078e3cff */
[----:B------:R-:W-:Y:S02]  /*12d0*/  LOP3.LUT R5, R5, 0x80000000, RZ, 0x3c, !PT ;  /* 0x8000000005057812 */ /* 0x000fe400078e3cff */
[----:B------:R-:W-:Y:S02]  /*12e0*/  LOP3.LUT R6, R6, 0x80000000, RZ, 0x3c, !PT ;  /* 0x8000000006067812 */ /* 0x000fe400078e3cff */
[----:B------:R-:W-:Y:S02]  /*12f0*/  LOP3.LUT R7, R7, 0x80000000, RZ, 0x3c, !PT ;  /* 0x8000000007077812 */ /* 0x000fe400078e3cff */
[----:B------:R-:W-:Y:S01]  /*1300*/  LOP3.LUT R8, R8, 0x80000000, RZ, 0x3c, !PT ;  /* 0x8000000008087812 */ /* 0x000fe200078e3cff */
[----:B0-----:R-:W-:Y:S01]  /*1310*/  ULEA UR15, UR15, UR4, 0x18 ;  /* 0x000000040f0f7291 */ /* 0x001fe2000f8ec0ff */
[----:B------:R-:W-:-:S02]  /*1320*/  LOP3.LUT R9, R9, 0x80000000, RZ, 0x3c, !PT ;  /* 0x8000000009097812 */ /* 0x000fc400078e3cff */
[----:B------:R-:W-:Y:S01]  /*1330*/  LOP3.LUT R10, R10, 0x80000000, RZ, 0x3c, !PT ;  /* 0x800000000a0a7812 */ /* 0x000fe200078e3cff */
[----:B------:R-:W-:Y:S01]  /*1340*/  UMOV UR4, URZ ;  /* 0x000000ff00047c82 */ /* 0x000fe20008000000 */
[----:B------:R-:W-:Y:S02]  /*1350*/  LOP3.LUT R11, R11, 0x80000000, RZ, 0x3c, !PT ;  /* 0x800000000b0b7812 */ /* 0x000fe400078e3cff */
[----:B-1----:R-:W-:-:S07]  /*1360*/  LOP3.LUT R12, R12, 0x80000000, RZ, 0x3c, !PT ;  /* 0x800000000c0c7812 */ /* 0x002fce00078e3cff */
.L_x_147:
[----:B------:R-:W-:Y:S01]  /*1370*/  IMAD R22, RZ, RZ, -UR16 ;  /* 0x80000010ff167e24 */ /* 0x000fe2000f8e02ff */
[----:B0-----:R-:W-:Y:S01]  /*1380*/  SHF.R.U32.HI R23, RZ, UR16, R12 ;  /* 0x00000010ff177c19 */ /* 0x001fe2000801160c */
[----:B------:R-:W-:Y:S01]  /*1390*/  IMAD.MOV.U32 R25, RZ, RZ, -0x1 ;  /* 0xffffffffff197424 */ /* 0x000fe200078e00ff */
[----:B------:R-:W-:Y:S01]  /*13a0*/  ULEA UR17, UR4, UR15, 0xa ;  /* 0x0000000f04117291 */ /* 0x000fe2000f8e50ff */
[----:B------:R-:W-:Y:S01]  /*13b0*/  SHF.R.U32.HI R27, RZ, UR16, R10 ;  /* 0x00000010ff1b7c19 */ /* 0x000fe2000801160a */
[----:B------:R-:W-:Y:S01]  /*13c0*/  UIADD3 UR4, UPT, UPT, UR4, 0x1, URZ ;  /* 0x0000000104047890 */ /* 0x000fe2000fffe0ff */
[----:B------:R-:W-:Y:S02]  /*13d0*/  VIADDMNMX R22, R22, R3, 0x8, PT ;  /* 0x0000000816167446 */ /* 0x000fe40003800103 */
[----:B------:R-:W-:Y:S02]  /*13e0*/  SHF.R.U32.HI R29, RZ, UR16, R9 ;  /* 0x00000010ff1d7c19 */ /* 0x000fe40008011609 */
[----:B------:R-:W-:-:S02]  /*13f0*/  SHF.L.U32 R22, R25, R22, RZ ;  /* 0x0000001619167219 */ /* 0x000fc400000006ff */
[----:B------:R-:W-:Y:S02]  /*1400*/  SHF.R.U32.HI R25, RZ, UR16, R11 ;  /* 0x00000010ff197c19 */ /* 0x000fe4000801160b */
[-C--:B------:R-:W-:Y:S02]  /*1410*/  LOP3.LUT R23, R23, R22.reuse, RZ, 0x30, !PT ;  /* 0x0000001617177212 */ /* 0x080fe400078e30ff */
[-C--:B------:R-:W-:Y:S02]  /*1420*/  LOP3.LUT R25, R25, R22.reuse, RZ, 0x30, !PT ;  /* 0x0000001619197212 */ /* 0x080fe400078e30ff */
[----:B------:R-:W-:Y:S02]  /*1430*/  LOP3.LUT R27, R27, R22, RZ, 0x30, !PT ;  /* 0x000000161b1b7212 */ /* 0x000fe400078e30ff */
[----:B------:R-:W-:Y:S02]  /*1440*/  LEA R23, R23, UR17, 0x2 ;  /* 0x0000001117177c11 */ /* 0x000fe4000f8e10ff */
[----:B------:R-:W-:-:S02]  /*1450*/  LEA R25, R25, UR17, 0x2 ;  /* 0x0000001119197c11 */ /* 0x000fc4000f8e10ff */
[----:B------:R-:W-:Y:S01]  /*1460*/  LEA R27, R27, UR17, 0x2 ;  /* 0x000000111b1b7c11 */ /* 0x000fe2000f8e10ff */
[----:B------:R0:W-:Y:S01]  /*1470*/  ATOMS.POPC.INC.32 RZ, [R23+URZ] ;  /* 0x0000000017ff7f8c */ /* 0x0001e2000d8000ff */
[----:B------:R-:W-:Y:S02]  /*1480*/  SHF.R.U32.HI R24, RZ, UR16, R8 ;  /* 0x00000010ff187c19 */ /* 0x000fe40008011608 */
[----:B------:R-:W-:Y:S01]  /*1490*/  SHF.R.U32.HI R26, RZ, UR16, R7 ;  /* 0x00000010ff1a7c19 */ /* 0x000fe20008011607 */
[----:B------:R1:W-:Y:S01]  /*14a0*/  ATOMS.POPC.INC.32 RZ, [R25+URZ] ;  /* 0x0000000019ff7f8c */ /* 0x0003e2000d8000ff */
[-C--:B------:R-:W-:Y:S02]  /*14b0*/  LOP3.LUT R29, R29, R22.reuse, RZ, 0x30, !PT ;  /* 0x000000161d1d7212 */ /* 0x080fe400078e30ff */
[----:B------:R-:W-:Y:S01]  /*14c0*/  LOP3.LUT R24, R24, R22, RZ, 0x30, !PT ;  /* 0x0000001618187212 */ /* 0x000fe200078e30ff */
[----:B------:R2:W-:Y:S01]  /*14d0*/  ATOMS.POPC.INC.32 RZ, [R27+URZ] ;  /* 0x000000001bff7f8c */ /* 0x0005e2000d8000ff */
[----:B0-----:R-:W-:-:S02]  /*14e0*/  SHF.R.U32.HI R23, RZ, UR16, R6 ;  /* 0x00000010ff177c19 */ /* 0x001fc40008011606 */
[-C--:B------:R-:W-:Y:S02]  /*14f0*/  LOP3.LUT R26, R26, R22.reuse, RZ, 0x30, !PT ;  /* 0x000000161a1a7212 */ /* 0x080fe400078e30ff */
[----:B-1----:R-:W-:Y:S02]  /*1500*/  SHF.R.U32.HI R25, RZ, UR16, R5 ;  /* 0x00000010ff197c19 */ /* 0x002fe40008011605 */
[-C--:B------:R-:W-:Y:S02]  /*1510*/  LOP3.LUT R23, R23, R22.reuse, RZ, 0x30, !PT ;  /* 0x0000001617177212 */ /* 0x080fe400078e30ff */
[----:B--2---:R-:W-:Y:S02]  /*1520*/  SHF.R.U32.HI R27, RZ, UR16, R19 ;  /* 0x00000010ff1b7c19 */ /* 0x004fe40008011613 */
[----:B------:R-:W-:Y:S02]  /*1530*/  LEA R29, R29, UR17, 0x2 ;  /* 0x000000111d1d7c11 */ /* 0x000fe4000f8e10ff */
[----:B------:R-:W-:-:S02]  /*1540*/  LOP3.LUT R25, R25, R22, RZ, 0x30, !PT ;  /* 0x0000001619197212 */ /* 0x000fc400078e30ff */
[----:B------:R-:W-:Y:S01]  /*1550*/  LEA R24, R24, UR17, 0x2 ;  /* 0x0000001118187c11 */ /* 0x000fe2000f8e10ff */
[----:B------:R0:W-:Y:S01]  /*1560*/  ATOMS.POPC.INC.32 RZ, [R29+URZ] ;  /* 0x000000001dff7f8c */ /* 0x0001e2000d8000ff */
[----:B------:R-:W-:Y:S02]  /*1570*/  LOP3.LUT R27, R27, R22, RZ, 0x30, !PT ;  /* 0x000000161b1b7212 */ /* 0x000fe400078e30ff */
[----:B------:R-:W-:Y:S01]  /*1580*/  LEA R26, R26, UR17, 0x2 ;  /* 0x000000111a1a7c11 */ /* 0x000fe2000f8e10ff */
[----:B------:R1:W-:Y:S01]  /*1590*/  ATOMS.POPC.INC.32 RZ, [R24+URZ] ;  /* 0x0000000018ff7f8c */ /* 0x0003e2000d8000ff */
[----:B------:R-:W-:Y:S02]  /*15a0*/  LEA R23, R23, UR17, 0x2 ;  /* 0x0000001117177c11 */ /* 0x000fe4000f8e10ff */
[----:B------:R-:W-:Y:S01]  /*15b0*/  LEA R25, R25, UR17, 0x2 ;  /* 0x0000001119197c11 */ /* 0x000fe2000f8e10ff */
[----:B------:R2:W-:Y:S01]  /*15c0*/  ATOMS.POPC.INC.32 RZ, [R26+URZ] ;  /* 0x000000001aff7f8c */ /* 0x0005e2000d8000ff */
[----:B------:R-:W-:-:S02]  /*15d0*/  LEA R27, R27, UR17, 0x2 ;  /* 0x000000111b1b7c11 */ /* 0x000fc4000f8e10ff */
[----:B0-----:R-:W-:Y:S01]  /*15e0*/  SHF.R.U32.HI R29, RZ, UR16, R18 ;  /* 0x00000010ff1d7c19 */ /* 0x001fe20008011612 */
[----:B------:R0:W-:Y:S01]  /*15f0*/  ATOMS.POPC.INC.32 RZ, [R23+URZ] ;  /* 0x0000000017ff7f8c */ /* 0x0001e2000d8000ff */
[----:B-1----:R-:W-:Y:S02]  /*1600*/  SHF.R.U32.HI R24, RZ, UR16, R17 ;  /* 0x00000010ff187c19 */ /* 0x002fe40008011611 */
[----:B------:R-:W-:Y:S01]  /*1610*/  SHF.R.U32.HI R28, RZ, UR16, R15 ;  /* 0x00000010ff1c7c19 */ /* 0x000fe2000801160f */
[----:B------:R1:W-:Y:S01]  /*1620*/  ATOMS.POPC.INC.32 RZ, [R25+URZ] ;  /* 0x0000000019ff7f8c */ /* 0x0003e2000d8000ff */
[----:B--2---:R-:W-:Y:S02]  /*1630*/  SHF.R.U32.HI R26, RZ, UR16, R16 ;  /* 0x00000010ff1a7c19 */ /* 0x004fe40008011610 */
[----:B------:R-:W-:Y:S01]  /*1640*/  LOP3.LUT R29, R29, R22, RZ, 0x30, !PT ;  /* 0x000000161d1d7212 */ /* 0x000fe200078e30ff */
[----:B------:R2:W-:Y:S01]  /*1650*/  ATOMS.POPC.INC.32 RZ, [R27+URZ] ;  /* 0x000000001bff7f8c */ /* 0x0005e2000d8000ff */
[----:B0-----:R-:W-:-:S02]  /*1660*/  SHF.R.U32.HI R23, RZ, UR16, R2 ;  /* 0x00000010ff177c19 */ /* 0x001fc40008011602 */
[-C--:B------:R-:W-:Y:S02]  /*1670*/  LOP3.LUT R24, R24, R22.reuse, RZ, 0x30, !PT ;  /* 0x0000001618187212 */ /* 0x080fe400078e30ff */
[----:B-1----:R-:W-:Y:S02]  /*1680*/  SHF.R.U32.HI R25, RZ, UR16, R13 ;  /* 0x00000010ff197c19 */ /* 0x002fe4000801160d */
[-C--:B------:R-:W-:Y:S02]  /*1690*/  LOP3.LUT R26, R26, R22.reuse, RZ, 0x30, !PT ;  /* 0x000000161a1a7212 */ /* 0x080fe400078e30ff */
[----:B--2---:R-:W-:Y:S01]  /*16a0*/  SHF.R.U32.HI R27, RZ, UR16, R14 ;  /* 0x00000010ff1b7c19 */ /* 0x004fe2000801160e */
[----:B------:R-:W-:Y:S01]  /*16b0*/  UIADD3 UR16, UPT, UPT, UR16, 0x8, URZ ;  /* 0x0000000810107890 */ /* 0x000fe2000fffe0ff */
[----:B------:R-:W-:Y:S02]  /*16c0*/  LOP3.LUT R23, R23, R22, RZ, 0x30, !PT ;  /* 0x0000001617177212 */ /* 0x000fe400078e30ff */
[----:B------:R-:W-:-:S02]  /*16d0*/  LEA R29, R29, UR17, 0x2 ;  /* 0x000000111d1d7c11 */ /* 0x000fc4000f8e10ff */
[-C--:B------:R-:W-:Y:S02]  /*16e0*/  LOP3.LUT R25, R25, R22.reuse, RZ, 0x30, !PT ;  /* 0x0000001619197212 */ /* 0x080fe400078e30ff */
[----:B------:R-:W-:Y:S01]  /*16f0*/  ISETP.LE.AND P0, PT, R3, UR16, PT ;  /* 0x0000001003007c0c */ /* 0x000fe2000bf03270 */
[----:B------:R0:W-:Y:S01]  /*1700*/  ATOMS.POPC.INC.32 RZ, [R29+URZ] ;  /* 0x000000001dff7f8c */ /* 0x0001e2000d8000ff */
[----:B------:R-:W-:Y:S02]  /*1710*/  LEA R24, R24, UR17, 0x2 ;  /* 0x0000001118187c11 */ /* 0x000fe4000f8e10ff */
[-C--:B------:R-:W-:Y:S02]  /*1720*/  LOP3.LUT R27, R27, R22.reuse, RZ, 0x30, !PT ;  /* 0x000000161b1b7212 */ /* 0x080fe400078e30ff */
[----:B------:R-:W-:Y:S01]  /*1730*/  LEA R26, R26, UR17, 0x2 ;  /* 0x000000111a1a7c11 */ /* 0x000fe2000f8e10ff */
[----:B------:R0:W-:Y:S01]  /*1740*/  ATOMS.POPC.INC.32 RZ, [R24+URZ] ;  /* 0x0000000018ff7f8c */ /* 0x0001e2000d8000ff */
[----:B------:R-:W-:-:S02]  /*1750*/  LOP3.LUT R28, R28, R22, RZ, 0x30, !PT ;  /* 0x000000161c1c7212 */ /* 0x000fc400078e30ff */
[----:B------:R-:W-:Y:S01]  /*1760*/  LEA R23, R23, UR17, 0x2 ;  /* 0x0000001117177c11 */ /* 0x000fe2000f8e10ff */
[----:B------:R0:W-:Y:S01]  /*1770*/  ATOMS.POPC.INC.32 RZ, [R26+URZ] ;  /* 0x000000001aff7f8c */ /* 0x0001e2000d8000ff */
[----:B------:R-:W-:Y:S02]  /*1780*/  LEA R25, R25, UR17, 0x2 ;  /* 0x0000001119197c11 */ /* 0x000fe4000f8e10ff */
[----:B------:R-:W-:Y:S01]  /*1790*/  LEA R27, R27, UR17, 0x2 ;  /* 0x000000111b1b7c11 */ /* 0x000fe2000f8e10ff */
[----:B------:R0:W-:Y:S01]  /*17a0*/  ATOMS.POPC.INC.32 RZ, [R23+URZ] ;  /* 0x0000000017ff7f8c */ /* 0x0001e2000d8000ff */
[----:B------:R-:W-:-:S03]  /*17b0*/  LEA R28, R28, UR17, 0x2 ;  /* 0x000000111c1c7c11 */ /* 0x000fc6000f8e10ff */
[----:B------:R0:W-:Y:S04]  /*17c0*/  ATOMS.POPC.INC.32 RZ, [R25+URZ] ;  /* 0x0000000019ff7f8c */ /* 0x0001e8000d8000ff */
[----:B------:R0:W-:Y:S04]  /*17d0*/  ATOMS.POPC.INC.32 RZ, [R27+URZ] ;  /* 0x000000001bff7f8c */ /* 0x0001e8000d8000ff */
[----:B------:R0:W-:Y:S01]  /*17e0*/  ATOMS.POPC.INC.32 RZ, [R28+URZ] ;  /* 0x000000001cff7f8c */ /* 0x0001e2000d8000ff */
[----:B------:R-:W-:Y:S05]  /*17f0*/  @!P0 BRA `(.L_x_147) ;  /* 0xfffffff800dc8947 */ /* 0x000fea000383ffff */
.L_x_146:
[----:B------:R-:W-:Y:S05]  /*1800*/  BRA.U !UP0, `(.L_x_148) ;  /* 0xfffffff108dc7547 */ /* 0x000fea000b83ffff */
.L_x_143:
[----:B------:R-:W-:Y:S01]  /*1810*/  BAR.SYNC.DEFER_BLOCKING 0x0 ;  /* 0x0000000000007b1d */ /* 0x000fe20000010000 */
[----:B------:R-:W-:-:S05]  /*1820*/  ISETP.NE.AND P0, PT, R20, RZ, PT ;  /* 0x000000ff1400720c */ /* 0x000fca0003f05270 */
[----:B------:R-:W-:Y:S08]  /*1830*/  BSSY.RECONVERGENT B0, `(.L_x_149) ;  /* 0x0000164000007945 */ /* 0x000ff00003800200 */
[----:B------:R-:W-:Y:S05]  /*1840*/  @P0 BRA `(.L_x_150) ;  /* 0x0000001400880947 */ /* 0x000fea0003800000 */
[----:B------:R-:W-:Y:S01]  /*1850*/  UISETP.GE.U32.AND UP0, UPT, UR22, 0x7, UPT ;  /* 0x000000071600788c */ /* 0x000fe2000bf06070 */
[----:B0-23--:R-:W-:-:S08]  /*1860*/  IMAD.MOV.U32 R3, RZ, RZ, RZ ;  /* 0x000000ffff037224 */ /* 0x00dfd000078e00ff */
[----:B------:R-:W-:Y:S05]  /*1870*/  BRA.U !UP0, `(.L_x_151) ;  /* 0x00000005085c7547 */ /* 0x000fea000b800000 */
[----:B----4-:R-:W0:Y:S01]  /*1880*/  LDC.64 R2, c[0x0][0x380] ;  /* 0x0000e000ff027b82 */ /* 0x010e220000000a00 */
[----:B-1---5:R-:W-:-:S07]  /*1890*/  IMAD.MOV.U32 R5, RZ, RZ, RZ ;  /* 0x000000ffff057224 */ /* 0x022fce00078e00ff */
.L_x_168:
[----:B----4-:R-:W-:Y:S01]  /*18a0*/  IMAD R7, R5, 0x400, R0 ;  /* 0x0000040005077824 */ /* 0x010fe200078e0200 */
[----:B------:R-:W-:Y:S04]  /*18b0*/  BSSY.RECONVERGENT B1, `(.L_x_152) ;  /* 0x000000f000017945 */ /* 0x000fe80003800200 */
[----:B01----:R-:W1:Y:S04]  /*18c0*/  LDS R18, [R7] ;  /* 0x0000000007127984 */ /* 0x003e680000000800 */
[----:B--23--:R2:W3:Y:S04]  /*18d0*/  LDS R9, [R7+0x400] ;  /* 0x0004000007097984 */ /* 0x00c4e80000000800 */
[----:B------:R2:W4:Y:S04]  /*18e0*/  LDS R22, [R7+0x800] ;  /* 0x0008000007167984 */ /* 0x0005280000000800 */
[----:B------:R2:W0:Y:S04]  /*18f0*/  LDS R14, [R7+0xc00] ;  /* 0x000c0000070e7984 */ /* 0x0004280000000800 */
[----:B------:R2:W0:Y:S04]  /*1900*/  LDS R12, [R7+0x1000] ;  /* 0x00100000070c7984 */ /* 0x0004280000000800 */
[----:B------:R2:W0:Y:S04]  /*1910*/  LDS R6, [R7+0x1400] ;  /* 0x0014000007067984 */ /* 0x0004280000000800 */
[----:B------:R2:W0:Y:S04]  /*1920*/  LDS R8, [R7+0x1800] ;  /* 0x0018000007087984 */ /* 0x0004280000000800 */
[----:B------:R2:W0:Y:S01]  /*1930*/  LDS R10, [R7+0x1c00] ;  /* 0x001c0000070a7984 */ /* 0x0004220000000800 */
[----:B-1----:R-:W-:-:S13]  /*1940*/  ISETP.NE.AND P0, PT, R18, RZ, PT ;  /* 0x000000ff1200720c */ /* 0x002fda0003f05270 */
[----:B--234-:R-:W-:Y:S05]  /*1950*/  @!P0 BRA `(.L_x_153) ;  /* 0x0000000000108947 */ /* 0x01cfea0003800000 */
[----:B------:R-:W-:Y:S01]  /*1960*/  LEA R17, R5, R4, 0x8 ;  /* 0x0000000405117211 */ /* 0x000fe200078e40ff */
[----:B------:R-:W-:-:S04]  /*1970*/  IMAD.MOV.U32 R19, RZ, RZ, RZ ;  /* 0x000000ffff137224 */ /* 0x000fc800078e00ff */
[----:B0-----:R-:W-:-:S05]  /*1980*/  IMAD.WIDE.U32 R16, R17, 0x8, R2 ;  /* 0x0000000811107825 */ /* 0x001fca00078e0002 */
[----:B------:R1:W-:Y:S02]  /*1990*/  REDG.E.ADD.64.STRONG.GPU desc[UR20][R16.64], R18 ;  /* 0x000000121000798e */ /* 0x0003e4000c12e514 */
.L_x_153:
[----:B------:R-:W-:Y:S05]  /*19a0*/  BSYNC.RECONVERGENT B1 ;  /* 0x0000000000017941 */ /* 0x000fea0003800200 */
.L_x_152:
[----:B------:R-:W-:Y:S01]  /*19b0*/  ISETP.NE.AND P6, PT, R9, RZ, PT ;  /* 0x000000ff0900720c */ /* 0x000fe20003fc5270 */
[----:B------:R-:W-:Y:S01]  /*19c0*/  BSSY.RECONVERGENT B1, `(.L_x_154) ;  /* 0x000000e000017945 */ /* 0x000fe20003800200 */
[----:B------:R-:W-:Y:S02]  /*19d0*/  ISETP.NE.AND P0, PT, R22, RZ, PT ;  /* 0x000000ff1600720c */ /* 0x000fe40003f05270 */
[----:B0-----:R-:W-:Y:S02]  /*19e0*/  ISETP.NE.AND P1, PT, R14, RZ, PT ;  /* 0x000000ff0e00720c */ /* 0x001fe40003f25270 */
[----:B------:R-:W-:Y:S02]  /*19f0*/  ISETP.NE.AND P2, PT, R12, RZ, PT ;  /* 0x000000ff0c00720c */ /* 0x000fe40003f45270 */
[----:B------:R-:W-:Y:S02]  /*1a00*/  ISETP.NE.AND P3, PT, R6, RZ, PT ;  /* 0x000000ff0600720c */ /* 0x000fe40003f65270 */
[----:B------:R-:W-:-:S02]  /*1a10*/  ISETP.NE.AND P4, PT, R8, RZ, PT ;  /* 0x000000ff0800720c */ /* 0x000fc40003f85270 */
[----:B------:R-:W-:Y:S01]  /*1a20*/  ISETP.NE.AND P5, PT, R10, RZ, PT ;  /* 0x000000ff0a00720c */ /* 0x000fe20003fa5270 */
[----:B------:R-:W-:-:S12]  /*1a30*/  @!P6 BRA `(.L_x_155) ;  /* 0x000000000018e947 */ /* 0x000fd80003800000 */
[----:B-1----:R-:W-:Y:S02]  /*1a40*/  IMAD R17, R5, 0x100, R4 ;  /* 0x0000010005117824 */ /* 0x002fe400078e0204 */
[----:B------:R-:W-:Y:S02]  /*1a50*/  IMAD.MOV.U32 R18, RZ, RZ, R9 ;  /* 0x000000ffff127224 */ /* 0x000fe400078e0009 */
[----:B------:R-:W-:Y:S02]  /*1a60*/  VIADD R17, R17, 0x100 ;  /* 0x0000010011117836 */ /* 0x000fe40000000000 */
[----:B------:R-:W-:Y:S02]  /*1a70*/  IMAD.MOV.U32 R19, RZ, RZ, RZ ;  /* 0x000000ffff137224 */ /* 0x000fe400078e00ff */
[----:B------:R-:W-:-:S05]  /*1a80*/  IMAD.WIDE.U32 R16, R17, 0x8, R2 ;  /* 0x0000000811107825 */ /* 0x000fca00078e0002 */
[----:B------:R0:W-:Y:S02]  /*1a90*/  REDG.E.ADD.64.STRONG.GPU desc[UR20][R16.64], R18 ;  /* 0x000000121000798e */ /* 0x0001e4000c12e514 */
.L_x_155:
[----:B------:R-:W-:Y:S05]  /*1aa0*/  BSYNC.RECONVERGENT B1 ;  /* 0x0000000000017941 */ /* 0x000fea0003800200 */
.L_x_154:
[----:B------:R-:W-:Y:S04]  /*1ab0*/  BSSY.RECONVERGENT B1, `(.L_x_156) ;  /* 0x0000007000017945 */ /* 0x000fe80003800200 */
[----:B------:R-:W-:Y:S05]  /*1ac0*/  @!P0 BRA `(.L_x_157) ;  /* 0x0000000000148947 */ /* 0x000fea0003800000 */
[----:B01----:R-:W-:Y:S02]  /*1ad0*/  IMAD R17, R5, 0x100, R4 ;  /* 0x0000010005117824 */ /* 0x003fe400078e0204 */
[----:B------:R-:W-:-:S03]  /*1ae0*/  IMAD.MOV.U32 R23, RZ, RZ, RZ ;  /* 0x000000ffff177224 */ /* 0x000fc600078e00ff */
[----:B------:R-:W-:-:S05]  /*1af0*/  IADD3 R17, PT, PT, R17, 0x200, RZ ;  /* 0x0000020011117810 */ /* 0x000fca0007ffe0ff */
[----:B------:R-:W-:-:S05]  /*1b00*/  IMAD.WIDE.U32 R16, R17, 0x8, R2 ;  /* 0x0000000811107825 */ /* 0x000fca00078e0002 */
[----:B------:R2:W-:Y:S02]  /*1b10*/  REDG.E.ADD.64.STRONG.GPU desc[UR20][R16.64], R22 ;  /* 0x000000161000798e */ /* 0x0005e4000c12e514 */
.L_x_157:
[----:B------:R-:W-:Y:S05]  /*1b20*/  BSYNC.RECONVERGENT B1 ;  /* 0x0000000000017941 */ /* 0x000fea0003800200 */
.L_x_156:
[----:B------:R-:W-:Y:S04]  /*1b30*/  BSSY.RECONVERGENT B1, `(.L_x_158) ;  /* 0x0000007000017945 */ /* 0x000fe80003800200 */
[----:B------:R-:W-:Y:S05]  /*1b40*/  @!P1 BRA `(.L_x_159) ;  /* 0x0000000000149947 */ /* 0x000fea0003800000 */
[----:B012---:R-:W-:Y:S02]  /*1b50*/  IMAD R17, R5, 0x100, R4 ;  /* 0x0000010005117824 */ /* 0x007fe400078e0204 */
[----:B------:R-:W-:Y:S02]  /*1b60*/  IMAD.MOV.U32 R15, RZ, RZ, RZ ;  /* 0x000000ffff0f7224 */ /* 0x000fe400078e00ff */
[----:B------:R-:W-:-:S04]  /*1b70*/  VIADD R17, R17, 0x300 ;  /* 0x0000030011117836 */ /* 0x000fc80000000000 */
[----:B------:R-:W-:-:S05]  /*1b80*/  IMAD.WIDE.U32 R16, R17, 0x8, R2 ;  /* 0x0000000811107825 */ /* 0x000fca00078e0002 */
[----:B------:R3:W-:Y:S02]  /*1b90*/  REDG.E.ADD.64.STRONG.GPU desc[UR20][R16.64], R14 ;  /* 0x0000000e1000798e */ /* 0x0007e4000c12e514 */
.L_x_159:
[----:B------:R-:W-:Y:S05]  /*1ba0*/  BSYNC.RECONVERGENT B1 ;  /* 0x0000000000017941 */ /* 0x000fea0003800200 */
.L_x_158:
[----:B------:R-:W-:Y:S04]  /*1bb0*/  BSSY.RECONVERGENT B1, `(.L_x_160) ;  /* 0x0000007000017945 */ /* 0x000fe80003800200 */
[----:B------:R-:W-:Y:S05]  /*1bc0*/  @!P2 BRA `(.L_x_161) ;  /* 0x000000000014a947 */ /* 0x000fea0003800000 */
[----:B---3--:R-:W-:Y:S02]  /*1bd0*/  IMAD R15, R5, 0x100, R4 ;  /* 0x00000100050f7824 */ /* 0x008fe400078e0204 */
[----:B------:R-:W-:Y:S02]  /*1be0*/  HFMA2 R13, -RZ, RZ, 0, 0 ;  /* 0x00000000ff0d7431 */ /* 0x000fe400000001ff */
[----:B------:R-:W-:-:S04]  /*1bf0*/  VIADD R15, R15, 0x400 ;  /* 0x000004000f0f7836 */ /* 0x000fc80000000000 */
[----:B------:R-:W-:-:S05]  /*1c00*/  IMAD.WIDE.U32 R14, R15, 0x8, R2 ;  /* 0x000000080f0e7825 */ /* 0x000fca00078e0002 */
[----:B------:R4:W-:Y:S02]  /*1c10*/  REDG.E.ADD.64.STRONG.GPU desc[UR20][R14.64], R12 ;  /* 0x0000000c0e00798e */ /* 0x0009e4000c12e514 */
.L_x_161:
[----:B------:R-:W-:Y:S05]  /*1c20*/  BSYNC.RECONVERGENT B1 ;  /* 0x0000000000017941 */ /* 0x000fea0003800200 */
.L_x_160:
[----:B------:R-:W-:Y:S04]  /*1c30*/  BSSY.RECONVERGENT B1, `(.L_x_162) ;  /* 0x0000007000017945 */ /* 0x000fe80003800200 */
[----:B------:R-:W-:Y:S05]  /*1c40*/  @!P3 BRA `(.L_x_163) ;  /* 0x000000000014b947 */ /* 0x000fea0003800000 */
[----:B----4-:R-:W-:Y:S02]  /*1c50*/  IMAD R13, R5, 0x100, R4 ;  /* 0x00000100050d7824 */ /* 0x010fe400078e0204 */
[----:B------:R-:W-:Y:S02]  /*1c60*/  IMAD.MOV.U32 R7, RZ, RZ, RZ ;  /* 0x000000ffff077224 */ /* 0x000fe400078e00ff */
[----:B------:R-:W-:-:S04]  /*1c70*/  VIADD R13, R13, 0x500 ;  /* 0x000005000d0d7836 */ /* 0x000fc80000000000 */
[----:B------:R-:W-:-:S05]  /*1c80*/  IMAD.WIDE.U32 R12, R13, 0x8, R2 ;  /* 0x000000080d0c7825 */ /* 0x000fca00078e0002 */
[----:B------:R4:W-:Y:S02]  /*1c90*/  REDG.E.ADD.64.STRONG.GPU desc[UR20][R12.64], R6 ;  /* 0x000000060c00798e */ /* 0x0009e4000c12e514 */
.L_x_163:
[----:B------:R-:W-:Y:S05]  /*1ca0*/  BSYNC.RECONVERGENT B1 ;  /* 0x0000000000017941 */ /* 0x000fea0003800200 */
.L_x_162:
[----:B------:R-:W-:Y:S04]  /*1cb0*/  BSSY.RECONVERGENT B1, `(.L_x_164) ;  /* 0x0000007000017945 */ /* 0x000fe80003800200 */
[----:B------:R-:W-:Y:S05]  /*1cc0*/  @!P4 BRA `(.L_x_165) ;  /* 0x000000000014c947 */ /* 0x000fea0003800000 */
[----:B----4-:R-:W-:Y:S02]  /*1cd0*/  IMAD R7, R5, 0x100, R4 ;  /* 0x0000010005077824 */ /* 0x010fe400078e0204 */
[----:B------:R-:W-:Y:S02]  /*1ce0*/  IMAD.MOV.U32 R9, RZ, RZ, RZ ;  /* 0x000000ffff097224 */ /* 0x000fe400078e00ff */
[----:B------:R-:W-:-:S04]  /*1cf0*/  VIADD R7, R7, 0x600 ;  /* 0x0000060007077836 */ /* 0x000fc80000000000 */
[----:B------:R-:W-:-:S05]  /*1d00*/  IMAD.WIDE.U32 R6, R7, 0x8, R2 ;  /* 0x0000000807067825 */ /* 0x000fca00078e0002 */
[----:B------:R4:W-:Y:S02]  /*1d10*/  REDG.E.ADD.64.STRONG.GPU desc[UR20][R6.64], R8 ;  /* 0x000000080600798e */ /* 0x0009e4000c12e514 */
.L_x_165:
[----:B------:R-:W-:Y:S05]  /*1d20*/  BSYNC.RECONVERGENT B1 ;  /* 0x0000000000017941 */ /* 0x000fea0003800200 */
.L_x_164:
[----:B------:R-:W-:Y:S04]  /*1d30*/  BSSY.RECONVERGENT B1, `(.L_x_166) ;  /* 0x0000007000017945 */ /* 0x000fe80003800200 */
[----:B------:R-:W-:Y:S05]  /*1d40*/  @!P5 BRA `(.L_x_167) ;  /* 0x000000000014d947 */ /* 0x000fea0003800000 */
[----:B----4-:R-:W-:Y:S01]  /*1d50*/  LEA R7, R5, R4, 0x8 ;  /* 0x0000000405077211 */ /* 0x010fe200078e40ff */
[----:B------:R-:W-:-:S04]  /*1d60*/  IMAD.MOV.U32 R11, RZ, RZ, RZ ;  /* 0x000000ffff0b7224 */ /* 0x000fc800078e00ff */
[----:B------:R-:W-:-:S04]  /*1d70*/  VIADD R7, R7, 0x700 ;  /* 0x0000070007077836 */ /* 0x000fc80000000000 */
[----:B------:R-:W-:-:S05]  /*1d80*/  IMAD.WIDE.U32 R6, R7, 0x8, R2 ;  /* 0x0000000807067825 */ /* 0x000fca00078e0002 */
[----:B------:R4:W-:Y:S02]  /*1d90*/  REDG.E.ADD.64.STRONG.GPU desc[UR20][R6.64], R10 ;  /* 0x0000000a0600798e */ /* 0x0009e4000c12e514 */
.L_x_167:
[----:B------:R-:W-:Y:S05]  /*1da0*/  BSYNC.RECONVERGENT B1 ;  /* 0x0000000000017941 */ /* 0x000fea0003800200 */
.L_x_166:
[----:B------:R-:W-:-:S05]  /*1db0*/  VIADD R5, R5, 0x8 ;  /* 0x0000000805057836 */ /* 0x000fca0000000000 */
[----:B------:R-:W-:-:S13]  /*1dc0*/  ISETP.NE.AND P0, PT, R5, UR27, PT ;  /* 0x0000001b05007c0c */ /* 0x000fda000bf05270 */
[----:B------:R-:W-:Y:S05]  /*1dd0*/  @P0 BRA `(.L_x_168) ;  /* 0xfffffff800b00947 */ /* 0x000fea000383ffff */
[----:B------:R-:W-:-:S07]  /*1de0*/  IMAD.U32 R3, RZ, RZ, UR27 ;  /* 0x0000001bff037e24 */ /* 0x000fce000f8e00ff */
.L_x_151:
[----:B------:R-:W-:Y:S02]  /*1df0*/  UISETP.NE.AND UP0, UPT, UR24, URZ, UPT ;  /* 0x000000ff1800728c */ /* 0x000fe4000bf05270 */
[----:B----45:R-:W-:Y:S02]  /*1e00*/  IMAD.U32 R8, RZ, RZ, UR24 ;  /* 0x00000018ff087e24 */ /* 0x030fe4000f8e00ff */
[----:B-1----:R-:W-:-:S03]  /*1e10*/  IMAD.U32 R5, RZ, RZ, UR25 ;  /* 0x00000019ff057e24 */ /* 0x002fc6000f8e00ff */
[----:B------:R-:W-:Y:S01]  /*1e20*/  IADD3 R8, PT, PT, R8, -0x1, RZ ;  /* 0xffffffff08087810 */ /* 0x000fe20007ffe0ff */
[----:B------:R-:W-:Y:S01]  /*1e30*/  VIADD R5, R5, 0xffffffff ;  /* 0xffffffff05057836 */ /* 0x000fe20000000000 */
[----:B------:R-:W-:Y:S06]  /*1e40*/  BRA.U !UP0, `(.L_x_169) ;  /* 0x0000000508707547 */ /* 0x000fec000b800000 */
[----:B------:R-:W-:-:S13]  /*1e50*/  ISETP.GE.U32.AND P0, PT, R8, 0x3, PT ;  /* 0x000000030800780c */ /* 0x000fda0003f06070 */
[----:B------:R-:W-:Y:S05]  /*1e60*/  @!P0 BRA `(.L_x_170) ;  /* 0x0000000000bc8947 */ /* 0x000fea0003800000 */
[----:B------:R-:W-:Y:S01]  /*1e70*/  IMAD R7, R3, 0x400, R0 ;  /* 0x0000040003077824 */ /* 0x000fe200078e0200 */
[----:B------:R-:W-:Y:S04]  /*1e80*/  BSSY.RECONVERGENT B1, `(.L_x_171) ;  /* 0x000000f000017945 */ /* 0x000fe80003800200 */
[----:B------:R-:W1:Y:S04]  /*1e90*/  LDS R12, [R7] ;  /* 0x00000000070c7984 */ /* 0x000e680000000800 */
[----:B------:R-:W4:Y:S04]  /*1ea0*/  LDS R9, [R7+0x400] ;  /* 0x0004000007097984 */ /* 0x000f280000000800 */
[----:B------:R-:W5:Y:S04]  /*1eb0*/  LDS R6, [R7+0x800] ;  /* 0x0008000007067984 */ /* 0x000f680000000800 */
[----:B------:R-:W0:Y:S01]  /*1ec0*/  LDS R2, [R7+0xc00] ;  /* 0x000c000007027984 */ /* 0x000e220000000800 */
[----:B-1----:R-:W-:-:S02]  /*1ed0*/  ISETP.NE.AND P0, PT, R12, RZ, PT ;  /* 0x000000ff0c00720c */ /* 0x002fc40003f05270 */
[----:B----4-:R-:W-:Y:S02]  /*1ee0*/  ISETP.NE.AND P1, PT, R9, RZ, PT ;  /* 0x000000ff0900720c */ /* 0x010fe40003f25270 */
[----:B-----5:R-:W-:Y:S02]  /*1ef0*/  ISETP.NE.AND P2, PT, R6, RZ, PT ;  /* 0x000000ff0600720c */ /* 0x020fe40003f45270 */
[----:B0-----:R-:W-:-:S07]  /*1f00*/  ISETP.NE.AND P3, PT, R2, RZ, PT ;  /* 0x000000ff0200720c */ /* 0x001fce0003f65270 */
[----:B------:R-:W-:Y:S06]  /*1f10*/  @!P0 BRA `(.L_x_172) ;  /* 0x0000000000148947 */ /* 0x000fec0003800000 */
[----:B------:R-:W0:Y:S01]  /*1f20*/  LDC.64 R10, c[0x0][0x380] ;  /* 0x0000e000ff0a7b82 */ /* 0x000e220000000a00 */
[----:B------:R-:W-:Y:S02]  /*1f30*/  IMAD R7, R3, 0x100, R4 ;  /* 0x0000010003077824 */ /* 0x000fe400078e0204 */
[----:B------:R-:W-:Y:S02]  /*1f40*/  IMAD.MOV.U32 R13, RZ, RZ, RZ ;  /* 0x000000ffff0d7224 */ /* 0x000fe400078e00ff */
[----:B0-----:R-:W-:-:S05]  /*1f50*/  IMAD.WIDE.U32 R10, R7, 0x8, R10 ;  /* 0x00000008070a7825 */ /* 0x001fca00078e000a */
[----:B------:R0:W-:Y:S02]  /*1f60*/  REDG.E.ADD.64.STRONG.GPU desc[UR20][R10.64], R12 ;  /* 0x0000000c0a00798e */ /* 0x0001e4000c12e514 */
.L_x_172:
[----:B------:R-:W-:Y:S05]  /*1f70*/  BSYNC.RECONVERGENT B1 ;  /* 0x0000000000017941 */ /* 0x000fea0003800200 */
.L_x_171:
[----:B------:R-:W-:Y:S04]  /*1f80*/  BSSY.RECONVERGENT B1, `(.L_x_173) ;  /* 0x0000009000017945 */ /* 0x000fe80003800200 */
[----:B------:R-:W-:Y:S05]  /*1f90*/  @!P1 BRA `(.L_x_174) ;  /* 0x00000000001c9947 */ /* 0x000fea0003800000 */
[----:B0-----:R-:W0:Y:S01]  /*1fa0*/  LDC.64 R10, c[0x0][0x380] ;  /* 0x0000e000ff0a7b82 */ /* 0x001e220000000a00 */
[----:B------:R-:W-:Y:S01]  /*1fb0*/  IMAD R7, R3, 0x100, R4 ;  /* 0x0000010003077824 */ /* 0x000fe200078e0204 */
[----:B------:R-:W-:Y:S01]  /*1fc0*/  MOV R12, R9 ;  /* 0x00000009000c7202 */ /* 0x000fe20000000f00 */
[----:B------:R-:W-:Y:S02]  /*1fd0*/  IMAD.MOV.U32 R13, RZ, RZ, RZ ;  /* 0x000000ffff0d7224 */ /* 0x000fe400078e00ff */
[----:B------:R-:W-:-:S04]  /*1fe0*/  VIADD R7, R7, 0x100 ;  /* 0x0000010007077836 */ /* 0x000fc80000000000 */
[----:B0-----:R-:W-:-:S05]  /*1ff0*/  IMAD.WIDE.U32 R10, R7, 0x8, R10 ;  /* 0x00000008070a7825 */ /* 0x001fca00078e000a */
[----:B------:R1:W-:Y:S02]  /*2000*/  REDG.E.ADD.64.STRONG.GPU desc[UR20][R10.64], R12 ;  /* 0x0000000c0a00798e */ /* 0x0003e4000c12e514 */
.L_x_174:
[----:B------:R-:W-:Y:S05]  /*2010*/  BSYNC.RECONVERGENT B1 ;  /* 0x0000000000017941 */ /* 0x000fea0003800200 */
.L_x_173:
[----:B------:R-:W-:Y:S04]  /*2020*/  BSSY.RECONVERGENT B1, `(.L_x_175) ;  /* 0x0000008000017945 */ /* 0x000fe80003800200 */
[----:B------:R-:W-:Y:S05]  /*2030*/  @!P2 BRA `(.L_x_176) ;  /* 0x000000000018a947 */ /* 0x000fea0003800000 */
[----:B01----:R-:W0:Y:S01]  /*2040*/  LDC.64 R10, c[0x0][0x380] ;  /* 0x0000e000ff0a7b82 */ /* 0x003e220000000a00 */
[----:B------:R-:W-:-:S04]  /*2050*/  IMAD R7, R3, 0x100, R4 ;  /* 0x0000010003077824 */ /* 0x000fc800078e0204 */
[----:B------:R-:W-:-:S04]  /*2060*/  VIADD R7, R7, 0x200 ;  /* 0x0000020007077836 */ /* 0x000fc80000000000 */
[----:B0-----:R-:W-:-:S04]  /*2070*/  IMAD.WIDE.U32 R10, R7, 0x8, R10 ;  /* 0x00000008070a7825 */ /* 0x001fc800078e000a */
[----:B------:R-:W-:-:S05]  /*2080*/  IMAD.MOV.U32 R7, RZ, RZ, RZ ;  /* 0x000000ffff077224 */ /* 0x000fca00078e00ff */
[----:B------:R4:W-:Y:S02]  /*2090*/  REDG.E.ADD.64.STRONG.GPU desc[UR20][R10.64], R6 ;  /* 0x000000060a00798e */ /* 0x0009e4000c12e514 */
.L_x_176:
[----:B------:R-:W-:Y:S05]  /*20a0*/  BSYNC.RECONVERGENT B1 ;  /* 0x0000000000017941 */ /* 0x000fea0003800200 */
.L_x_175:
[----:B------:R-:W-:Y:S04]  /*20b0*/  BSSY.RECONVERGENT B1, `(.L_x_177) ;  /* 0x0000009000017945 */ /* 0x000fe80003800200 */
[----:B------:R-:W-:Y:S05]  /*20c0*/  @!P3 BRA `(.L_x_178) ;  /* 0x00000000001cb947 */ /* 0x000fea0003800000 */
[----:B----4-:R-:W4:Y:S01]  /*20d0*/  LDC.64 R6, c[0x0][0x380] ;  /* 0x0000e000ff067b82 */ /* 0x010f220000000a00 */
[----:B------:R-:W-:Y:S01]  /*20e0*/  IMAD R9, R3, 0x100, R4 ;  /* 0x0000010003097824 */ /* 0x000fe200078e0204 */
[----:B01----:R-:W-:Y:S01]  /*20f0*/  MOV R10, R2 ;  /* 0x00000002000a7202 */ /* 0x003fe20000000f00 */
[----:B------:R-:W-:Y:S02]  /*2100*/  IMAD.MOV.U32 R11, RZ, RZ, RZ ;  /* 0x000000ffff0b7224 */ /* 0x000fe400078e00ff */
[----:B------:R-:W-:-:S04]  /*2110*/  VIADD R9, R9, 0x300 ;  /* 0x0000030009097836 */ /* 0x000fc80000000000 */
[----:B----4-:R-:W-:-:S05]  /*2120*/  IMAD.WIDE.U32 R6, R9, 0x8, R6 ;  /* 0x0000000809067825 */ /* 0x010fca00078e0006 */
[----:B------:R0:W-:Y:S02]  /*2130*/  REDG.E.ADD.64.STRONG.GPU desc[UR20][R6.64], R10 ;  /* 0x0000000a0600798e */ /* 0x0001e4000c12e514 */
.L_x_178:
[----:B------:R-:W-:Y:S05]  /*2140*/  BSYNC.RECONVERGENT B1 ;  /* 0x0000000000017941 */ /* 0x000fea0003800200 */
.L_x_177:
[----:B------:R-:W-:-:S07]  /*2150*/  VIADD R3, R3, 0x4 ;  /* 0x0000000403037836 */ /* 0x000fce0000000000 */
.L_x_170:
[----:B------:R-:W-:Y:S01]  /*2160*/  UISETP.NE.AND UP0, UPT, UR25, URZ, UPT ;  /* 0x000000ff1900728c */ /* 0x000fe2000bf05270 */
[----:B------:R-:W-:Y:S08]  /*2170*/  BSSY.RECONVERGENT B1, `(.L_x_169) ;  /* 0x0000029000017945 */ /* 0x000ff00003800200 */
[----:B------:R-:W-:Y:S05]  /*2180*/  BRA.U !UP0, `(.L_x_179) ;  /* 0x00000001089c7547 */ /* 0x000fea000b800000 */
[----:B------:R-:W-:-:S13]  /*2190*/  ISETP.NE.AND P0, PT, R5, RZ, PT ;  /* 0x000000ff0500720c */ /* 0x000fda0003f05270 */
[----:B------:R-:W-:Y:S05]  /*21a0*/  @!P0 BRA `(.L_x_180) ;  /* 0x0000000000648947 */ /* 0x000fea0003800000 */
[----:B0---4-:R-:W-:Y:S01]  /*21b0*/  IMAD R6, R3, 0x400, R0 ;  /* 0x0000040003067824 */ /* 0x011fe200078e0200 */
[----:B------:R-:W-:Y:S04]  /*21c0*/  BSSY.RECONVERGENT B2, `(.L_x_181) ;  /* 0x000000c000027945 */ /* 0x000fe80003800200 */
[----:B------:R-:W0:Y:S04]  /*21d0*/  LDS R2, [R6] ;  /* 0x0000000006027984 */ /* 0x000e280000000800 */
[----:B------:R-:W4:Y:S01]  /*21e0*/  LDS R9, [R6+0x400] ;  /* 0x0004000006097984 */ /* 0x000f220000000800 */
[----:B0-----:R-:W-:-:S02]  /*21f0*/  ISETP.NE.AND P0, PT, R2, RZ, PT ;  /* 0x000000ff0200720c */ /* 0x001fc40003f05270 */
[----:B----4-:R-:W-:-:S11]  /*2200*/  ISETP.NE.AND P1, PT, R9, RZ, PT ;  /* 0x000000ff0900720c */ /* 0x010fd60003f25270 */
[----:B------:R-:W-:Y:S05]  /*2210*/  @!P0 BRA `(.L_x_182) ;  /* 0x0000000000188947 */ /* 0x000fea0003800000 */
[----:B------:R-:W0:Y:S01]  /*2220*/  LDC.64 R6, c[0x0][0x380] ;  /* 0x0000e000ff067b82 */ /* 0x000e220000000a00 */
[----:B-1----:R-:W-:-:S04]  /*2230*/  IMAD R11, R3, 0x100, R4 ;  /* 0x00000100030b7824 */ /* 0x002fc800078e0204 */
[----:B0-----:R-:W-:-:S04]  /*2240*/  IMAD.WIDE.U32 R10, R11, 0x8, R6 ;  /* 0x000000080b0a7825 */ /* 0x001fc800078e0006 */
[----:B------:R-:W-:Y:S02]  /*2250*/  IMAD.MOV.U32 R6, RZ, RZ, R2 ;  /* 0x000000ffff067224 */ /* 0x000fe400078e0002 */
[----:B------:R-:W-:-:S05]  /*2260*/  IMAD.MOV.U32 R7, RZ, RZ, RZ ;  /* 0x000000ffff077224 */ /* 0x000fca00078e00ff */
[----:B------:R0:W-:Y:S02]  /*2270*/  REDG.E.ADD.64.STRONG.GPU desc[UR20][R10.64], R6 ;  /* 0x000000060a00798e */ /* 0x0001e4000c12e514 */
.L_x_182:
[----:B------:R-:W-:Y:S05]  /*2280*/  BSYNC.RECONVERGENT B2 ;  /* 0x0000000000027941 */ /* 0x000fea0003800200 */
.L_x_181:
[----:B------:R-:W-:Y:S04]  /*2290*/  BSSY.RECONVERGENT B2, `(.L_x_183) ;  /* 0x0000009000027945 */ /* 0x000fe80003800200 */
[----:B------:R-:W-:Y:S05]  /*22a0*/  @!P1 BRA `(.L_x_184) ;  /* 0x00000000001c9947 */ /* 0x000fea0003800000 */
[----:B0-----:R-:W0:Y:S01]  /*22b0*/  LDC.64 R6, c[0x0][0x380] ;  /* 0x0000e000ff067b82 */ /* 0x001e220000000a00 */
[----:B------:R-:W-:-:S05]  /*22c0*/  LEA R2, R3, R4, 0x8 ;  /* 0x0000000403027211 */ /* 0x000fca00078e40ff */
[----:B-1----:R-:W-:-:S04]  /*22d0*/  VIADD R11, R2, 0x100 ;  /* 0x00000100020b7836 */ /* 0x002fc80000000000 */
[----:B0-----:R-:W-:-:S04]  /*22e0*/  IMAD.WIDE.U32 R10, R11, 0x8, R6 ;  /* 0x000000080b0a7825 */ /* 0x001fc800078e0006 */
[----:B------:R-:W-:Y:S02]  /*22f0*/  IMAD.MOV.U32 R6, RZ, RZ, R9 ;  /* 0x000000ffff067224 */ /* 0x000fe400078e0009 */
[----:B------:R-:W-:-:S05]  /*2300*/  IMAD.MOV.U32 R7, RZ, RZ, RZ ;  /* 0x000000ffff077224 */ /* 0x000fca00078e00ff */
[----:B------:R4:W-:Y:S02]  /*2310*/  REDG.E.ADD.64.STRONG.GPU desc[UR20][R10.64], R6 ;  /* 0x000000060a00798e */ /* 0x0009e4000c12e514 */
.L_x_184:
[----:B------:R-:W-:Y:S05]  /*2320*/  BSYNC.RECONVERGENT B2 ;  /* 0x0000000000027941 */ /* 0x000fea0003800200 */
.L_x_183:
[----:B------:R-:W-:-:S07]  /*2330*/  VIADD R3, R3, 0x2 ;  /* 0x0000000203037836 */ /* 0x000fce0000000000 */
.L_x_180:
[----:B------:R-:W-:-:S09]  /*2340*/  UISETP.NE.AND UP0, UPT, UR9, URZ, UPT ;  /* 0x000000ff0900728c */ /* 0x000fd2000bf05270 */
[----:B------:R-:W-:Y:S05]  /*2350*/  BRA.U !UP0, `(.L_x_179) ;  /* 0x0000000108287547 */ /* 0x000fea000b800000 */
[----:B------:R-:W-:-:S05]  /*2360*/  IMAD R2, R3, 0x400, R0 ;  /* 0x0000040003027824 */ /* 0x000fca00078e0200 */
[----:B------:R-:W5:Y:S02]  /*2370*/  LDS R9, [R2] ;  /* 0x0000000002097984 */ /* 0x000f640000000800 */
[----:B-----5:R-:W-:-:S13]  /*2380*/  ISETP.NE.AND P0, PT, R9, RZ, PT ;  /* 0x000000ff0900720c */ /* 0x020fda0003f05270 */
[----:B------:R-:W-:Y:S05]  /*2390*/  @!P0 BRA `(.L_x_179) ;  /* 0x0000000000188947 */ /* 0x000fea0003800000 */
[----:B0---4-:R-:W0:Y:S01]  /*23a0*/  LDC.64 R6, c[0x0][0x380] ;  /* 0x0000e000ff067b82 */ /* 0x011e220000000a00 */
[----:B------:R-:W-:-:S04]  /*23b0*/  IMAD R3, R3, 0x100, R4 ;  /* 0x0000010003037824 */ /* 0x000fc800078e0204 */
[----:B0-----:R-:W-:Y:S01]  /*23c0*/  IMAD.WIDE.U32 R2, R3, 0x8, R6 ;  /* 0x0000000803027825 */ /* 0x001fe200078e0006 */
[----:B------:R-:W-:-:S03]  /*23d0*/  MOV R6, R9 ;  /* 0x0000000900067202 */ /* 0x000fc60000000f00 */
[----:B------:R-:W-:-:S05]  /*23e0*/  IMAD.MOV.U32 R7, RZ, RZ, RZ ;  /* 0x000000ffff077224 */ /* 0x000fca00078e00ff */
[----:B------:R0:W-:Y:S02]  /*23f0*/  REDG.E.ADD.64.STRONG.GPU desc[UR20][R2.64], R6 ;  /* 0x000000060200798e */ /* 0x0001e4000c12e514 */
.L_x_179:
[----:B------:R-:W-:Y:S05]  /*2400*/  BSYNC.RECONVERGENT B1 ;  /* 0x0000000000017941 */ /* 0x000fea0003800200 */
.L_x_169:
[----:B------:R-:W-:-:S13]  /*2410*/  ISETP.GT.U32.AND P0, PT, R4, 0x7f, PT ;  /* 0x0000007f0400780c */ /* 0x000fda0003f04070 */
[----:B------:R-:W-:Y:S05]  /*2420*/  @P0 BRA `(.L_x_150) ;  /* 0x0000000800900947 */ /* 0x000fea0003800000 */
[----:B------:R-:W-:Y:S01]  /*2430*/  UISETP.GE.U32.AND UP0, UPT, UR22, 0x7, UPT ;  /* 0x000000071600788c */ /* 0x000fe2000bf06070 */
[----:B0-----:R-:W-:-:S08]  /*2440*/  IMAD.MOV.U32 R3, RZ, RZ, RZ ;  /* 0x000000ffff037224 */ /* 0x001fd000078e00ff */
[----:B------:R-:W-:Y:S05]  /*2450*/  BRA.U !UP0, `(.L_x_185) ;  /* 0x0000000508147547 */ /* 0x000fea000b800000 */
[----:B------:R-:W0:Y:S01]  /*2460*/  LDC.64 R2, c[0x0][0x380] ;  /* 0x0000e000ff027b82 */ /* 0x000e220000000a00 */
[----:B------:R-:W-:-:S07]  /*2470*/  IMAD.MOV.U32 R9, RZ, RZ, RZ ;  /* 0x000000ffff097224 */ /* 0x000fce00078e00ff */
.L_x_202:
[C---:B01--4-:R-:W-:Y:S01]  /*2480*/  IMAD R11, R9.reuse, 0x400, R0 ;  /* 0x00000400090b7824 */ /* 0x053fe200078e0200 */
[----:B------:R-:W-:Y:S01]  /*2490*/  BSSY.RECONVERGENT B1, `(.L_x_186) ;  /* 0x0000011000017945 */ /* 0x000fe20003800200 */
[C---:B--23--:R-:W-:Y:S02]  /*24a0*/  IMAD R7, R9.reuse, 0x100, R4 ;  /* 0x0000010009077824 */ /* 0x04cfe400078e0204 */
[----:B------:R-:W-:Y:S01]  /*24b0*/  VIADD R9, R9, 0x8 ;  /* 0x0000000809097836 */ /* 0x000fe20000000000 */
[----:B---3--:R-:W1:Y:S01]  /*24c0*/  LDS R14, [R11+0x200] ;  /* 0x000200000b0e7984 */ /* 0x008e620000000800 */
[----:B0-----:R-:W-:-:S03]  /*24d0*/  IMAD.WIDE.U32 R6, R7, 0x8, R2 ;  /* 0x0000000807067825 */ /* 0x001fc600078e0002 */
[----:B------:R-:W0:Y:S04]  /*24e0*/  LDS R13, [R11+0x600] ;  /* 0x000600000b0d7984 */ /* 0x000e280000000800 */
[----:B--2---:R2:W3:Y:S04]  /*24f0*/  LDS R17, [R11+0xa00] ;  /* 0x000a00000b117984 */ /* 0x0044e80000000800 */
[----:B------:R2:W4:Y:S04]  /*2500*/  LDS R18, [R11+0xe00] ;  /* 0x000e00000b127984 */ /* 0x0005280000000800 */
[----:B------:R2:W2:Y:S04]  /*2510*/  LDS R19, [R11+0x1200] ;  /* 0x001200000b137984 */ /* 0x0004a80000000800 */
[----:B------:R0:W2:Y:S04]  /*2520*/  LDS R16, [R11+0x1600] ;  /* 0x001600000b107984 */ /* 0x0000a80000000800 */
[----:B------:R0:W2:Y:S04]  /*2530*/  LDS R12, [R11+0x1a00] ;  /* 0x001a00000b0c7984 */ /* 0x0000a80000000800 */
[----:B------:R0:W2:Y:S01]  /*2540*/  LDS R10, [R11+0x1e00] ;  /* 0x001e00000b0a7984 */ /* 0x0000a20000000800 */
[----:B-1----:R-:W-:-:S02]  /*2550*/  ISETP.NE.AND P0, PT, R14, RZ, PT ;  /* 0x000000ff0e00720c */ /* 0x002fc40003f05270 */
[----:B0-----:R-:W-:-:S11]  /*2560*/  ISETP.NE.AND P1, PT, R13, RZ, PT ;  /* 0x000000ff0d00720c */ /* 0x001fd60003f25270 */
[----:B---34-:R-:W-:Y:S05]  /*2570*/  @!P0 BRA `(.L_x_187) ;  /* 0x0000000000088947 */ /* 0x018fea0003800000 */
[----:B------:R-:W-:-:S05]  /*2580*/  HFMA2 R15, -RZ, RZ, 0, 0 ;  /* 0x00000000ff0f7431 */ /* 0x000fca00000001ff */
[----:B------:R0:W-:Y:S02]  /*2590*/  REDG.E.ADD.64.STRONG.GPU desc[UR20][R6.64+0x400], R14 ;  /* 0x0004000e0600798e */ /* 0x0001e4000c12e514 */
.L_x_187:
[----:B------:R-:W-:Y:S05]  /*25a0*/  BSYNC.RECONVERGENT B1 ;  /* 0x0000000000017941 */ /* 0x000fea0003800200 */
.L_x_186:
[----:B------:R-:W-:Y:S04]  /*25b0*/  BSSY.RECONVERGENT B1, `(.L_x_188) ;  /* 0x0000005000017945 */ /* 0x000fe80003800200 */
[----:B------:R-:W-:Y:S05]  /*25c0*/  @!P1 BRA `(.L_x_189) ;  /* 0x00000000000c9947 */ /* 0x000fea0003800000 */
[----:B0-----:R-:W-:Y:S02]  /*25d0*/  IMAD.MOV.U32 R14, RZ, RZ, R13 ;  /* 0x000000ffff0e7224 */ /* 0x001fe400078e000d */
[----:B------:R-:W-:-:S05]  /*25e0*/  IMAD.MOV.U32 R15, RZ, RZ, RZ ;  /* 0x000000ffff0f7224 */ /* 0x000fca00078e00ff */
[----:B------:R1:W-:Y:S02]  /*25f0*/  REDG.E.ADD.64.STRONG.GPU desc[UR20][R6.64+0xc00], R14 ;  /* 0x000c000e0600798e */ /* 0x0003e4000c12e514 */
.L_x_189:
[----:B------:R-:W-:Y:S05]  /*2600*/  BSYNC.RECONVERGENT B1 ;  /* 0x0000000000017941 */ /* 0x000fea0003800200 */
.L_x_188:
[----:B------:R-:W-:Y:S01]  /*2610*/  ISETP.NE.AND P6, PT, R17, RZ, PT ;  /* 0x000000ff1100720c */ /* 0x000fe20003fc5270 */
[----:B------:R-:W-:Y:S01]  /*2620*/  BSSY.RECONVERGENT B1, `(.L_x_190) ;  /* 0x000000b000017945 */ /* 0x000fe20003800200 */
[----:B------:R-:W-:Y:S02]  /*2630*/  ISETP.NE.AND P0, PT, R9, UR27, PT ;  /* 0x0000001b09007c0c */ /* 0x000fe4000bf05270 */
[----:B------:R-:W-:Y:S02]  /*2640*/  ISETP.NE.AND P1, PT, R18, RZ, PT ;  /* 0x000000ff1200720c */ /* 0x000fe40003f25270 */
[----:B--2---:R-:W-:Y:S02]  /*2650*/  ISETP.NE.AND P2, PT, R19, RZ, PT ;  /* 0x000000ff1300720c */ /* 0x004fe40003f45270 */
[----:B------:R-:W-:Y:S02]  /*2660*/  ISETP.NE.AND P3, PT, R16, RZ, PT ;  /* 0x000000ff1000720c */ /* 0x000fe40003f65270 */
[----:B------:R-:W-:-:S02]  /*2670*/  ISETP.NE.AND P4, PT, R12, RZ, PT ;  /* 0x000000ff0c00720c */ /* 0x000fc40003f85270 */
[----:B------:R-:W-:Y:S01]  /*2680*/  ISETP.NE.AND P5, PT, R10, RZ, PT ;  /* 0x000000ff0a00720c */ /* 0x000fe20003fa5270 */
[----:B------:R-:W-:-:S12]  /*2690*/  @!P6 BRA `(.L_x_191) ;  /* 0x00000000000ce947 */ /* 0x000fd80003800000 */
[----:B01----:R-:W-:Y:S02]  /*26a0*/  IMAD.MOV.U32 R14, RZ, RZ, R17 ;  /* 0x000000ffff0e7224 */ /* 0x003fe400078e0011 */
[----:B------:R-:W-:-:S05]  /*26b0*/  IMAD.MOV.U32 R15, RZ, RZ, RZ ;  /* 0x000000ffff0f7224 */ /* 0x000fca00078e00ff */
[----:B------:R2:W-:Y:S02]  /*26c0*/  REDG.E.ADD.64.STRONG.GPU desc[UR20][R6.64+0x1400], R14 ;  /* 0x0014000e0600798e */ /* 0x0005e4000c12e514 */
.L_x_191:
[----:B------:R-:W-:Y:S05]  /*26d0*/  BSYNC.RECONVERGENT B1 ;  /* 0x0000000000017941 */ /* 0x000fea0003800200 */
.L_x_190:
[----:B------:R-:W-:Y:S04]  /*26e0*/  BSSY.RECONVERGENT B1, `(.L_x_192) ;  /* 0x0000005000017945 */ /* 0x000fe80003800200 */
[----:B------:R-:W-:Y:S05]  /*26f0*/  @!P1 BRA `(.L_x_193) ;  /* 0x00000000000c9947 */ /* 0x000fea0003800000 */
[----:B012---:R-:W-:Y:S02]  /*2700*/  IMAD.MOV.U32 R14, RZ, RZ, R18 ;  /* 0x000000ffff0e7224 */ /* 0x007fe400078e0012 */
[----:B------:R-:W-:-:S05]  /*2710*/  IMAD.MOV.U32 R15, RZ, RZ, RZ ;  /* 0x000000ffff0f7224 */ /* 0x000fca00078e00ff */
[----:B------:R3:W-:Y:S02]  /*2720*/  REDG.E.ADD.64.STRONG.GPU desc[UR20][R6.64+0x1c00], R14 ;  /* 0x001c000e0600798e */ /* 0x0007e4000c12e514 */
.L_x_193:
[----:B------:R-:W-:Y:S05]  /*2730*/  BSYNC.RECONVERGENT B1 ;  /* 0x0000000000017941 */ /* 0x000fea0003800200 */
.L_x_192:
[----:B------:R-:W-:Y:S04]  /*2740*/  BSSY.RECONVERGENT B1, `(.L_x_194) ;  /* 0x0000005000017945 */ /* 0x000fe80003800200 */
[----:B------:R-:W-:Y:S05]  /*2750*/  @!P2 BRA `(.L_x_195) ;  /* 0x00000000000ca947 */ /* 0x000fea0003800000 */
[----:B0123--:R-:W-:Y:S01]  /*2760*/  MOV R14, R19 ;  /* 0x00000013000e7202 */ /* 0x00ffe20000000f00 */
[----:B------:R-:W-:-:S05]  /*2770*/  IMAD.MOV.U32 R15, RZ, RZ, RZ ;  /* 0x000000ffff0f7224 */ /* 0x000fca00078e00ff */
[----:B------:R4:W-:Y:S02]  /*2780*/  REDG.E.ADD.64.STRONG.GPU desc[UR20][R6.64+0x2400], R14 ;  /* 0x0024000e0600798e */ /* 0x0009e4000c12e514 */
.L_x_195:
[----:B------:R-:W-:Y:S05]  /*2790*/  BSYNC.RECONVERGENT B1 ;  /* 0x0000000000017941 */ /* 0x000fea0003800200 */
.L_x_194:
[----:B------:R-:W-:Y:S04]  /*27a0*/  BSSY.RECONVERGENT B1, `(.L_x_196) ;  /* 0x0000004000017945 */ /* 0x000fe80003800200 */
[----:B------:R-:W-:Y:S05]  /*27b0*/  @!P3 BRA `(.L_x_197) ;  /* 0x000000000008b947 */ /* 0x000fea0003800000 */
[----:B------:R-:W-:-:S05]  /*27c0*/  IMAD.MOV.U32 R17, RZ, RZ, RZ ;  /* 0x000000ffff117224 */ /* 0x000fca00078e00ff */
[----:B------:R0:W-:Y:S02]  /*27d0*/  REDG.E.ADD.64.STRONG.GPU desc[UR20][R6.64+0x2c00], R16 ;  /* 0x002c00100600798e */ /* 0x0001e4000c12e514 */
.L_x_197:
[----:B------:R-:W-:Y:S05]  /*27e0*/  BSYNC.RECONVERGENT B1 ;  /* 0x0000000000017941 */ /* 0x000fea0003800200 */
.L_x_196:
[----:B------:R-:W-:Y:S04]  /*27f0*/  BSSY.RECONVERGENT B1, `(.L_x_198) ;  /* 0x0000004000017945 */ /* 0x000fe80003800200 */
[----:B------:R-:W-:Y:S05]  /*2800*/  @!P4 BRA `(.L_x_199) ;  /* 0x000000000008c947 */ /* 0x000fea0003800000 */
[----:B------:R-:W-:-:S05]  /*2810*/  IMAD.MOV.U32 R13, RZ, RZ, RZ ;  /* 0x000000ffff0d7224 */ /* 0x000fca00078e00ff */
[----:B------:R0:W-:Y:S02]  /*2820*/  REDG.E.ADD.64.STRONG.GPU desc[UR20][R6.64+0x3400], R12 ;  /* 0x0034000c0600798e */ /* 0x0001e4000c12e514 */
.L_x_199:
[----:B------:R-:W-:Y:S05]  /*2830*/  BSYNC.RECONVERGENT B1 ;  /* 0x0000000000017941 */ /* 0x000fea0003800200 */
.L_x_198:
[----:B------:R-:W-:Y:S04]  /*2840*/  BSSY.RECONVERGENT B1, `(.L_x_200) ;  /* 0x0000004000017945 */ /* 0x000fe80003800200 */
[----:B------:R-:W-:Y:S05]  /*2850*/  @!P5 BRA `(.L_x_201) ;  /* 0x000000000008d947 */ /* 0x000fea0003800000 */
[----:B------:R-:W-:-:S05]  /*2860*/  IMAD.MOV.U32 R11, RZ, RZ, RZ ;  /* 0x000000ffff0b7224 */ /* 0x000fca00078e00ff */
[----:B------:R0:W-:Y:S02]  /*2870*/  REDG.E.ADD.64.STRONG.GPU desc[UR20][R6.64+0x3c00], R10 ;  /* 0x003c000a0600798e */ /* 0x0001e4000c12e514 */
.L_x_201:
[----:B------:R-:W-:Y:S05]  /*2880*/  BSYNC.RECONVERGENT B1 ;  /* 0x0000000000017941 */ /* 0x000fea0003800200 */
.L_x_200:
[----:B------:R-:W-:Y:S05]  /*2890*/  @P0 BRA `(.L_x_202) ;  /* 0xfffffff800f80947 */ /* 0x000fea000383ffff */
[----:B------:R-:W-:-:S07]  /*28a0*/  IMAD.U32 R3, RZ, RZ, UR27 ;  /* 0x0000001bff037e24 */ /* 0x000fce000f8e00ff */
.L_x_185:
[----:B------:R-:W-:-:S09]  /*28b0*/  UISETP.NE.AND UP0, UPT, UR24, URZ, UPT ;  /* 0x000000ff1800728c */ /* 0x000fd2000bf05270 */
[----:B------:R-:W-:Y:S05]  /*28c0*/  BRA.U !UP0, `(.L_x_150) ;  /* 0x0000000508687547 */ /* 0x000fea000b800000 */
[----:B------:R-:W-:-:S13]  /*28d0*/  ISETP.GE.U32.AND P0, PT, R8, 0x3, PT ;  /* 0x000000030800780c */ /* 0x000fda0003f06070 */
[----:B------:R-:W-:Y:S05]  /*28e0*/  @!P0 BRA `(.L_x_203) ;  /* 0x0000000000bc8947 */ /* 0x000fea0003800000 */
[----:B01234-:R-:W-:Y:S01]  /*28f0*/  IMAD R7, R3, 0x400, R0 ;  /* 0x0000040003077824 */ /* 0x01ffe200078e0200 */
[----:B------:R-:W-:Y:S04]  /*2900*/  BSSY.RECONVERGENT B1, `(.L_x_204) ;  /* 0x000000f000017945 */ /* 0x000fe80003800200 */
[----:B------:R-:W0:Y:S04]  /*2910*/  LDS R10, [R7+0x200] ;  /* 0x00020000070a7984 */ /* 0x000e280000000800 */
[----:B------:R-:W1:Y:S04]  /*2920*/  LDS R12, [R7+0x600] ;  /* 0x00060000070c7984 */ /* 0x000e680000000800 */
[----:B------:R-:W2:Y:S04]  /*2930*/  LDS R6, [R7+0xa00] ;  /* 0x000a000007067984 */ /* 0x000ea80000000800 */
[----:B------:R-:W3:Y:S01]  /*2940*/  LDS R2, [R7+0xe00] ;  /* 0x000e000007027984 */ /* 0x000ee20000000800 */
[----:B0-----:R-:W-:-:S02]  /*2950*/  ISETP.NE.AND P0, PT, R10, RZ, PT ;  /* 0x000000ff0a00720c */ /* 0x001fc40003f05270 */
[----:B-1----:R-:W-:Y:S02]  /*2960*/  ISETP.NE.AND P1, PT, R12, RZ, PT ;  /* 0x000000ff0c00720c */ /* 0x002fe40003f25270 */
[----:B--2---:R-:W-:Y:S02]  /*2970*/  ISETP.NE.AND P2, PT, R6, RZ, PT ;  /* 0x000000ff0600720c */ /* 0x004fe40003f45270 */
[----:B---3--:R-:W-:-:S07]  /*2980*/  ISETP.NE.AND P3, PT, R2, RZ, PT ;  /* 0x000000ff0200720c */ /* 0x008fce0003f65270 */
[----:B------:R-:W-:Y:S06]  /*2990*/  @!P0 BRA `(.L_x_205) ;  /* 0x0000000000148947 */ /* 0x000fec0003800000 */
[----:B------:R-:W0:Y:S01]  /*29a0*/  LDC.64 R8, c[0x0][0x380] ;  /* 0x0000e000ff087b82 */ /* 0x000e220000000a00 */
[----:B------:R-:W-:Y:S01]  /*29b0*/  LEA R7, R3, R4, 0x8 ;  /* 0x0000000403077211 */ /* 0x000fe200078e40ff */
[----:B------:R-:W-:-:S04]  /*29c0*/  IMAD.MOV.U32 R11, RZ, RZ, RZ ;  /* 0x000000ffff0b7224 */ /* 0x000fc800078e00ff */
[----:B0-----:R-:W-:-:S05]  /*29d0*/  IMAD.WIDE.U32 R8, R7, 0x8, R8 ;  /* 0x0000000807087825 */ /* 0x001fca00078e0008 */
[----:B------:R0:W-:Y:S02]  /*29e0*/  REDG.E.ADD.64.STRONG.GPU desc[UR20][R8.64+0x400], R10 ;  /* 0x0004000a0800798e */ /* 0x0001e4000c12e514 */
.L_x_205:
[----:B------:R-:W-:Y:S05]  /*29f0*/  BSYNC.RECONVERGENT B1 ;  /* 0x0000000000017941 */ /* 0x000fea0003800200 */
.L_x_204:
[----:B------:R-:W-:Y:S04]  /*2a00*/  BSSY.RECONVERGENT B1, `(.L_x_206) ;  /* 0x0000009000017945 */ /* 0x000fe80003800200 */
[----:B------:R-:W-:Y:S05]  /*2a10*/  @!P1 BRA `(.L_x_207) ;  /* 0x00000000001c9947 */ /* 0x000fea0003800000 */
[----:B0-----:R-:W0:Y:S01]  /*2a20*/  LDC.64 R8, c[0x0][0x380] ;  /* 0x0000e000ff087b82 */ /* 0x001e220000000a00 */
[----:B------:R-:W-:Y:S02]  /*2a30*/  IMAD R7, R3, 0x100, R4 ;  /* 0x0000010003077824 */ /* 0x000fe400078e0204 */
[----:B------:R-:W-:Y:S02]  /*2a40*/  IMAD.MOV.U32 R10, RZ, RZ, R12 ;  /* 0x000000ffff0a7224 */ /* 0x000fe400078e000c */
[----:B------:R-:W-:Y:S02]  /*2a50*/  VIADD R7, R7, 0x100 ;  /* 0x0000010007077836 */ /* 0x000fe40000000000 */
[----:B------:R-:W-:Y:S02]  /*2a60*/  IMAD.MOV.U32 R11, RZ, RZ, RZ ;  /* 0x000000ffff0b7224 */ /* 0x000fe400078e00ff */
[----:B0-----:R-:W-:-:S05]  /*2a70*/  IMAD.WIDE.U32 R8, R7, 0x8, R8 ;  /* 0x0000000807087825 */ /* 0x001fca00078e0008 */
[----:B------:R1:W-:Y:S02]  /*2a80*/  REDG.E.ADD.64.STRONG.GPU desc[UR20][R8.64+0x400], R10 ;  /* 0x0004000a0800798e */ /* 0x0003e4000c12e514 */
.L_x_207:
[----:B------:R-:W-:Y:S05]  /*2a90*/  BSYNC.RECONVERGENT B1 ;  /* 0x0000000000017941 */ /* 0x000fea0003800200 */
.L_x_206:
[----:B------:R-:W-:Y:S04]  /*2aa0*/  BSSY.RECONVERGENT B1, `(.L_x_208) ;  /* 0x0000008000017945 */ /* 0x000fe80003800200 */
[----:B------:R-:W-:Y:S05]  /*2ab0*/  @!P2 BRA `(.L_x_209) ;  /* 0x000000000018a947 */ /* 0x000fea0003800000 */
[----:B01----:R-:W0:Y:S01]  /*2ac0*/  LDC.64 R8, c[0x0][0x380] ;  /* 0x0000e000ff087b82 */ /* 0x003e220000000a00 */
[----:B------:R-:W-:-:S05]  /*2ad0*/  IMAD R7, R3, 0x100, R4 ;  /* 0x0000010003077824 */ /* 0x000fca00078e0204 */
[----:B------:R-:W-:-:S05]  /*2ae0*/  IADD3 R7, PT, PT, R7, 0x200, RZ ;  /* 0x0000020007077810 */ /* 0x000fca0007ffe0ff */
[----:B0-----:R-:W-:-:S04]  /*2af0*/  IMAD.WIDE.U32 R8, R7, 0x8, R8 ;  /* 0x0000000807087825 */ /* 0x001fc800078e0008 */
[----:B------:R-:W-:-:S05]  /*2b00*/  IMAD.MOV.U32 R7, RZ, RZ, RZ ;  /* 0x000000ffff077224 */ /* 0x000fca00078e00ff */
[----:B------:R2:W-:Y:S02]  /*2b10*/  REDG.E.ADD.64.STRONG.GPU desc[UR20][R8.64+0x400], R6 ;  /* 0x000400060800798e */ /* 0x0005e4000c12e514 */
.L_x_209:
[----:B------:R-:W-:Y:S05]  /*2b20*/  BSYNC.RECONVERGENT B1 ;  /* 0x0000000000017941 */ /* 0x000fea0003800200 */
.L_x_208:
[----:B------:R-:W-:Y:S04]  /*2b30*/  BSSY.RECONVERGENT B1, `(.L_x_210) ;  /* 0x0000009000017945 */ /* 0x000fe80003800200 */
[----:B------:R-:W-:Y:S05]  /*2b40*/  @!P3 BRA `(.L_x_211) ;  /* 0x00000000001cb947 */ /* 0x000fea0003800000 */
[----:B--2---:R-:W2:Y:S01]  /*2b50*/  LDC.64 R6, c[0x0][0x380] ;  /* 0x0000e000ff067b82 */ /* 0x004ea20000000a00 */
[----:B01----:R-:W-:Y:S02]  /*2b60*/  IMAD R9, R3, 0x100, R4 ;  /* 0x0000010003097824 */ /* 0x003fe400078e0204 */
[----:B------:R-:W-:Y:S02]  /*2b70*/  IMAD.MOV.U32 R8, RZ, RZ, R2 ;  /* 0x000000ffff087224 */ /* 0x000fe400078e0002 */
[----:B------:R-:W-:-:S04]  /*2b80*/  VIADD R9, R9, 0x300 ;  /* 0x0000030009097836 */ /* 0x000fc80000000000 */
[----:B--2---:R-:W-:-:S04]  /*2b90*/  IMAD.WIDE.U32 R6, R9, 0x8, R6 ;  /* 0x0000000809067825 */ /* 0x004fc800078e0006 */
[----:B------:R-:W-:-:S05]  /*2ba0*/  IMAD.MOV.U32 R9, RZ, RZ, RZ ;  /* 0x000000ffff097224 */ /* 0x000fca00078e00ff */
[----:B------:R3:W-:Y:S02]  /*2bb0*/  REDG.E.ADD.64.STRONG.GPU desc[UR20][R6.64+0x400], R8 ;  /* 0x000400080600798e */ /* 0x0007e4000c12e514 */
.L_x_211:
[----:B------:R-:W-:Y:S05]  /*2bc0*/  BSYNC.RECONVERGENT B1 ;  /* 0x0000000000017941 */ /* 0x000fea0003800200 */
.L_x_210:
[----:B------:R-:W-:-:S07]  /*2bd0*/  VIADD R3, R3, 0x4 ;  /* 0x0000000403037836 */ /* 0x000fce0000000000 */
.L_x_203:
[----:B------:R-:W-:-:S09]  /*2be0*/  UISETP.NE.AND UP0, UPT, UR25, URZ, UPT ;  /* 0x000000ff1900728c */ /* 0x000fd2000bf05270 */
[----:B------:R-:W-:Y:S05]  /*2bf0*/  BRA.U !UP0, `(.L_x_150) ;  /* 0x00000001089c7547 */ /* 0x000fea000b800000 */
[----:B------:R-:W-:-:S13]  /*2c00*/  ISETP.NE.AND P0, PT, R5, RZ, PT ;  /* 0x000000ff0500720c */ /* 0x000fda0003f05270 */
[----:B------:R-:W-:Y:S05]  /*2c10*/  @!P0 BRA `(.L_x_212) ;  /* 0x0000000000648947 */ /* 0x000fea0003800000 */
[----:B01234-:R-:W-:Y:S01]  /*2c20*/  LEA R6, R3, R0, 0xa ;  /* 0x0000000003067211 */ /* 0x01ffe200078e50ff */
[----:B------:R-:W-:Y:S04]  /*2c30*/  BSSY.RECONVERGENT B1, `(.L_x_213) ;  /* 0x000000c000017945 */ /* 0x000fe80003800200 */
[----:B------:R-:W0:Y:S04]  /*2c40*/  LDS R2, [R6+0x200] ;  /* 0x0002000006027984 */ /* 0x000e280000000800 */
[----:B------:R-:W1:Y:S01]  /*2c50*/  LDS R5, [R6+0x600] ;  /* 0x0006000006057984 */ /* 0x000e620000000800 */
[----:B0-----:R-:W-:-:S02]  /*2c60*/  ISETP.NE.AND P0, PT, R2, RZ, PT ;  /* 0x000000ff0200720c */ /* 0x001fc40003f05270 */
[----:B-1----:R-:W-:-:S11]  /*2c70*/  ISETP.NE.AND P1, PT, R5, RZ, PT ;  /* 0x000000ff0500720c */ /* 0x002fd60003f25270 */
[----:B------:R-:W-:Y:S05]  /*2c80*/  @!P0 BRA `(.L_x_214) ;  /* 0x0000000000188947 */ /* 0x000fea0003800000 */
[----:B------:R-:W0:Y:S01]  /*2c90*/  LDC.64 R6, c[0x0][0x380] ;  /* 0x0000e000ff067b82 */ /* 0x000e220000000a00 */
[----:B------:R-:W-:-:S04]  /*2ca0*/  IMAD R9, R3, 0x100, R4 ;  /* 0x0000010003097824 */ /* 0x000fc800078e0204 */
[----:B0-----:R-:W-:-:S04]  /*2cb0*/  IMAD.WIDE.U32 R8, R9, 0x8, R6 ;  /* 0x0000000809087825 */ /* 0x001fc800078e0006 */
[----:B------:R-:W-:Y:S02]  /*2cc0*/  IMAD.MOV.U32 R6, RZ, RZ, R2 ;  /* 0x000000ffff067224 */ /* 0x000fe400078e0002 */
[----:B------:R-:W-:-:S05]  /*2cd0*/  IMAD.MOV.U32 R7, RZ, RZ, RZ ;  /* 0x000000ffff077224 */ /* 0x000fca00078e00ff */
[----:B------:R0:W-:Y:S02]  /*2ce0*/  REDG.E.ADD.64.STRONG.GPU desc[UR20][R8.64+0x400], R6 ;  /* 0x000400060800798e */ /* 0x0001e4000c12e514 */
.L_x_214:
[----:B------:R-:W-:Y:S05]  /*2cf0*/  BSYNC.RECONVERGENT B1 ;  /* 0x0000000000017941 */ /* 0x000fea0003800200 */
.L_x_213:
[----:B------:R-:W-:Y:S04]  /*2d00*/  BSSY.RECONVERGENT B1, `(.L_x_215) ;  /* 0x0000009000017945 */ /* 0x000fe80003800200 */
[----:B------:R-:W-:Y:S05]  /*2d10*/  @!P1 BRA `(.L_x_216) ;  /* 0x00000000001c9947 */ /* 0x000fea0003800000 */
[----:B0-----:R-:W0:Y:S01]  /*2d20*/  LDC.64 R6, c[0x0][0x380] ;  /* 0x0000e000ff067b82 */ /* 0x001e220000000a00 */
[----:B------:R-:W-:-:S04]  /*2d30*/  IMAD R2, R3, 0x100, R4 ;  /* 0x0000010003027824 */ /* 0x000fc800078e0204 */
[----:B------:R-:W-:-:S04]  /*2d40*/  VIADD R9, R2, 0x100 ;  /* 0x0000010002097836 */ /* 0x000fc80000000000 */
[----:B0-----:R-:W-:-:S04]  /*2d50*/  IMAD.WIDE.U32 R8, R9, 0x8, R6 ;  /* 0x0000000809087825 */ /* 0x001fc800078e0006 */
[----:B------:R-:W-:Y:S02]  /*2d60*/  HFMA2 R7, -RZ, RZ, 0, 0 ;  /* 0x00000000ff077431 */ /* 0x000fe400000001ff */
[----:B------:R-:W-:-:S05]  /*2d70*/  IMAD.MOV.U32 R6, RZ, RZ, R5 ;  /* 0x000000ffff067224 */ /* 0x000fca00078e0005 */
[----:B------:R1:W-:Y:S02]  /*2d80*/  REDG.E.ADD.64.STRONG.GPU desc[UR20][R8.64+0x400], R6 ;  /* 0x000400060800798e */ /* 0x0003e4000c12e514 */
.L_x_216:
[----:B------:R-:W-:Y:S05]  /*2d90*/  BSYNC.RECONVERGENT B1 ;  /* 0x0000000000017941 */ /* 0x000fea0003800200 */
.L_x_215:
[----:B------:R-:W-:-:S07]  /*2da0*/  VIADD R3, R3, 0x2 ;  /* 0x0000000203037836 */ /* 0x000fce0000000000 */
.L_x_212:
[----:B------:R-:W-:-:S09]  /*2db0*/  UISETP.NE.AND UP0, UPT, UR9, URZ, UPT ;  /* 0x000000ff0900728c */ /* 0x000fd2000bf05270 */
[----:B------:R-:W-:Y:S05]  /*2dc0*/  BRA.U !UP0, `(.L_x_150) ;  /* 0x0000000108287547 */ /* 0x000fea000b800000 */
[----:B------:R-:W-:-:S05]  /*2dd0*/  IMAD R2, R3, 0x400, R0 ;  /* 0x0000040003027824 */ /* 0x000fca00078e0200 */
[----:B------:R-:W5:Y:S02]  /*2de0*/  LDS R5, [R2+0x200] ;  /* 0x0002000002057984 */ /* 0x000f640000000800 */
[----:B-----5:R-:W-:-:S13]  /*2df0*/  ISETP.NE.AND P0, PT, R5, RZ, PT ;  /* 0x000000ff0500720c */ /* 0x020fda0003f05270 */
[----:B------:R-:W-:Y:S05]  /*2e00*/  @!P0 BRA `(.L_x_150) ;  /* 0x0000000000188947 */ /* 0x000fea0003800000 */
[----:B01234-:R-:W0:Y:S01]  /*2e10*/  LDC.64 R6, c[0x0][0x380] ;  /* 0x0000e000ff067b82 */ /* 0x01fe220000000a00 */
[----:B------:R-:W-:-:S04]  /*2e20*/  IMAD R3, R3, 0x100, R4 ;  /* 0x0000010003037824 */ /* 0x000fc800078e0204 */
[----:B0-----:R-:W-:-:S04]  /*2e30*/  IMAD.WIDE.U32 R2, R3, 0x8, R6 ;  /* 0x0000000803027825 */ /* 0x001fc800078e0006 */
[----:B------:R-:W-:Y:S02]  /*2e40*/  IMAD.MOV.U32 R6, RZ, RZ, R5 ;  /* 0x000000ffff067224 */ /* 0x000fe400078e0005 */
[----:B------:R-:W-:-:S05]  /*2e50*/  IMAD.MOV.U32 R7, RZ, RZ, RZ ;  /* 0x000000ffff077224 */ /* 0x000fca00078e00ff */
[----:B------:R0:W-:Y:S02]  /*2e60*/  REDG.E.ADD.64.STRONG.GPU desc[UR20][R2.64+0x400], R6 ;  /* 0x000400060200798e */ /* 0x0001e4000c12e514 */
.L_x_150:
[----:B------:R-:W-:Y:S05]  /*2e70*/  BSYNC.RECONVERGENT B0 ;  /* 0x0000000000007941 */ /* 0x000fea0003800200 */
.L_x_149:
[----:B------:R-:W-:Y:S01]  /*2e80*/  BAR.SYNC.DEFER_BLOCKING 0x0 ;  /* 0x0000000000007b1d */ /* 0x000fe20000010000 */
[----:B------:R-:W-:-:S04]  /*2e90*/  UIADD3 UR6, UP0, UPT, UR6, 0x1, URZ ;  /* 0x0000000106067890 */ /* 0x000fc8000ff1e0ff */
[----:B------:R-:W-:Y:S02]  /*2ea0*/  UIADD3.X UR7, UPT, UPT, URZ, UR7, URZ, UP0, !UPT ;  /* 0x00000007ff077290 */ /* 0x000fe400087fe4ff */
[----:B------:R-:W-:-:S04]  /*2eb0*/  UISETP.NE.U32.AND UP0, UPT, UR6, UR11, UPT ;  /* 0x0000000b0600728c */ /* 0x000fc8000bf05070 */
[----:B------:R-:W-:-:S09]  /*2ec0*/  UISETP.NE.AND.EX UP0, UPT, UR7, UR12, UPT, UP0 ;  /* 0x0000000c0700728c */ /* 0x000fd2000bf05300 */
[----:B------:R-:W-:Y:S05]  /*2ed0*/  BRA.U UP0, `(.L_x_217) ;  /* 0xffffffd100f07547 */ /* 0x000fea000b83ffff */
[----:B------:R-:W-:Y:S05]  /*2ee0*/  EXIT ;  /* 0x000000000000794d */ /* 0x000fea0003800000 */
.L_x_218:
        /* <DEDUP_REMOVED lines=9> */
.L_x_2007:


//--------------------- .text._ZN3cub18CUB_300001_SM_10006detail10radix_sort31DeviceRadixSortSingleTileKernelINS1_5radix10policy_hubIiNS0_8NullTypeEyE10Policy1000ELNS0_9SortOrderE0EiS6_yNS1_21identity_decomposer_tEEEvPKT1_PSB_PKT2_PSF_T3_iiT4_ --------------------------
	.section	.text._ZN3cub18CUB_300001_SM_10006detail10radix_sort31DeviceRadixSortSingleTileKernelINS1_5radix10policy_hubIiNS0_8NullTypeEyE10Policy1000ELNS0_9SortOrderE0EiS6_yNS1_21identity_decomposer_tEEEvPKT1_PSB_PKT2_PSF_T3_iiT4_,"ax",@progbits
	.align	128
        .global         _ZN3cub18CUB_300001_SM_10006detail10radix_sort31DeviceRadixSortSingleTileKernelINS1_5radix10policy_hubIiNS0_8NullTypeEyE10Policy1000ELNS0_9SortOrderE0EiS6_yNS1_21identity_decomposer_tEEEvPKT1_PSB_PKT2_PSF_T3_iiT4_
        .type           _ZN3cub18CUB_300001_SM_10006detail10radix_sort31DeviceRadixSortSingleTileKernelINS1_5radix10policy_hubIiNS0_8NullTypeEyE10Policy1000ELNS0_9SortOrderE0EiS6_yNS1_21identity_decomposer_tEEEvPKT1_PSB_PKT2_PSF_T3_iiT4_,@function
        .size           _ZN3cub18CUB_300001_SM_10006detail10radix_sort31DeviceRadixSortSingleTileKernelINS1_5radix10policy_hubIiNS0_8NullTypeEyE10Policy1000ELNS0_9SortOrderE0EiS6_yNS1_21identity_decomposer_tEEEvPKT1_PSB_PKT2_PSF_T3_iiT4_,(.L_x_2008 - _ZN3cub18CUB_300001_SM_10006detail10radix_sort31DeviceRadixSortSingleTileKernelINS1_5radix10policy_hubIiNS0_8NullTypeEyE10Policy1000ELNS0_9SortOrderE0EiS6_yNS1_21identity_decomposer_tEEEvPKT1_PSB_PKT2_PSF_T3_iiT4_)
        .other          _ZN3cub18CUB_300001_SM_10006detail10radix_sort31DeviceRadixSortSingleTileKernelINS1_5radix10policy_hubIiNS0_8NullTypeEyE10Policy1000ELNS0_9SortOrderE0EiS6_yNS1_21identity_decomposer_tEEEvPKT1_PSB_PKT2_PSF_T3_iiT4_,@"STO_CUDA_ENTRY STV_DEFAULT"
_ZN3cub18CUB_300001_SM_10006detail10radix_sort31DeviceRadixSortSingleTileKernelINS1_5radix10policy_hubIiNS0_8NullTypeEyE10Policy1000ELNS0_9SortOrderE0EiS6_yNS1_21identity_decomposer_tEEEvPKT1_PSB_PKT2_PSF_T3_iiT4_:
.text._ZN3cub18CUB_300001_SM_10006detail10radix_sort31DeviceRadixSortSingleTileKernelINS1_5radix10policy_hubIiNS0_8NullTypeEyE10Policy1000ELNS0_9SortOrderE0EiS6_yNS1_21identity_decomposer_tEEEvPKT1_PSB_PKT2_PSF_T3_iiT4_:
[----:B------:R-:W-:Y:S01]  /*0000*/  LDC R1, c[0x0][0x37c] ;  /* 0x0000df00ff017b82 */ /* 0x000fe20000000800 */
[----:B------:R-:W0:Y:S01]  /*0010*/  S2R R0, SR_TID.X ;  /* 0x0000000000007919 */ /* 0x000e220000002100 */
[----:B------:R-:W1:Y:S06]  /*0020*/  LDCU UR4, c[0x0][0x3a0] ;  /* 0x00007400ff0477ac */ /* 0x000e6c0008000800 */
[----:B------:R-:W2:Y:S01]  /*0030*/  LDC.64 R4, c[0x0][0x380] ;  /* 0x0000e000ff047b82 */ /* 0x000ea20000000a00 */
[----:B------:R-:W3:Y:S01]  /*0040*/  LDCU.64 UR8, c[0x0][0x358] ;  /* 0x00006b00ff0877ac */ /* 0x000ee20008000a00 */
[----:B------:R-:W-:-:S02]  /*0050*/  IMAD.MOV.U32 R13, RZ, RZ, -0x1 ;  /* 0xffffffffff0d7424 */ /* 0x000fc400078e00ff */
[----:B------:R-:W-:Y:S02]  /*0060*/  IMAD.MOV.U32 R14, RZ, RZ, -0x1 ;  /* 0xffffffffff0e7424 */ /* 0x000fe400078e00ff */
[----:B------:R-:W-:Y:S02]  /*0070*/  IMAD.MOV.U32 R20, RZ, RZ, -0x1 ;  /* 0xffffffffff147424 */ /* 0x000fe400078e00ff */
[----:B------:R-:W-:Y:S01]  /*0080*/  IMAD.MOV.U32 R21, RZ, RZ, -0x1 ;  /* 0xffffffffff157424 */ /* 0x000fe200078e00ff */
[----:B------:R-:W4:Y:S01]  /*0090*/  S2UR UR6, SR_CgaCtaId ;  /* 0x00000000000679c3 */ /* 0x000f220000008800 */
[----:B------:R-:W2:Y:S01]  /*00a0*/  S2R R23, SR_LANEID ;  /* 0x0000000000177919 */ /* 0x000ea20000000000 */
[----:B------:R-:W-:Y:S01]  /*00b0*/  IMAD.MOV.U32 R25, RZ, RZ, -0x1 ;  /* 0xffffffffff197424 */ /* 0x000fe200078e00ff */
[----:B------:R-:W1:Y:S01]  /*00c0*/  LDCU UR10, c[0x0][0x3ac] ;  /* 0x00007580ff0a77ac */ /* 0x000e620008000800 */
[----:B0-----:R-:W-:-:S04]  /*00d0*/  IMAD R7, R0, 0x13, RZ ;  /* 0x0000001300077824 */ /* 0x001fc800078e02ff */
[C---:B------:R-:W-:Y:S01]  /*00e0*/  VIADD R2, R7.reuse, 0x1 ;  /* 0x0000000107027836 */ /* 0x040fe20000000000 */
[C---:B-1----:R-:W-:Y:S01]  /*00f0*/  ISETP.GE.AND P1, PT, R7.reuse, UR4, PT ;  /* 0x0000000407007c0c */ /* 0x042fe2000bf26270 */
[----:B--2---:R-:W-:-:S03]  /*0100*/  IMAD.WIDE.U32 R4, R7, 0x4, R4 ;  /* 0x0000000407047825 */ /* 0x004fc600078e0004 */
[----:B------:R-:W-:Y:S01]  /*0110*/  ISETP.GE.AND P2, PT, R2, UR4, PT ;  /* 0x0000000402007c0c */ /* 0x000fe2000bf46270 */
[C---:B------:R-:W-:Y:S02]  /*0120*/  VIADD R2, R7.reuse, 0x2 ;  /* 0x0000000207027836 */ /* 0x040fe40000000000 */
[----:B------:R-:W-:-:S03]  /*0130*/  VIADD R3, R7, 0x3 ;  /* 0x0000000307037836 */ /* 0x000fc60000000000 */
[----:B------:R-:W-:Y:S01]  /*0140*/  ISETP.GE.AND P3, PT, R2, UR4, PT ;  /* 0x0000000402007c0c */ /* 0x000fe2000bf66270 */
[----:B------:R-:W-:Y:S01]  /*0150*/  VIADD R2, R7, 0x4 ;  /* 0x0000000407027836 */ /* 0x000fe20000000000 */
[----:B------:R-:W-:Y:S01]  /*0160*/  ISETP.GE.AND P4, PT, R3, UR4, PT ;  /* 0x0000000403007c0c */ /* 0x000fe2000bf86270 */
[----:B---3--:R-:W2:Y:S03]  /*0170*/  @!P1 LDG.E R12, desc[UR8][R4.64] ;  /* 0x00000008040c9981 */ /* 0x008ea6000c1e1900 */
[----:B------:R-:W-:Y:S01]  /*0180*/  ISETP.GE.AND P5, PT, R2, UR4, PT ;  /* 0x0000000402007c0c */ /* 0x000fe2000bfa6270 */
[----:B------:R-:W3:Y:S06]  /*0190*/  @!P2 LDG.E R6, desc[UR8][R4.64+0x4] ;  /* 0x000004080406a981 */ /* 0x000eec000c1e1900 */
[----:B------:R-:W5:Y:S04]  /*01a0*/  @!P3 LDG.E R8, desc[UR8][R4.64+0x8] ;  /* 0x000008080408b981 */ /* 0x000f68000c1e1900 */
[----:B------:R-:W4:Y:S04]  /*01b0*/  @!P4 LDG.E R9, desc[UR8][R4.64+0xc] ;  /* 0x00000c080409c981 */ /* 0x000f28000c1e1900 */
[----:B------:R-:W4:Y:S01]  /*01c0*/  @!P5 LDG.E R10, desc[UR8][R4.64+0x10] ;  /* 0x00001008040ad981 */ /* 0x000f22000c1e1900 */
[----:B------:R-:W-:-:S02]  /*01d0*/  VIADD R2, R7, 0x5 ;  /* 0x0000000507027836 */ /* 0x000fc40000000000 */
[C---:B------:R-:W-:Y:S02]  /*01e0*/  VIADD R11, R7.reuse, 0x7 ;  /* 0x00000007070b7836 */ /* 0x040fe40000000000 */
[----:B------:R-:W-:Y:S01]  /*01f0*/  VIADD R3, R7, 0x6 ;  /* 0x0000000607037836 */ /* 0x000fe20000000000 */
[----:B------:R-:W-:Y:S01]  /*0200*/  ISETP.GE.AND P6, PT, R2, UR4, PT ;  /* 0x0000000402007c0c */ /* 0x000fe2000bfc6270 */
[----:B------:R-:W-:-:S03]  /*0210*/  IMAD.MOV.U32 R2, RZ, RZ, -0x1 ;  /* 0xffffffffff027424 */ /* 0x000fc600078e00ff */
[----:B------:R-:W-:Y:S01]  /*0220*/  ISETP.GE.AND P0, PT, R3, UR4, PT ;  /* 0x0000000403007c0c */ /* 0x000fe2000bf06270 */
[----:B------:R-:W-:Y:S02]  /*0230*/  IMAD.MOV.U32 R3, RZ, RZ, -0x1 ;  /* 0xffffffffff037424 */ /* 0x000fe400078e00ff */
[----:B------:R-:W-:-:S06]  /*0240*/  VIADD R15, R7, 0xb ;  /* 0x0000000b070f7836 */ /* 0x000fcc0000000000 */
[----:B------:R-:W4:Y:S01]  /*0250*/  @!P6 LDG.E R17, desc[UR8][R4.64+0x14] ;  /* 0x000014080411e981 */ /* 0x000f22000c1e1900 */
[----:B--2---:R-:W-:Y:S01]  /*0260*/  @!P1 LOP3.LUT R2, R12, 0x80000000, RZ, 0x3c, !PT ;  /* 0x800000000c029812 */ /* 0x004fe200078e3cff */
[----:B------:R-:W-:Y:S01]  /*0270*/  IMAD.MOV.U32 R12, RZ, RZ, -0x1 ;  /* 0xffffffffff0c7424 */ /* 0x000fe200078e00ff */
[----:B------:R-:W-:Y:S01]  /*0280*/  ISETP.GE.AND P1, PT, R11, UR4, PT ;  /* 0x000000040b007c0c */ /* 0x000fe2000bf26270 */
[C---:B------:R-:W-:Y:S01]  /*0290*/  VIADD R11, R7.reuse, 0x8 ;  /* 0x00000008070b7836 */ /* 0x040fe20000000000 */
[----:B---3--:R-:W-:Y:S01]  /*02a0*/  @!P2 LOP3.LUT R3, R6, 0x80000000, RZ, 0x3c, !PT ;  /* 0x800000000603a812 */ /* 0x008fe200078e3cff */
[----:B------:R-:W-:-:S03]  /*02b0*/  VIADD R6, R7, 0x9 ;  /* 0x0000000907067836 */ /* 0x000fc60000000000 */
[----:B------:R-:W-:Y:S01]  /*02c0*/  ISETP.GE.AND P2, PT, R11, UR4, PT ;  /* 0x000000040b007c0c */ /* 0x000fe2000bf46270 */
[----:B------:R-:W-:Y:S01]  /*02d0*/  VIADD R11, R7, 0xa ;  /* 0x0000000a070b7836 */ /* 0x000fe20000000000 */
[----:B-----5:R-:W-:Y:S02]  /*02e0*/  @!P3 LOP3.LUT R12, R8, 0x80000000, RZ, 0x3c, !PT ;  /* 0x80000000080cb812 */ /* 0x020fe400078e3cff */
[----:B------:R-:W-:Y:S02]  /*02f0*/  ISETP.GE.AND P3, PT, R6, UR4, PT ;  /* 0x0000000406007c0c */ /* 0x000fe4000bf66270 */
[----:B----4-:R-:W-:Y:S01]  /*0300*/  @!P4 LOP3.LUT R13, R9, 0x80000000, RZ, 0x3c, !PT ;  /* 0x80000000090dc812 */ /* 0x010fe200078e3cff */
[----:B------:R-:W2:Y:S01]  /*0310*/  @!P0 LDG.E R6, desc[UR8][R4.64+0x18] ;  /* 0x0000180804068981 */ /* 0x000ea2000c1e1900 */
[----:B------:R-:W-:Y:S02]  /*0320*/  ISETP.GE.AND P4, PT, R11, UR4, PT ;  /* 0x000000040b007c0c */ /* 0x000fe4000bf86270 */
[----:B------:R-:W-:Y:S01]  /*0330*/  @!P5 LOP3.LUT R14, R10, 0x80000000, RZ, 0x3c, !PT ;  /* 0x800000000a0ed812 */ /* 0x000fe200078e3cff */
[----:B------:R-:W3:Y:S01]  /*0340*/  @!P1 LDG.E R8, desc[UR8][R4.64+0x1c] ;  /* 0x00001c0804089981 */ /* 0x000ee2000c1e1900 */
[----:B------:R-:W-:-:S03]  /*0350*/  ISETP.GE.AND P5, PT, R15, UR4, PT ;  /* 0x000000040f007c0c */ /* 0x000fc6000bfa6270 */
[----:B------:R-:W4:Y:S04]  /*0360*/  @!P2 LDG.E R9, desc[UR8][R4.64+0x20] ;  /* 0x000020080409a981 */ /* 0x000f28000c1e1900 */
[----:B------:R-:W5:Y:S04]  /*0370*/  @!P3 LDG.E R10, desc[UR8][R4.64+0x24] ;  /* 0x00002408040ab981 */ /* 0x000f68000c1e1900 */
[----:B------:R-:W5:Y:S04]  /*0380*/  @!P4 LDG.E R11, desc[UR8][R4.64+0x28] ;  /* 0x00002808040bc981 */ /* 0x000f68000c1e1900 */
[----:B------:R-:W5:Y:S01]  /*0390*/  @!P5 LDG.E R22, desc[UR8][R4.64+0x2c] ;  /* 0x00002c080416d981 */ /* 0x000f62000c1e1900 */
[----:B------:R-:W-:-:S02]  /*03a0*/  VIADD R16, R7, 0xc ;  /* 0x0000000c07107836 */ /* 0x000fc40000000000 */
[----:B------:R-:W-:Y:S01]  /*03b0*/  IMAD.MOV.U32 R15, RZ, RZ, -0x1 ;  /* 0xffffffffff0f7424 */ /* 0x000fe200078e00ff */
[----:B------:R-:W-:Y:S01]  /*03c0*/  @!P6 LOP3.LUT R15, R17, 0x80000000, RZ, 0x3c, !PT ;  /* 0x80000000110fe812 */ /* 0x000fe200078e3cff */
[C---:B------:R-:W-:Y:S01]  /*03d0*/  VIADD R18, R7.reuse, 0xd ;  /* 0x0000000d07127836 */ /* 0x040fe20000000000 */
[----:B------:R-:W-:Y:S01]  /*03e0*/  ISETP.GE.AND P6, PT, R16, UR4, PT ;  /* 0x0000000410007c0c */ /* 0x000fe2000bfc6270 */
[----:B------:R-:W-:Y:S02]  /*03f0*/  IMAD.MOV.U32 R16, RZ, RZ, -0x1 ;  /* 0xffffffffff107424 */ /* 0x000fe400078e00ff */
[----:B------:R-:W-:Y:S02]  /*0400*/  IMAD.MOV.U32 R17, RZ, RZ, -0x1 ;  /* 0xffffffffff117424 */ /* 0x000fe400078e00ff */
[----:B------:R-:W-:-:S08]  /*0410*/  VIADD R19, R7, 0xe ;  /* 0x0000000e07137836 */ /* 0x000fd00000000000 */
[----:B------:R-:W5:Y:S01]  /*0420*/  @!P6 LDG.E R24, desc[UR8][R4.64+0x30] ;  /* 0x000030080418e981 */ /* 0x000f62000c1e1900 */
[----:B--2---:R-:W-:Y:S01]  /*0430*/  @!P0 LOP3.LUT R16, R6, 0x80000000, RZ, 0x3c, !PT ;  /* 0x8000000006108812 */ /* 0x004fe200078e3cff */
[C---:B------:R-:W-:Y:S01]  /*0440*/  VIADD R6, R7.reuse, 0xf ;  /* 0x0000000f07067836 */ /* 0x040fe20000000000 */
[----:B------:R-:W-:Y:S01]  /*0450*/  ISETP.GE.AND P0, PT, R18, UR4, PT ;  /* 0x0000000412007c0c */ /* 0x000fe2000bf06270 */
[----:B------:R-:W-:Y:S01]  /*0460*/  IMAD.MOV.U32 R18, RZ, RZ, -0x1 ;  /* 0xffffffffff127424 */ /* 0x000fe200078e00ff */
[----:B---3--:R-:W-:Y:S01]  /*0470*/  @!P1 LOP3.LUT R17, R8, 0x80000000, RZ, 0x3c, !PT ;  /* 0x8000000008119812 */ /* 0x008fe200078e3cff */
[----:B------:R-:W-:Y:S01]  /*0480*/  VIADD R8, R7, 0x10 ;  /* 0x0000001007087836 */ /* 0x000fe20000000000 */
[----:B----4-:R-:W-:Y:S02]  /*0490*/  @!P2 LOP3.LUT R18, R9, 0x80000000, RZ, 0x3c, !PT ;  /* 0x800000000912a812 */ /* 0x010fe400078e3cff */
[----:B------:R-:W-:Y:S01]  /*04a0*/  ISETP.GE.AND P2, PT, R6, UR4, PT ;  /* 0x0000000406007c0c */ /* 0x000fe2000bf46270 */
[----:B------:R-:W-:-:S02]  /*04b0*/  VIADD R6, R7, 0x11 ;  /* 0x0000001107067836 */ /* 0x000fc40000000000 */
[----:B------:R-:W-:Y:S01]  /*04c0*/  VIADD R7, R7, 0x12 ;  /* 0x0000001207077836 */ /* 0x000fe20000000000 */
[----:B------:R-:W-:Y:S01]  /*04d0*/  ISETP.GE.AND P1, PT, R19, UR4, PT ;  /* 0x0000000413007c0c */ /* 0x000fe2000bf26270 */
[----:B------:R-:W-:Y:S01]  /*04e0*/  IMAD.MOV.U32 R19, RZ, RZ, -0x1 ;  /* 0xffffffffff137424 */ /* 0x000fe200078e00ff */
[----:B-----5:R-:W-:Y:S02]  /*04f0*/  @!P3 LOP3.LUT R19, R10, 0x80000000, RZ, 0x3c, !PT ;  /* 0x800000000a13b812 */ /* 0x020fe400078e3cff */
[----:B------:R-:W-:Y:S02]  /*0500*/  @!P4 LOP3.LUT R20, R11, 0x80000000, RZ, 0x3c, !PT ;  /* 0x800000000b14c812 */ /* 0x000fe400078e3cff */
[----:B------:R-:W-:Y:S02]  /*0510*/  @!P5 LOP3.LUT R21, R22, 0x80000000, RZ, 0x3c, !PT ;  /* 0x800000001615d812 */ /* 0x000fe400078e3cff */
[----:B------:R-:W-:Y:S02]  /*0520*/  ISETP.GE.AND P3, PT, R8, UR4, PT ;  /* 0x0000000408007c0c */ /* 0x000fe4000bf66270 */
[----:B------:R-:W-:Y:S01]  /*0530*/  ISETP.GE.AND P4, PT, R6, UR4, PT ;  /* 0x0000000406007c0c */ /* 0x000fe2000bf86270 */
[----:B------:R-:W2:Y:S01]  /*0540*/  @!P2 LDG.E R8, desc[UR8][R4.64+0x3c] ;  /* 0x00003c080408a981 */ /* 0x000ea2000c1e1900 */
[----:B------:R-:W-:Y:S01]  /*0550*/  ISETP.GE.AND P5, PT, R7, UR4, PT ;  /* 0x0000000407007c0c */ /* 0x000fe2000bfa6270 */
[----:B------:R-:W0:Y:S02]  /*0560*/  LDCU.64 UR4, c[0x0][0x3a8] ;  /* 0x00007500ff0477ac */ /* 0x000e240008000a00 */
[----:B------:R-:W3:Y:S04]  /*0570*/  @!P0 LDG.E R6, desc[UR8][R4.64+0x34] ;  /* 0x0000340804068981 */ /* 0x000ee8000c1e1900 */
[----:B------:R-:W4:Y:S04]  /*0580*/  @!P1 LDG.E R7, desc[UR8][R4.64+0x38] ;  /* 0x0000380804079981 */ /* 0x000f28000c1e1900 */
[----:B------:R-:W5:Y:S04]  /*0590*/  @!P3 LDG.E R9, desc[UR8][R4.64+0x40] ;  /* 0x000040080409b981 */ /* 0x000f68000c1e1900 */
[----:B------:R-:W5:Y:S04]  /*05a0*/  @!P4 LDG.E R10, desc[UR8][R4.64+0x44] ;  /* 0x00004408040ac981 */ /* 0x000f68000c1e1900 */
[----:B------:R-:W5:Y:S01]  /*05b0*/  @!P5 LDG.E R11, desc[UR8][R4.64+0x48] ;  /* 0x00004808040bd981 */ /* 0x000f62000c1e1900 */
[----:B0-----:R-:W-:-:S02]  /*05c0*/  UIADD3 UR7, UPT, UPT, UR4, 0x6, URZ ;  /* 0x0000000604077890 */ /* 0x001fc4000fffe0ff */
[----:B------:R-:W-:-:S03]  /*05d0*/  UIADD3 UR5, UPT, UPT, -UR4, UR5, URZ ;  /* 0x0000000504057290 */ /* 0x000fc6000fffe1ff */
[----:B------:R-:W-:Y:S02]  /*05e0*/  UMOV UR4, 0x400 ;  /* 0x0000040000047882 */ /* 0x000fe40000000000 */
[----:B------:R-:W-:Y:S01]  /*05f0*/  ULEA UR4, UR6, UR4, 0x18 ;  /* 0x0000000406047291 */ /* 0x000fe2000f8ec0ff */
[----:B------:R-:W-:-:S05]  /*0600*/  SHF.R.U32.HI R105, RZ, 0x5, R0 ;  /* 0x00000005ff697819 */ /* 0x000fca0000011600 */
[----:B------:R-:W-:Y:S01]  /*0610*/  LEA R29, R0, UR4, 0x2 ;  /* 0x00000004001d7c11 */ /* 0x000fe2000f8e10ff */
[----:B------:R-:W-:Y:S01]  /*0620*/  IMAD.MOV.U32 R22, RZ, RZ, -0x1 ;  /* 0xffffffffff167424 */ /* 0x000fe200078e00ff */
[----:B------:R-:W-:-:S03]  /*0630*/  @!P6 LOP3.LUT R22, R24, 0x80000000, RZ, 0x3c, !PT ;  /* 0x800000001816e812 */ /* 0x000fc600078e3cff */
[----:B------:R-:W-:Y:S01]  /*0640*/  IMAD R31, R0, 0x80, R29 ;  /* 0x00000080001f7824 */ /* 0x000fe200078e021d */
[----:B------:R-:W-:Y:S01]  /*0650*/  LEA R32, R105, UR4, 0x2 ;  /* 0x0000000469207c11 */ /* 0x000fe2000f8e10ff */
[----:B------:R-:W-:Y:S02]  /*0660*/  IMAD.MOV.U32 R24, RZ, RZ, -0x1 ;  /* 0xffffffffff187424 */ /* 0x000fe400078e00ff */
[----:B------:R-:W-:Y:S02]  /*0670*/  IMAD.MOV.U32 R26, RZ, RZ, -0x1 ;  /* 0xffffffffff1a7424 */ /* 0x000fe400078e00ff */
[----:B------:R-:W-:Y:S02]  /*0680*/  IMAD.MOV.U32 R27, RZ, RZ, -0x1 ;  /* 0xffffffffff1b7424 */ /* 0x000fe400078e00ff */
[----:B------:R-:W-:Y:S02]  /*0690*/  IMAD.MOV.U32 R28, RZ, RZ, -0x1 ;  /* 0xffffffffff1c7424 */ /* 0x000fe400078e00ff */
[----:B------:R-:W-:-:S02]  /*06a0*/  IMAD.MOV.U32 R30, RZ, RZ, -0x1 ;  /* 0xffffffffff1e7424 */ /* 0x000fc400078e00ff */
[----:B------:R-:W-:Y:S01]  /*06b0*/  IMAD R33, R0, -0x38, R31 ;  /* 0xffffffc800217824 */ /* 0x000fe200078e021f */
[----:B------:R-:W-:Y:S01]  /*06c0*/  BAR.SYNC.DEFER_BLOCKING 0x0 ;  /* 0x0000000000007b1d */ /* 0x000fe20000010000 */
[----:B--2---:R-:W-:Y:S02]  /*06d0*/  @!P2 LOP3.LUT R26, R8, 0x80000000, RZ, 0x3c, !PT ;  /* 0x80000000081aa812 */ /* 0x004fe400078e3cff */
[----:B---3--:R-:W-:Y:S02]  /*06e0*/  @!P0 LOP3.LUT R24, R6, 0x80000000, RZ, 0x3c, !PT ;  /* 0x8000000006188812 */ /* 0x008fe400078e3cff */
[----:B----4-:R-:W-:Y:S02]  /*06f0*/  @!P1 LOP3.LUT R25, R7, 0x80000000, RZ, 0x3c, !PT ;  /* 0x8000000007199812 */ /* 0x010fe400078e3cff */
[----:B-----5:R-:W-:Y:S02]  /*0700*/  @!P3 LOP3.LUT R27, R9, 0x80000000, RZ, 0x3c, !PT ;  /* 0x80000000091bb812 */ /* 0x020fe400078e3cff */
[----:B------:R-:W-:-:S02]  /*0710*/  @!P4 LOP3.LUT R28, R10, 0x80000000, RZ, 0x3c, !PT ;  /* 0x800000000a1cc812 */ /* 0x000fc400078e3cff */
[----:B------:R-:W-:-:S07]  /*0720*/  @!P5 LOP3.LUT R30, R11, 0x80000000, RZ, 0x3c, !PT ;  /* 0x800000000b1ed812 */ /* 0x000fce00078e3cff */
.L_x_220:
[----:B------:R-:W-:Y:S01]  /*0730*/  UISETP.LT.AND UP0, UPT, UR5, 0x6, UPT ;  /* 0x000000060500788c */ /* 0x000fe2000bf01270 */
[----:B------:R-:W-:Y:S01]  /*0740*/  STS [R29], RZ ;  /* 0x000000ff1d007388 */ /* 0x000fe20000000800 */
[----:B------:R-:W-:Y:S01]  /*0750*/  UIADD3 UR6, UPT, UPT, UR7, -0x6, URZ ;  /* 0xfffffffa07067890 */ /* 0x000fe2000fffe0ff */
[----:B------:R-:W-:Y:S01]  /*0760*/  ISETP.NE.AND P1, PT, R23, 0x1f, PT ;  /* 0x0000001f1700780c */ /* 0x000fe20003f25270 */
[----:B------:R-:W-:Y:S01]  /*0770*/  USEL UR4, UR5, 0x6, UP0 ;  /* 0x0000000605047887 */ /* 0x000fe20008000000 */
[----:B------:R-:W-:Y:S01]  /*0780*/  STS [R29+0x400], RZ ;  /* 0x000400ff1d007388 */ /* 0x000fe20000000800 */
[C---:B------:R-:W-:Y:S01]  /*0790*/  ISETP.NE.AND P2, PT, R105.reuse, 0x6, PT ;  /* 0x000000066900780c */ /* 0x040fe20003f45270 */
[----:B------:R-:W-:Y:S01]  /*07a0*/  UISETP.GE.AND UP0, UPT, UR7, UR10, UPT ;  /* 0x0000000a0700728c */ /* 0x000fe2000bf06270 */
[----:B0-2---:R-:W-:Y:S01]  /*07b0*/  SHF.R.U32.HI R4, RZ, UR6, R2 ;  /* 0x00000006ff047c19 */ /* 0x005fe20008011602 */
[----:B------:R-:W-:Y:S01]  /*07c0*/  UBMSK UR4, URZ, UR4 ;  /* 0x00000004ff04729b */ /* 0x000fe20008000000 */
[----:B------:R-:W-:Y:S01]  /*07d0*/  STS [R29+0x800], RZ ;  /* 0x000800ff1d007388 */ /* 0x000fe20000000800 */
[----:B------:R-:W-:-:S03]  /*07e0*/  ISETP.NE.AND P3, PT, R105, 0x7, PT ;  /* 0x000000076900780c */ /* 0x000fc60003f65270 */
[----:B------:R-:W-:Y:S01]  /*07f0*/  STS [R29+0xc00], RZ ;  /* 0x000c00ff1d007388 */ /* 0x000fe20000000800 */
[----:B------:R-:W-:-:S03]  /*0800*/  LOP3.LUT R4, R4, UR4, RZ, 0xc0, !PT ;  /* 0x0000000404047c12 */ /* 0x000fc6000f8ec0ff */
[----:B------:R-:W-:Y:S02]  /*0810*/  STS [R29+0x1000], RZ ;  /* 0x001000ff1d007388 */ /* 0x000fe40000000800 */
[----:B------:R-:W-:Y:S01]  /*0820*/  IMAD.SHL.U32 R5, R4, 0x400, RZ ;  /* 0x0000040004057824 */ /* 0x000fe200078e00ff */
[----:B------:R-:W-:Y:S01]  /*0830*/  SHF.R.U32.HI R4, RZ, 0x4, R4 ;  /* 0x00000004ff047819 */ /* 0x000fe20000011604 */
[----:B------:R-:W-:Y:S03]  /*0840*/  STS [R29+0x1400], RZ ;  /* 0x001400ff1d007388 */ /* 0x000fe60000000800 */
[----:B------:R-:W-:Y:S01]  /*0850*/  LOP3.LUT R36, R5, 0x7c00, RZ, 0xc0, !PT ;  /* 0x00007c0005247812 */ /* 0x000fe200078ec0ff */
[----:B------:R-:W-:Y:S01]  /*0860*/  STS [R29+0x1800], RZ ;  /* 0x001800ff1d007388 */ /* 0x000fe20000000800 */
[----:B------:R-:W-:-:S03]  /*0870*/  LOP3.LUT R4, R4, 0xffffffe, RZ, 0xc0, !PT ;  /* 0x0ffffffe04047812 */ /* 0x000fc600078ec0ff */
[----:B------:R-:W-:Y:S01]  /*0880*/  STS [R29+0x1c00], RZ ;  /* 0x001c00ff1d007388 */ /* 0x000fe20000000800 */
[----:B------:R-:W-:Y:S02]  /*0890*/  IADD3 R36, PT, PT, R4, R29, R36 ;  /* 0x0000001d04247210 */ /* 0x000fe40007ffe024 */
[----:B------:R-:W-:Y:S01]  /*08a0*/  SHF.R.U32.HI R4, RZ, UR6, R3 ;  /* 0x00000006ff047c19 */ /* 0x000fe20008011603 */
[----:B------:R-:W-:Y:S03]  /*08b0*/  STS [R29+0x2000], RZ ;  /* 0x002000ff1d007388 */ /* 0x000fe60000000800 */
[----:B------:R-:W-:Y:S01]  /*08c0*/  LOP3.LUT R4, R4, UR4, RZ, 0xc0, !PT ;  /* 0x0000000404047c12 */ /* 0x000fe2000f8ec0ff */
[----:B------:R-:W-:Y:S03]  /*08d0*/  STS [R29+0x2400], RZ ;  /* 0x002400ff1d007388 */ /* 0x000fe60000000800 */
[----:B------:R-:W-:Y:S01]  /*08e0*/  SHF.R.U32.HI R6, RZ, 0x4, R4 ;  /* 0x00000004ff067819 */ /* 0x000fe20000011604 */
[----:B------:R-:W-:Y:S01]  /*08f0*/  STS [R29+0x2800], RZ ;  /* 0x002800ff1d007388 */ /* 0x000fe20000000800 */
[----:B------:R-:W-:-:S02]  /*0900*/  IMAD.SHL.U32 R5, R4, 0x400, RZ ;  /* 0x0000040004057824 */ /* 0x000fc400078e00ff */
[----:B------:R-:W-:Y:S01]  /*0910*/  LOP3.LUT R6, R6, 0xffffffe, RZ, 0xc0, !PT ;  /* 0x0ffffffe06067812 */ /* 0x000fe200078ec0ff */
[----:B------:R-:W-:Y:S02]  /*0920*/  STS [R29+0x2c00], RZ ;  /* 0x002c00ff1d007388 */ /* 0x000fe40000000800 */
[----:B------:R-:W-:Y:S02]  /*0930*/  LOP3.LUT R4, R5, 0x7c00, RZ, 0xc0, !PT ;  /* 0x00007c0005047812 */ /* 0x000fe400078ec0ff */
[----:B------:R-:W-:Y:S02]  /*0940*/  STS [R29+0x3000], RZ ;  /* 0x003000ff1d007388 */ /* 0x000fe40000000800 */
[----:B------:R-:W-:Y:S02]  /*0950*/  IADD3 R37, PT, PT, R6, R29, R4 ;  /* 0x0000001d06257210 */ /* 0x000fe40007ffe004 */
[----:B------:R-:W-:Y:S01]  /*0960*/  STS [R29+0x3400], RZ ;  /* 0x003400ff1d007388 */ /* 0x000fe20000000800 */
[----:B------:R-:W-:-:S03]  /*0970*/  SHF.R.U32.HI R4, RZ, UR6, R12 ;  /* 0x00000006ff047c19 */ /* 0x000fc6000801160c */
        /* <DEDUP_REMOVED lines=10> */
[----:B------:R-:W-:-:S03]  /*0a20*/  IADD3 R39, PT, PT, R39, R29, R6 ;  /* 0x0000001d27277210 */ /* 0x000fc60007ffe006 */
[----:B------:R-:W-:Y:S04]  /*0a30*/  STS [R29+0x4c00], RZ ;  /* 0x004c00ff1d007388 */ /* 0x000fe80000000800 */
        /* <DEDUP_REMOVED lines=13> */
[----:B------:R-:W0:Y:S02]  /*0b10*/  LDS.U16 R34, [R36] ;  /* 0x0000000024227984 */ /* 0x000e240000000400 */
[----:B0-----:R-:W-:-:S05]  /*0b20*/  VIADD R5, R34, 0x1 ;  /* 0x0000000122057836 */ /* 0x001fca0000000000 */
[----:B------:R0:W-:Y:S04]  /*0b30*/  STS.U16 [R36], R5 ;  /* 0x0000000524007388 */ /* 0x0001e80000000400 */
[----:B------:R-:W1:Y:S01]  /*0b40*/  LDS.U16 R38, [R37] ;  /* 0x0000000025267984 */ /* 0x000e620000000400 */
[----:B0-----:R-:W-:-:S04]  /*0b50*/  SHF.R.U32.HI R5, RZ, UR6, R13 ;  /* 0x00000006ff057c19 */ /* 0x001fc8000801160d */
[----:B------:R-:W-:-:S05]  /*0b60*/  LOP3.LUT R5, R5, UR4, RZ, 0xc0, !PT ;  /* 0x0000000405057c12 */ /* 0x000fca000f8ec0ff */
[----:B------:R-:W-:Y:S01]  /*0b70*/  IMAD.SHL.U32 R6, R5, 0x400, RZ ;  /* 0x0000040005067824 */ /* 0x000fe200078e00ff */
[----:B------:R-:W-:-:S04]  /*0b80*/  SHF.R.U32.HI R5, RZ, 0x4, R5 ;  /* 0x00000004ff057819 */ /* 0x000fc80000011605 */
[----:B------:R-:W-:Y:S02]  /*0b90*/  LOP3.LUT R8, R6, 0x7c00, RZ, 0xc0, !PT ;  /* 0x00007c0006087812 */ /* 0x000fe400078ec0ff */
[----:B------:R-:W-:-:S04]  /*0ba0*/  LOP3.LUT R5, R5, 0xffffffe, RZ, 0xc0, !PT ;  /* 0x0ffffffe05057812 */ /* 0x000fc800078ec0ff */
[----:B------:R-:W-:Y:S01]  /*0bb0*/  IADD3 R41, PT, PT, R5, R29, R8 ;  /* 0x0000001d05297210 */ /* 0x000fe20007ffe008 */
[----:B-1----:R-:W-:-:S05]  /*0bc0*/  VIADD R4, R38, 0x1 ;  /* 0x0000000126047836 */ /* 0x002fca0000000000 */
[----:B------:R0:W-:Y:S04]  /*0bd0*/  STS.U16 [R37], R4 ;  /* 0x0000000425007388 */ /* 0x0001e80000000400 */
[----:B------:R-:W1:Y:S01]  /*0be0*/  LDS.U16 R40, [R39] ;  /* 0x0000000027287984 */ /* 0x000e620000000400 */
[----:B0-----:R-:W-:-:S04]  /*0bf0*/  SHF.R.U32.HI R4, RZ, UR6, R14 ;  /* 0x00000006ff047c19 */ /* 0x001fc8000801160e */
[----:B------:R-:W-:-:S05]  /*0c00*/  LOP3.LUT R4, R4, UR4, RZ, 0xc0, !PT ;  /* 0x0000000404047c12 */ /* 0x000fca000f8ec0ff */
[----:B------:R-:W-:Y:S01]  /*0c10*/  IMAD.SHL.U32 R5, R4, 0x400, RZ ;  /* 0x0000040004057824 */ /* 0x000fe200078e00ff */
[----:B------:R-:W-:-:S04]  /*0c20*/  SHF.R.U32.HI R4, RZ, 0x4, R4 ;  /* 0x00000004ff047819 */ /* 0x000fc80000011604 */
[----:B------:R-:W-:Y:S02]  /*0c30*/  LOP3.LUT R8, R5, 0x7c00, RZ, 0xc0, !PT ;  /* 0x00007c0005087812 */ /* 0x000fe400078ec0ff */
[----:B------:R-:W-:Y:S02]  /*0c40*/  LOP3.LUT R43, R4, 0xffffffe, RZ, 0xc0, !PT ;  /* 0x0ffffffe042b7812 */ /* 0x000fe400078ec0ff */
[----:B------:R-:W-:Y:S02]  /*0c50*/  SHF.R.U32.HI R5, RZ, UR6, R15 ;  /* 0x00000006ff057c19 */ /* 0x000fe4000801160f */
[----:B------:R-:W-:Y:S02]  /*0c60*/  IADD3 R43, PT, PT, R43, R29, R8 ;  /* 0x0000001d2b2b7210 */ /* 0x000fe40007ffe008 */
[----:B------:R-:W-:Y:S01]  /*0c70*/  LOP3.LUT R5, R5, UR4, RZ, 0xc0, !PT ;  /* 0x0000000405057c12 */ /* 0x000fe2000f8ec0ff */
[----:B-1----:R-:W-:-:S05]  /*0c80*/  VIADD R6, R40, 0x1 ;  /* 0x0000000128067836 */ /* 0x002fca0000000000 */
[----:B------:R0:W-:Y:S04]  /*0c90*/  STS.U16 [R39], R6 ;  /* 0x0000000627007388 */ /* 0x0001e80000000400 */
[----:B------:R-:W1:Y:S01]  /*0ca0*/  LDS.U16 R42, [R41] ;  /* 0x00000000292a7984 */ /* 0x000e620000000400 */
[----:B0-----:R-:W-:Y:S01]  /*0cb0*/  IMAD.SHL.U32 R6, R5, 0x400, RZ ;  /* 0x0000040005067824 */ /* 0x001fe200078e00ff */
        /* <DEDUP_REMOVED lines=127> */
[----:B0-----:R-:W-:Y:S01]  /*14b0*/  SHF.R.U32.HI R4, RZ, UR6, R30 ;  /* 0x00000006ff047c19 */ /* 0x001fe2000801161e */
[----:B------:R-:W0:Y:S03]  /*14c0*/  S2UR UR6, SR_CgaCtaId ;  /* 0x00000000000679c3 */ /* 0x000e260000008800 */
[----:B------:R-:W-:Y:S01]  /*14d0*/  LOP3.LUT R4, R4, UR4, RZ, 0xc0, !PT ;  /* 0x0000000404047c12 */ /* 0x000fe2000f8ec0ff */
[----:B------:R-:W-:-:S04]  /*14e0*/  UMOV UR4, 0x400 ;  /* 0x0000040000047882 */ /* 0x000fc80000000000 */
[----:B------:R-:W-:Y:S01]  /*14f0*/  IMAD.SHL.U32 R5, R4, 0x400, RZ ;  /* 0x0000040004057824 */ /* 0x000fe200078e00ff */
[----:B------:R-:W-:-:S04]  /*1500*/  SHF.R.U32.HI R4, RZ, 0x4, R4 ;  /* 0x00000004ff047819 */ /* 0x000fc80000011604 */
[----:B------:R-:W-:Y:S02]  /*1510*/  LOP3.LUT R8, R5, 0x7c00, RZ, 0xc0, !PT ;  /* 0x00007c0005087812 */ /* 0x000fe400078ec0ff */
[----:B------:R-:W-:-:S04]  /*1520*/  LOP3.LUT R71, R4, 0xffffffe, RZ, 0xc0, !PT ;  /* 0x0ffffffe04477812 */ /* 0x000fc800078ec0ff */
[----:B------:R-:W-:Y:S01]  /*1530*/  IADD3 R71, PT, PT, R71, R29, R8 ;  /* 0x0000001d47477210 */ /* 0x000fe20007ffe008 */
[----:B0-----:R-:W-:Y:S01]  /*1540*/  ULEA UR4, UR6, UR4, 0x18 ;  /* 0x0000000406047291 */ /* 0x001fe2000f8ec0ff */
[----:B-1----:R-:W-:-:S05]  /*1550*/  VIADD R6, R68, 0x1 ;  /* 0x0000000144067836 */ /* 0x002fca0000000000 */
[----:B------:R-:W-:Y:S04]  /*1560*/  STS.U16 [R67], R6 ;  /* 0x0000000643007388 */ /* 0x000fe80000000400 */
[----:B------:R-:W0:Y:S02]  /*1570*/  LDS.U16 R70, [R69] ;  /* 0x0000000045467984 */ /* 0x000e240000000400 */
[----:B0-----:R-:W-:-:S05]  /*1580*/  VIADD R4, R70, 0x1 ;  /* 0x0000000146047836 */ /* 0x001fca0000000000 */
[----:B------:R-:W-:Y:S04]  /*1590*/  STS.U16 [R69], R4 ;  /* 0x0000000445007388 */ /* 0x000fe80000000400 */
[----:B------:R-:W0:Y:S02]  /*15a0*/  LDS.U16 R72, [R71] ;  /* 0x0000000047487984 */ /* 0x000e240000000400 */
[----:B0-----:R-:W-:-:S05]  /*15b0*/  VIADD R6, R72, 0x1 ;  /* 0x0000000148067836 */ /* 0x001fca0000000000 */
[----:B------:R-:W-:Y:S01]  /*15c0*/  STS.U16 [R71], R6 ;  /* 0x0000000647007388 */ /* 0x000fe20000000400 */
[----:B------:R-:W-:Y:S06]  /*15d0*/  BAR.SYNC.DEFER_BLOCKING 0x0 ;  /* 0x0000000000007b1d */ /* 0x000fec0000010000 */
[----:B------:R-:W-:Y:S04]  /*15e0*/  LDS R73, [R31] ;  /* 0x000000001f497984 */ /* 0x000fe80000000800 */
[----:B------:R-:W0:Y:S04]  /*15f0*/  LDS R74, [R31+0x4] ;  /* 0x000004001f4a7984 */ /* 0x000e280000000800 */
        /* <DEDUP_REMOVED lines=13> */
[----:B------:R-:W1:Y:S01]  /*16d0*/  LDS R86, [R31+0x34] ;  /* 0x000034001f567984 */ /* 0x000e620000000800 */
[----:B--2---:R-:W-:-:S03]  /*16e0*/  IMAD.IADD R76, R76, 0x1, R75 ;  /* 0x000000014c4c7824 */ /* 0x004fc600078e024b */
[----:B------:R-:W2:Y:S01]  /*16f0*/  LDS R87, [R31+0x38] ;  /* 0x000038001f577984 */ /* 0x000ea20000000800 */
[----:B---3--:R-:W-:-:S03]  /*1700*/  IMAD.IADD R77, R77, 0x1, R76 ;  /* 0x000000014d4d7824 */ /* 0x008fc600078e024c */
[----:B------:R-:W3:Y:S01]  /*1710*/  LDS R88, [R31+0x3c] ;  /* 0x00003c001f587984 */ /* 0x000ee20000000800 */
[----:B----4-:R-:W-:-:S03]  /*1720*/  IMAD.IADD R78, R78, 0x1, R77 ;  /* 0x000000014e4e7824 */ /* 0x010fc600078e024d */
[----:B------:R-:W4:Y:S01]  /*1730*/  LDS R89, [R31+0x40] ;  /* 0x000040001f597984 */ /* 0x000f220000000800 */
[----:B-----5:R-:W-:-:S03]  /*1740*/  IMAD.IADD R79, R79, 0x1, R78 ;  /* 0x000000014f4f7824 */ /* 0x020fc600078e024e */
[----:B------:R-:W5:Y:S01]  /*1750*/  LDS R90, [R31+0x44] ;  /* 0x000044001f5a7984 */ /* 0x000f620000000800 */
[----:B------:R-:W-:-:S03]  /*1760*/  IMAD.IADD R80, R80, 0x1, R79 ;  /* 0x0000000150507824 */ /* 0x000fc600078e024f */
        /* <DEDUP_REMOVED lines=29> */
[----:B------:R-:W-:-:S04]  /*1940*/  IMAD.IADD R95, R95, 0x1, R94 ;  /* 0x000000015f5f7824 */ /* 0x000fc800078e025e */
[----:B0-----:R-:W-:-:S04]  /*1950*/  IMAD.IADD R96, R96, 0x1, R95 ;  /* 0x0000000160607824 */ /* 0x001fc800078e025f */
[----:B-1----:R-:W-:-:S04]  /*1960*/  IMAD.IADD R97, R97, 0x1, R96 ;  /* 0x0000000161617824 */ /* 0x002fc800078e0260 */
[----:B--2---:R-:W-:-:S04]  /*1970*/  IMAD.IADD R98, R98, 0x1, R97 ;  /* 0x0000000162627824 */ /* 0x004fc800078e0261 */
[----:B---3--:R-:W-:-:S04]  /*1980*/  IMAD.IADD R99, R99, 0x1, R98 ;  /* 0x0000000163637824 */ /* 0x008fc800078e0262 */
[----:B----4-:R-:W-:-:S04]  /*1990*/  IMAD.IADD R100, R100, 0x1, R99 ;  /* 0x0000000164647824 */ /* 0x010fc800078e0263 */
[----:B-----5:R-:W-:-:S04]  /*19a0*/  IMAD.IADD R101, R101, 0x1, R100 ;  /* 0x0000000165657824 */ /* 0x020fc800078e0264 */
[----:B------:R-:W-:-:S04]  /*19b0*/  IMAD.IADD R102, R102, 0x1, R101 ;  /* 0x0000000166667824 */ /* 0x000fc800078e0265 */
[----:B------:R-:W-:-:S04]  /*19c0*/  IMAD.IADD R103, R103, 0x1, R102 ;  /* 0x0000000167677824 */ /* 0x000fc800078e0266 */
[----:B------:R-:W-:-:S04]  /*19d0*/  IMAD.IADD R104, R104, 0x1, R103 ;  /* 0x0000000168687824 */ /* 0x000fc800078e0267 */
[----:B------:R-:W-:-:S05]  /*19e0*/  IMAD.IADD R106, R5, 0x1, R104 ;  /* 0x00000001056a7824 */ /* 0x000fca00078e0268 */
        /* <DEDUP_REMOVED lines=8> */
[----:B------:R-:W0:Y:S02]  /*1a70*/  SHFL.UP P0, R107, R108, 0x10, RZ ;  /* 0x060000006c6b7989 */ /* 0x000e2400000000ff */
[----:B0-----:R-:W-:Y:S01]  /*1a80*/  @P0 IMAD.IADD R107, R108, 0x1, R107 ;  /* 0x000000016c6b0824 */ /* 0x001fe200078e026b */
[----:B------:R-:W-:-:S03]  /*1a90*/  ISETP.NE.AND P0, PT, R105, 0x1, PT ;  /* 0x000000016900780c */ /* 0x000fc60003f05270 */
[----:B------:R-:W-:Y:S01]  /*1aa0*/  IMAD.IADD R106, R107, 0x1, -R106 ;  /* 0x000000016b6a7824 */ /* 0x000fe200078e0a6a */
[----:B------:R-:W-:Y:S01]  /*1ab0*/  @!P1 STS [R32+0x8400], R107 ;  /* 0x0084006b20009388 */ /* 0x000fe20000000800 */
[----:B------:R-:W-:Y:S01]  /*1ac0*/  BAR.SYNC.DEFER_BLOCKING 0x0 ;  /* 0x0000000000007b1d */ /* 0x000fe20000010000 */
[----:B------:R-:W-:-:S05]  /*1ad0*/  ISETP.NE.AND P1, PT, R105, 0x4, PT ;  /* 0x000000046900780c */ /* 0x000fca0003f25270 */
[----:B------:R-:W0:Y:S04]  /*1ae0*/  LDS.128 R4, [UR4+0x8400] ;  /* 0x00840004ff047984 */ /* 0x000e280008000c00 */
[----:B------:R-:W1:Y:S01]  /*1af0*/  LDS.128 R8, [UR4+0x8410] ;  /* 0x00841004ff087984 */ /* 0x000e620008000c00 */
[C---:B0-----:R-:W-:Y:S01]  /*1b00*/  SEL R35, R4.reuse, R35, !P0 ;  /* 0x0000002304237207 */ /* 0x041fe20004000000 */
[----:B------:R-:W-:Y:S01]  /*1b10*/  IMAD.IADD R5, R4, 0x1, R5 ;  /* 0x0000000104057824 */ /* 0x000fe200078e0205 */
[----:B------:R-:W-:-:S03]  /*1b20*/  ISETP.NE.AND P0, PT, R105, 0x2, PT ;  /* 0x000000026900780c */ /* 0x000fc60003f05270 */
[----:B------:R-:W-:Y:S01]  /*1b30*/  IMAD.IADD R6, R6, 0x1, R5 ;  /* 0x0000000106067824 */ /* 0x000fe200078e0205 */
[----:B------:R-:W-:Y:S02]  /*1b40*/  SEL R35, R5, R35, !P0 ;  /* 0x0000002305237207 */ /* 0x000fe40004000000 */
[----:B------:R-:W-:Y:S01]  /*1b50*/  ISETP.NE.AND P0, PT, R105, 0x3, PT ;  /* 0x000000036900780c */ /* 0x000fe20003f05270 */
[----:B------:R-:W-:-:S03]  /*1b60*/  IMAD.IADD R7, R7, 0x1, R6 ;  /* 0x0000000107077824 */ /* 0x000fc600078e0206 */
[----:B------:R-:W-:Y:S01]  /*1b70*/  SEL R35, R6, R35, !P0 ;  /* 0x0000002306237207 */ /* 0x000fe20004000000 */
[----:B-1----:R-:W-:Y:S01]  /*1b80*/  IMAD.IADD R8, R7, 0x1, R8 ;  /* 0x0000000107087824 */ /* 0x002fe200078e0208 */
[----:B------:R-:W-:Y:S02]  /*1b90*/  ISETP.NE.AND P0, PT, R105, 0x5, PT ;  /* 0x000000056900780c */ /* 0x000fe40003f05270 */
[----:B------:R-:W-:Y:S01]  /*1ba0*/  SEL R35, R7, R35, !P1 ;  /* 0x0000002307237207 */ /* 0x000fe20004800000 */
[----:B------:R-:W-:Y:S01]  /*1bb0*/  IMAD.IADD R9, R9, 0x1, R8 ;  /* 0x0000000109097824 */ /* 0x000fe200078e0208 */
[----:B------:R-:W-:Y:S02]  /*1bc0*/  ISETP.NE.AND P1, PT, R23, RZ, PT ;  /* 0x000000ff1700720c */ /* 0x000fe40003f25270 */
[----:B------:R-:W-:Y:S01]  /*1bd0*/  SEL R35, R8, R35, !P0 ;  /* 0x0000002308237207 */ /* 0x000fe20004000000 */
[----:B------:R-:W-:Y:S01]  /*1be0*/  IMAD.IADD R10, R10, 0x1, R9 ;  /* 0x000000010a0a7824 */ /* 0x000fe200078e0209 */
[----:B------:R-:W-:-:S02]  /*1bf0*/  ISETP.GT.U32.AND P0, PT, R0, 0x1f, PT ;  /* 0x0000001f0000780c */ /* 0x000fc40003f04070 */
[----:B------:R-:W-:Y:S01]  /*1c00*/  SEL R35, R9, R35, !P2 ;  /* 0x0000002309237207 */ /* 0x000fe20005000000 */
[----:B------:R-:W-:Y:S01]  /*1c10*/  IMAD.IADD R11, R11, 0x1, R10 ;  /* 0x000000010b0b7824 */ /* 0x000fe200078e020a */
[----:B------:R-:W-:Y:S02]  /*1c20*/  ISETP.GT.U32.OR P2, PT, R0, 0x1f, P1 ;  /* 0x0000001f0000780c */ /* 0x000fe40000f44470 */
[----:B------:R-:W-:Y:S02]  /*1c30*/  SEL R4, R106, RZ, P1 ;  /* 0x000000ff6a047207 */ /* 0x000fe40000800000 */
[----:B------:R-:W-:-:S05]  /*1c40*/  SEL R35, R10, R35, !P3 ;  /* 0x000000230a237207 */ /* 0x000fca0005800000 */
[----:B------:R-:W-:Y:S01]  /*1c50*/  @P0 IMAD.IADD R106, R35, 0x1, R4 ;  /* 0x00000001236a0824 */ /* 0x000fe200078e0204 */
[----:B------:R-:W-:-:S03]  /*1c60*/  ISETP.NE.AND P0, PT, R0, RZ, PT ;  /* 0x000000ff0000720c */ /* 0x000fc60003f05270 */
[----:B------:R-:W-:-:S05]  /*1c70*/  @!P2 IMAD.U32 R106, R11, 0x10000, RZ ;  /* 0x000100000b6aa824 */ /* 0x000fca00078e00ff */
[----:B------:R-:W-:Y:S01]  /*1c80*/  @!P2 STS [UR4+0x8428], R106 ;  /* 0x0084286aff00a988 */ /* 0x000fe20008000804 */
[----:B------:R-:W-:Y:S06]  /*1c90*/  BAR.SYNC.DEFER_BLOCKING 0x0 ;  /* 0x0000000000007b1d */ /* 0x000fec0000010000 */
[----:B------:R-:W0:Y:S02]  /*1ca0*/  LDS R4, [UR4+0x8428] ;  /* 0x00842804ff047984 */ /* 0x000e240008000800 */
[----:B0-----:R-:W-:-:S05]  /*1cb0*/  SEL R5, R4, RZ, P0 ;  /* 0x000000ff04057207 */ /* 0x001fca0000000000 */
[----:B------:R-:W-:-:S04]  /*1cc0*/  IMAD.IADD R4, R5, 0x1, R106 ;  /* 0x0000000105047824 */ /* 0x000fc800078e026a */
[--C-:B------:R-:W-:Y:S01]  /*1cd0*/  IMAD.IADD R6, R73, 0x1, R4.reuse ;  /* 0x0000000149067824 */ /* 0x100fe200078e0204 */
[----:B------:R-:W-:Y:S01]  /*1ce0*/  STS [R31], R4 ;  /* 0x000000041f007388 */ /* 0x000fe20000000800 */
[--C-:B------:R-:W-:Y:S02]  /*1cf0*/  IMAD.IADD R74, R74, 0x1, R4.reuse ;  /* 0x000000014a4a7824 */ /* 0x100fe400078e0204 */
[--C-:B------:R-:W-:Y:S01]  /*1d00*/  IMAD.IADD R8, R75, 0x1, R4.reuse ;  /* 0x000000014b087824 */ /* 0x100fe200078e0204 */
[----:B------:R-:W-:Y:S01]  /*1d10*/  STS [R31+0x4], R6 ;  /* 0x000004061f007388 */ /* 0x000fe20000000800 */
[--C-:B------:R-:W-:Y:S02]  /*1d20*/  IMAD.IADD R76, R76, 0x1, R4.reuse ;  /* 0x000000014c4c7824 */ /* 0x100fe400078e0204 */
[--C-:B------:R-:W-:Y:S01]  /*1d30*/  IMAD.IADD R10, R77, 0x1, R4.reuse ;  /* 0x000000014d0a7824 */ /* 0x100fe200078e0204 */
[----:B------:R-:W-:Y:S01]  /*1d40*/  STS [R31+0x8], R74 ;  /* 0x0000084a1f007388 */ /* 0x000fe20000000800 */
[----:B------:R-:W-:-:S02]  /*1d50*/  IMAD.IADD R78, R78, 0x1, R4 ;  /* 0x000000014e4e7824 */ /* 0x000fc400078e0204 */
[--C-:B------:R-:W-:Y:S01]  /*1d60*/  IMAD.IADD R106, R79, 0x1, R4.reuse ;  /* 0x000000014f6a7824 */ /* 0x100fe200078e0204 */
[----:B------:R-:W-:Y:S01]  /*1d70*/  STS [R31+0xc], R8 ;  /* 0x00000c081f007388 */ /* 0x000fe20000000800 */
        /* <DEDUP_REMOVED lines=36> */
[----:B------:R-:W-:-:S03]  /*1fc0*/  IMAD.IADD R104, R104, 0x1, R4 ;  /* 0x0000000168687824 */ /* 0x000fc600078e0204 */
[----:B------:R-:W-:Y:S04]  /*1fd0*/  STS [R31+0x40], R88 ;  /* 0x000040581f007388 */ /* 0x000fe80000000800 */
        /* <DEDUP_REMOVED lines=15> */
[----:B------:R-:W-:Y:S01]  /*20d0*/  STS [R31+0x80], R104 ;  /* 0x000080681f007388 */ /* 0x000fe20000000800 */
[----:B------:R-:W-:Y:S06]  /*20e0*/  BAR.SYNC.DEFER_BLOCKING 0x0 ;  /* 0x0000000000007b1d */ /* 0x000fec0000010000 */
[----:B------:R-:W0:Y:S04]  /*20f0*/  LDS.U16 R5, [R36] ;  /* 0x0000000024057984 */ /* 0x000e280000000400 */
[----:B------:R-:W1:Y:S04]  /*2100*/  LDS.U16 R37, [R37] ;  /* 0x0000000025257984 */ /* 0x000e680000000400 */
[----:B------:R-:W2:Y:S04]  /*2110*/  LDS.U16 R39, [R39] ;  /* 0x0000000027277984 */ /* 0x000ea80000000400 */
[----:B------:R-:W3:Y:S04]  /*2120*/  LDS.U16 R41, [R41] ;  /* 0x0000000029297984 */ /* 0x000ee80000000400 */
[----:B------:R-:W4:Y:S04]  /*2130*/  LDS.U16 R43, [R43] ;  /* 0x000000002b2b7984 */ /* 0x000f280000000400 */
[----:B------:R-:W5:Y:S04]  /*2140*/  LDS.U16 R45, [R45] ;  /* 0x000000002d2d7984 */ /* 0x000f680000000400 */
[----:B------:R-:W5:Y:S04]  /*2150*/  LDS.U16 R47, [R47] ;  /* 0x000000002f2f7984 */ /* 0x000f680000000400 */
[----:B------:R-:W5:Y:S04]  /*2160*/  LDS.U16 R49, [R49] ;  /* 0x0000000031317984 */ /* 0x000f680000000400 */
[----:B------:R-:W5:Y:S04]  /*2170*/  LDS.U16 R51, [R51] ;  /* 0x0000000033337984 */ /* 0x000f680000000400 */
[----:B------:R-:W5:Y:S04]  /*2180*/  LDS.U16 R53, [R53] ;  /* 0x0000000035357984 */ /* 0x000f680000000400 */
[----:B------:R-:W5:Y:S01]  /*2190*/  LDS.U16 R55, [R55] ;  /* 0x0000000037377984 */ /* 0x000f620000000400 */
[----:B0-----:R-:W-:-:S03]  /*21a0*/  IMAD.IADD R5, R34, 0x1, R5 ;  /* 0x0000000122057824 */ /* 0x001fc600078e0205 */
[----:B------:R-:W0:Y:S01]  /*21b0*/  LDS.U16 R57, [R57] ;  /* 0x0000000039397984 */ /* 0x000e220000000400 */
[----:B-1----:R-:W-:-:S03]  /*21c0*/  IMAD.IADD R37, R38, 0x1, R37 ;  /* 0x0000000126257824 */ /* 0x002fc600078e0225 */
[----:B------:R-:W1:Y:S01]  /*21d0*/  LDS.U16 R59, [R59] ;  /* 0x000000003b3b7984 */ /* 0x000e620000000400 */
[----:B--2---:R-:W-:-:S03]  /*21e0*/  IMAD.IADD R39, R40, 0x1, R39 ;  /* 0x0000000128277824 */ /* 0x004fc600078e0227 */
[----:B------:R-:W2:Y:S01]  /*21f0*/  LDS.U16 R61, [R61] ;  /* 0x000000003d3d7984 */ /* 0x000ea20000000400 */
[----:B---3--:R-:W-:-:S03]  /*2200*/  IMAD.IADD R41, R42, 0x1, R41 ;  /* 0x000000012a297824 */ /* 0x008fc600078e0229 */
[----:B------:R-:W3:Y:S01]  /*2210*/  LDS.U16 R63, [R63] ;  /* 0x000000003f3f7984 */ /* 0x000ee20000000400 */
[----:B----4-:R-:W-:-:S03]  /*2220*/  IMAD.IADD R43, R44, 0x1, R43 ;  /* 0x000000012c2b7824 */ /* 0x010fc600078e022b */
[----:B------:R-:W4:Y:S01]  /*2230*/  LDS.U16 R65, [R65] ;  /* 0x0000000041417984 */ /* 0x000f220000000400 */
[----:B-----5:R-:W-:-:S03]  /*2240*/  IMAD.IADD R45, R46, 0x1, R45 ;  /* 0x000000012e2d7824 */ /* 0x020fc600078e022d */
[----:B------:R-:W5:Y:S01]  /*2250*/  LDS.U16 R67, [R67] ;  /* 0x0000000043437984 */ /* 0x000f620000000400 */
[----:B------:R-:W-:-:S03]  /*2260*/  IMAD.IADD R47, R48, 0x1, R47 ;  /* 0x00000001302f7824 */ /* 0x000fc600078e022f */
[----:B------:R-:W5:Y:S01]  /*2270*/  LDS.U16 R69, [R69] ;  /* 0x0000000045457984 */ /* 0x000f620000000400 */
[----:B------:R-:W-:-:S03]  /*2280*/  IMAD.IADD R49, R50, 0x1, R49 ;  /* 0x0000000132317824 */ /* 0x000fc600078e0231 */
[----:B------:R-:W5:Y:S01]  /*2290*/  LDS.U16 R71, [R71] ;  /* 0x0000000047477984 */ /* 0x000f620000000400 */
[----:B------:R-:W-:Y:S02]  /*22a0*/  IMAD.IADD R51, R52, 0x1, R51 ;  /* 0x0000000134337824 */ /* 0x000fe400078e0233 */
[----:B------:R-:W-:Y:S02]  /*22b0*/  IMAD.IADD R53, R54, 0x1, R53 ;  /* 0x0000000136357824 */ /* 0x000fe400078e0235 */
[----:B------:R-:W-:Y:S02]  /*22c0*/  IMAD.IADD R55, R56, 0x1, R55 ;  /* 0x0000000138377824 */ /* 0x000fe400078e0237 */
[----:B0-----:R-:W-:Y:S02]  /*22d0*/  IMAD.IADD R57, R58, 0x1, R57 ;  /* 0x000000013a397824 */ /* 0x001fe400078e0239 */
[----:B-1----:R-:W-:Y:S02]  /*22e0*/  IMAD.IADD R59, R60, 0x1, R59 ;  /* 0x000000013c3b7824 */ /* 0x002fe400078e023b */
[----:B--2---:R-:W-:-:S02]  /*22f0*/  IMAD.IADD R61, R62, 0x1, R61 ;  /* 0x000000013e3d7824 */ /* 0x004fc400078e023d */
[----:B---3--:R-:W-:Y:S02]  /*2300*/  IMAD.IADD R63, R64, 0x1, R63 ;  /* 0x00000001403f7824 */ /* 0x008fe400078e023f */
[----:B----4-:R-:W-:Y:S02]  /*2310*/  IMAD.IADD R65, R66, 0x1, R65 ;  /* 0x0000000142417824 */ /* 0x010fe400078e0241 */
[----:B-----5:R-:W-:Y:S02]  /*2320*/  IMAD.IADD R67, R68, 0x1, R67 ;  /* 0x0000000144437824 */ /* 0x020fe400078e0243 */
[----:B------:R-:W-:Y:S02]  /*2330*/  IMAD.IADD R69, R70, 0x1, R69 ;  /* 0x0000000146457824 */ /* 0x000fe400078e0245 */
[----:B------:R-:W-:Y:S01]  /*2340*/  IMAD.IADD R71, R72, 0x1, R71 ;  /* 0x0000000148477824 */ /* 0x000fe200078e0247 */
[----:B------:R-:W-:Y:S06]  /*2350*/  BAR.SYNC.DEFER_BLOCKING 0x0 ;  /* 0x0000000000007b1d */ /* 0x000fec0000010000 */
[----:B------:R-:W-:Y:S05]  /*2360*/  BRA.U UP0, `(.L_x_219) ;  /* 0x0000000100f87547 */ /* 0x000fea000b800000 */
[----:B------:R-:W-:Y:S01]  /*2370*/  LEA R5, R5, UR4, 0x2 ;  /* 0x0000000405057c11 */ /* 0x000fe2000f8e10ff */
[----:B------:R-:W-:Y:S01]  /*2380*/  UIADD3 UR7, UPT, UPT, UR7, 0x6, URZ ;  /* 0x0000000607077890 */ /* 0x000fe2000fffe0ff */
[----:B------:R-:W-:Y:S01]  /*2390*/  LEA R4, R37, UR4, 0x2 ;  /* 0x0000000425047c11 */ /* 0x000fe2000f8e10ff */
[----:B------:R-:W-:Y:S01]  /*23a0*/  UIADD3 UR5, UPT, UPT, UR5, -0x6, URZ ;  /* 0xfffffffa05057890 */ /* 0x000fe2000fffe0ff */
[----:B------:R-:W-:Y:S01]  /*23b0*/  LEA R7, R39, UR4, 0x2 ;  /* 0x0000000427077c11 */ /* 0x000fe2000f8e10ff */
[----:B------:R0:W-:Y:S01]  /*23c0*/  STS [R5], R2 ;  /* 0x0000000205007388 */ /* 0x0001e20000000800 */
[----:B------:R-:W-:Y:S02]  /*23d0*/  LEA R6, R41, UR4, 0x2 ;  /* 0x0000000429067c11 */ /* 0x000fe4000f8e10ff */
[----:B------:R-:W-:Y:S01]  /*23e0*/  LEA R9, R43, UR4, 0x2 ;  /* 0x000000042b097c11 */ /* 0x000fe2000f8e10ff */
[----:B------:R1:W-:Y:S01]  /*23f0*/  STS [R4], R3 ;  /* 0x0000000304007388 */ /* 0x0003e20000000800 */
[----:B------:R-:W-:-:S02]  /*2400*/  LEA R8, R45, UR4, 0x2 ;  /* 0x000000042d087c11 */ /* 0x000fc4000f8e10ff */
[----:B------:R-:W-:Y:S01]  /*2410*/  LEA R11, R47, UR4, 0x2 ;  /* 0x000000042f0b7c11 */ /* 0x000fe2000f8e10ff */
[----:B------:R2:W-:Y:S01]  /*2420*/  STS [R7], R12 ;  /* 0x0000000c07007388 */ /* 0x0005e20000000800 */
[----:B------:R-:W-:Y:S02]  /*2430*/  LEA R10, R49, UR4, 0x2 ;  /* 0x00000004310a7c11 */ /* 0x000fe4000f8e10ff */
[----:B0-----:R-:W-:Y:S01]  /*2440*/  LEA R5, R51, UR4, 0x2 ;  /* 0x0000000433057c11 */ /* 0x001fe2000f8e10ff */
[----:B------:R0:W-:Y:S01]  /*2450*/  STS [R6], R13 ;  /* 0x0000000d06007388 */ /* 0x0001e20000000800 */
[----:B------:R-:W-:Y:S02]  /*2460*/  LEA R2, R53, UR4, 0x2 ;  /* 0x0000000435027c11 */ /* 0x000fe4000f8e10ff */
[----:B-1----:R-:W-:Y:S01]  /*2470*/  LEA R3, R55, UR4, 0x2 ;  /* 0x0000000437037c11 */ /* 0x002fe2000f8e10ff */
[----:B------:R1:W-:Y:S01]  /*2480*/  STS [R9], R14 ;  /* 0x0000000e09007388 */ /* 0x0003e20000000800 */
[----:B------:R-:W-:-:S02]  /*2490*/  LEA R4, R57, UR4, 0x2 ;  /* 0x0000000439047c11 */ /* 0x000fc4000f8e10ff */
[----:B--2---:R-:W-:Y:S01]  /*24a0*/  LEA R7, R59, UR4, 0x2 ;  /* 0x000000043b077c11 */ /* 0x004fe2000f8e10ff */
[----:B------:R2:W-:Y:S01]  /*24b0*/  STS [R8], R15 ;  /* 0x0000000f08007388 */ /* 0x0005e20000000800 */
[----:B0-----:R-:W-:-:S03]  /*24c0*/  LEA R6, R63, UR4, 0x2 ;  /* 0x000000043f067c11 */ /* 0x001fc6000f8e10ff */
[----:B------:R0:W-:Y:S01]  /*24d0*/  STS [R11], R16 ;  /* 0x000000100b007388 */ /* 0x0001e20000000800 */
[----:B-1----:R-:W-:-:S03]  /*24e0*/  LEA R9, R61, UR4, 0x2 ;  /* 0x000000043d097c11 */ /* 0x002fc6000f8e10ff */
[----:B------:R-:W-:Y:S01]  /*24f0*/  STS [R10], R17 ;  /* 0x000000110a007388 */ /* 0x000fe20000000800 */
[----:B--2---:R-:W-:-:S03]  /*2500*/  LEA R8, R67, UR4, 0x2 ;  /* 0x0000000443087c11 */ /* 0x004fc6000f8e10ff */
[----:B------:R1:W-:Y:S01]  /*2510*/  STS [R5], R18 ;  /* 0x0000001205007388 */ /* 0x0003e20000000800 */
[----:B0-----:R-:W-:-:S03]  /*2520*/  LEA R11, R65, UR4, 0x2 ;  /* 0x00000004410b7c11 */ /* 0x001fc6000f8e10ff */
[----:B------:R0:W-:Y:S04]  /*2530*/  STS [R2], R19 ;  /* 0x0000001302007388 */ /* 0x0001e80000000800 */
[----:B------:R2:W-:Y:S01]  /*2540*/  STS [R3], R20 ;  /* 0x0000001403007388 */ /* 0x0005e20000000800 */
[----:B-1----:R-:W-:-:S03]  /*2550*/  LEA R5, R69, UR4, 0x2 ;  /* 0x0000000445057c11 */ /* 0x002fc6000f8e10ff */
[----:B------:R2:W-:Y:S01]  /*2560*/  STS [R4], R21 ;  /* 0x0000001504007388 */ /* 0x0005e20000000800 */
[----:B0-----:R-:W-:-:S03]  /*2570*/  LEA R19, R71, UR4, 0x2 ;  /* 0x0000000447137c11 */ /* 0x001fc6000f8e10ff */
[----:B------:R2:W-:Y:S04]  /*2580*/  STS [R7], R22 ;  /* 0x0000001607007388 */ /* 0x0005e80000000800 */
[----:B------:R2:W-:Y:S04]  /*2590*/  STS [R9], R24 ;  /* 0x0000001809007388 */ /* 0x0005e80000000800 */
[----:B------:R2:W-:Y:S04]  /*25a0*/  STS [R6], R25 ;  /* 0x0000001906007388 */ /* 0x0005e80000000800 */
[----:B------:R2:W-:Y:S04]  /*25b0*/  STS [R11], R26 ;  /* 0x0000001a0b007388 */ /* 0x0005e80000000800 */
[----:B------:R2:W-:Y:S04]  /*25c0*/  STS [R8], R27 ;  /* 0x0000001b08007388 */ /* 0x0005e80000000800 */
[----:B------:R2:W-:Y:S04]  /*25d0*/  STS [R5], R28 ;  /* 0x0000001c05007388 */ /* 0x0005e80000000800 */
[----:B------:R2:W-:Y:S01]  /*25e0*/  STS [R19], R30 ;  /* 0x0000001e13007388 */ /* 0x0005e20000000800 */
[----:B------:R-:W-:Y:S06]  /*25f0*/  BAR.SYNC.DEFER_BLOCKING 0x0 ;  /* 0x0000000000007b1d */ /* 0x000fec0000010000 */
[----:B------:R2:W0:Y:S04]  /*2600*/  LDS R2, [R33] ;  /* 0x0000000021027984 */ /* 0x0004280000000800 */
[----:B------:R2:W1:Y:S04]  /*2610*/  LDS R3, [R33+0x4] ;  /* 0x0000040021037984 */ /* 0x0004680000000800 */
[----:B------:R2:W3:Y:S04]  /*2620*/  LDS R12, [R33+0x8] ;  /* 0x00000800210c7984 */ /* 0x0004e80000000800 */
[----:B------:R2:W4:Y:S04]  /*2630*/  LDS R13, [R33+0xc] ;  /* 0x00000c00210d7984 */ /* 0x0005280000000800 */
[----:B------:R2:W0:Y:S04]  /*2640*/  LDS R14, [R33+0x10] ;  /* 0x00001000210e7984 */ /* 0x0004280000000800 */
        /* <DEDUP_REMOVED lines=13> */
[----:B------:R2:W0:Y:S01]  /*2720*/  LDS R30, [R33+0x48] ;  /* 0x00004800211e7984 */ /* 0x0004220000000800 */
[----:B------:R-:W-:Y:S06]  /*2730*/  BAR.SYNC.DEFER_BLOCKING 0x0 ;  /* 0x0000000000007b1d */ /* 0x000fec0000010000 */
[----:B-1-34-:R-:W-:Y:S05]  /*2740*/  BRA `(.L_x_220) ;  /* 0xffffffdc00f87947 */ /* 0x01afea000383ffff */
.L_x_219:
[----:B------:R-:W-:Y:S01]  /*2750*/  LEA R5, R5, UR4, 0x2 ;  /* 0x0000000405057c11 */ /* 0x000fe2000f8e10ff */
[C---:B------:R-:W-:Y:S01]  /*2760*/  IMAD R33, R0.reuse, -0x48, R33 ;  /* 0xffffffb800217824 */ /* 0x040fe200078e0221 */
[----:B------:R-:W-:Y:S01]  /*2770*/  LEA R4, R37, UR4, 0x2 ;  /* 0x0000000425047c11 */ /* 0x000fe2000f8e10ff */
[C---:B------:R-:W-:Y:S01]  /*2780*/  VIADD R7, R0.reuse, 0x100 ;  /* 0x0000010000077836 */ /* 0x040fe20000000000 */
[----:B------:R-:W-:Y:S01]  /*2790*/  LEA R39, R39, UR4, 0x2 ;  /* 0x0000000427277c11 */ /* 0x000fe2000f8e10ff */
[----:B------:R0:W-:Y:S01]  /*27a0*/  STS [R5], R2 ;  /* 0x0000000205007388 */ /* 0x0001e20000000800 */
[----:B------:R-:W-:Y:S01]  /*27b0*/  LEA R6, R41, UR4, 0x2 ;  /* 0x0000000429067c11 */ /* 0x000fe2000f8e10ff */
[----:B------:R-:W-:Y:S01]  /*27c0*/  VIADD R9, R0, 0x200 ;  /* 0x0000020000097836 */ /* 0x000fe20000000000 */
[----:B------:R-:W-:Y:S01]  /*27d0*/  LEA R43, R43, UR4, 0x2 ;  /* 0x000000042b2b7c11 */ /* 0x000fe2000f8e10ff */
[----:B------:R1:W-:Y:S01]  /*27e0*/  STS [R4], R3 ;  /* 0x0000000304007388 */ /* 0x0003e20000000800 */
[----:B------:R-:W-:-:S02]  /*27f0*/  LEA R8, R45, UR4, 0x2 ;  /* 0x000000042d087c11 */ /* 0x000fc4000f8e10ff */
[----:B------:R-:W-:Y:S01]  /*2800*/  LEA R47, R47, UR4, 0x2 ;  /* 0x000000042f2f7c11 */ /* 0x000fe2000f8e10ff */
[----:B------:R-:W-:Y:S01]  /*2810*/  STS [R39], R12 ;  /* 0x0000000c27007388 */ /* 0x000fe20000000800 */
[----:B------:R-:W-:Y:S02]  /*2820*/  LEA R10, R49, UR4, 0x2 ;  /* 0x00000004310a7c11 */ /* 0x000fe4000f8e10ff */
[----:B------:R-:W-:Y:S01]  /*2830*/  LEA R51, R51, UR4, 0x2 ;  /* 0x0000000433337c11 */ /* 0x000fe2000f8e10ff */
[----:B------:R2:W-:Y:S01]  /*2840*/  STS [R6], R13 ;  /* 0x0000000d06007388 */ /* 0x0005e20000000800 */
[----:B0-----:R-:W-:Y:S02]  /*2850*/  LEA R2, R53, UR4, 0x2 ;  /* 0x0000000435027c11 */ /* 0x001fe4000f8e10ff */
[----:B------:R-:W-:Y:S01]  /*2860*/  LEA R55, R55, UR4, 0x2 ;  /* 0x0000000437377c11 */ /* 0x000fe2000f8e10ff */
[----:B------:R0:W-:Y:S01]  /*2870*/  STS [R43], R14 ;  /* 0x0000000e2b007388 */ /* 0x0001e20000000800 */
[----:B-1----:R-:W-:-:S02]  /*2880*/  LEA R4, R57, UR4, 0x2 ;  /* 0x0000000439047c11 */ /* 0x002fc4000f8e10ff */
[----:B------:R-:W-:Y:S01]  /*2890*/  LEA R59, R59, UR4, 0x2 ;  /* 0x000000043b3b7c11 */ /* 0x000fe2000f8e10ff */
[----:B------:R1:W-:Y:S01]  /*28a0*/  STS [R8], R15 ;  /* 0x0000000f08007388 */ /* 0x0003e20000000800 */
[----:B------:R-:W-:Y:S01]  /*28b0*/  LEA R61, R61, UR4, 0x2 ;  /* 0x000000043d3d7c11 */ /* 0x000fe2000f8e10ff */
[C---:B--2---:R-:W-:Y:S01]  /*28c0*/  VIADD R13, R0.reuse, 0x500 ;  /* 0x00000500000d7836 */ /* 0x044fe20000000000 */
[----:B------:R-:W-:Y:S01]  /*28d0*/  LEA R6, R63, UR4, 0x2 ;  /* 0x000000043f067c11 */ /* 0x000fe2000f8e10ff */
[----:B------:R2:W-:Y:S01]  /*28e0*/  STS [R47], R16 ;  /* 0x000000102f007388 */ /* 0x0005e20000000800 */
[----:B------:R-:W-:Y:S01]  /*28f0*/  LEA R65, R65, UR4, 0x2 ;  /* 0x0000000441417c11 */ /* 0x000fe2000f8e10ff */
[C---:B0-----:R-:W-:Y:S01]  /*2900*/  VIADD R14, R0.reuse, 0x600 ;  /* 0x00000600000e7836 */ /* 0x041fe20000000000 */
[----:B------:R-:W-:Y:S01]  /*2910*/  LEA R69, R69, UR4, 0x2 ;  /* 0x0000000445457c11 */ /* 0x000fe2000f8e10ff */
[----:B------:R0:W-:Y:S01]  /*2920*/  STS [R10], R17 ;  /* 0x000000110a007388 */ /* 0x0001e20000000800 */
[----:B------:R-:W-:Y:S01]  /*2930*/  LEA R71, R71, UR4, 0x2 ;  /* 0x0000000447477c11 */ /* 0x000fe2000f8e10ff */
[C---:B-1----:R-:W-:Y:S01]  /*2940*/  VIADD R15, R0.reuse, 0x700 ;  /* 0x00000700000f7836 */ /* 0x042fe20000000000 */
[----:B------:R-:W-:Y:S01]  /*2950*/  LEA R8, R67, UR4, 0x2 ;  /* 0x0000000443087c11 */ /* 0x000fe2000f8e10ff */
[----:B------:R-:W-:Y:S01]  /*2960*/  STS [R51], R18 ;  /* 0x0000001233007388 */ /* 0x000fe20000000800 */
[----:B------:R-:W1:Y:S01]  /*2970*/  LDCU.64 UR4, c[0x0][0x3a0] ;  /* 0x00007400ff0477ac */ /* 0x000e620008000a00 */
[C---:B------:R-:W-:Y:S01]  /*2980*/  LOP3.LUT R12, R0.reuse, 0x400, RZ, 0xfc, !PT ;  /* 0x00000400000c7812 */ /* 0x040fe200078efcff */
[C---:B--2---:R-:W-:Y:S01]  /*2990*/  VIADD R16, R0.reuse, 0xd00 ;  /* 0x00000d0000107836 */ /* 0x044fe20000000000 */
[----:B------:R2:W-:Y:S01]  /*29a0*/  STS [R2], R19 ;  /* 0x0000001302007388 */ /* 0x0005e20000000800 */
[----:B0-----:R-:W-:-:S03]  /*29b0*/  VIADD R10, R0, 0x300 ;  /* 0x00000300000a7836 */ /* 0x001fc60000000000 */
[----:B------:R-:W-:Y:S04]  /*29c0*/  STS [R55], R20 ;  /* 0x0000001437007388 */ /* 0x000fe80000000800 */
[----:B------:R-:W-:Y:S01]  /*29d0*/  STS [R4], R21 ;  /* 0x0000001504007388 */ /* 0x000fe20000000800 */
[----:B--2---:R-:W0:Y:S03]  /*29e0*/  LDC.64 R2, c[0x0][0x388] ;  /* 0x0000e200ff027b82 */ /* 0x004e260000000a00 */
[----:B------:R-:W-:Y:S01]  /*29f0*/  STS [R59], R22 ;  /* 0x000000163b007388 */ /* 0x000fe20000000800 */
[----:B-1----:R-:W-:-:S03]  /*2a00*/  ISETP.GE.U32.AND P2, PT, R7, UR4, PT ;  /* 0x0000000407007c0c */ /* 0x002fc6000bf46070 */
[----:B------:R-:W-:Y:S01]  /*2a10*/  STS [R61], R24 ;  /* 0x000000183d007388 */ /* 0x000fe20000000800 */
[----:B------:R-:W-:Y:S02]  /*2a20*/  ISETP.GE.U32.AND P3, PT, R9, UR4, PT ;  /* 0x0000000409007c0c */ /* 0x000fe4000bf66070 */
[----:B------:R-:W-:Y:S01]  /*2a30*/  ISETP.GE.U32.AND P6, PT, R10, UR4, PT ;  /* 0x000000040a007c0c */ /* 0x000fe2000bfc6070 */
[----:B------:R-:W-:Y:S01]  /*2a40*/  STS [R6], R25 ;  /* 0x0000001906007388 */ /* 0x000fe20000000800 */
[----:B------:R-:W-:Y:S02]  /*2a50*/  ISETP.GE.U32.AND.EX P3, PT, RZ, UR5, PT, P3 ;  /* 0x00000005ff007c0c */ /* 0x000fe4000bf66130 */
[----:B------:R-:W-:Y:S01]  /*2a60*/  ISETP.GE.U32.AND.EX P2, PT, RZ, UR5, PT, P2 ;  /* 0x00000005ff007c0c */ /* 0x000fe2000bf46120 */
[----:B------:R-:W-:Y:S01]  /*2a70*/  STS [R65], R26 ;  /* 0x0000001a41007388 */ /* 0x000fe20000000800 */
[----:B------:R-:W-:Y:S02]  /*2a80*/  ISETP.GE.U32.AND P1, PT, R13, UR4, PT ;  /* 0x000000040d007c0c */ /* 0x000fe4000bf26070 */
[----:B------:R-:W-:Y:S01]  /*2a90*/  ISETP.GE.U32.AND.EX P6, PT, RZ, UR5, PT, P6 ;  /* 0x00000005ff007c0c */ /* 0x000fe2000bfc6160 */
[----:B------:R-:W-:Y:S01]  /*2aa0*/  STS [R8], R27 ;  /* 0x0000001b08007388 */ /* 0x000fe20000000800 */
[----:B------:R-:W-:-:S02]  /*2ab0*/  ISETP.GE.U32.AND.EX P1, PT, RZ, UR5, PT, P1 ;  /* 0x00000005ff007c0c */ /* 0x000fc4000bf26110 */
[----:B------:R-:W-:Y:S01]  /*2ac0*/  ISETP.GE.U32.AND P5, PT, R12, UR4, PT ;  /* 0x000000040c007c0c */ /* 0x000fe2000bfa6070 */
[----:B------:R-:W-:Y:S01]  /*2ad0*/  STS [R69], R28 ;  /* 0x0000001c45007388 */ /* 0x000fe20000000800 */
[----:B------:R-:W-:Y:S01]  /*2ae0*/  ISETP.GE.U32.AND P4, PT, R15, UR4, PT ;  /* 0x000000040f007c0c */ /* 0x000fe2000bf86070 */
[----:B0-----:R-:W-:Y:S01]  /*2af0*/  IMAD.WIDE.U32 R2, R0, 0x4, R2 ;  /* 0x0000000400027825 */ /* 0x001fe200078e0002 */
[----:B------:R-:W-:Y:S01]  /*2b00*/  ISETP.GE.U32.AND.EX P5, PT, RZ, UR5, PT, P5 ;  /* 0x00000005ff007c0c */ /* 0x000fe2000bfa6150 */
[----:B------:R-:W-:Y:S01]  /*2b10*/  STS [R71], R30 ;  /* 0x0000001e47007388 */ /* 0x000fe20000000800 */
[----:B------:R-:W-:Y:S01]  /*2b20*/  BAR.SYNC.DEFER_BLOCKING 0x0 ;  /* 0x0000000000007b1d */ /* 0x000fe20000010000 */
[----:B------:R-:W-:Y:S01]  /*2b30*/  ISETP.GE.U32.AND P0, PT, R14, UR4, PT ;  /* 0x000000040e007c0c */ /* 0x000fe2000bf06070 */
[C---:B------:R-:W-:Y:S01]  /*2b40*/  VIADD R14, R0.reuse, 0x900 ;  /* 0x00000900000e7836 */ /* 0x040fe20000000000 */
[----:B------:R-:W-:Y:S02]  /*2b50*/  LOP3.LUT R12, R0, 0x800, RZ, 0xfc, !PT ;  /* 0x00000800000c7812 */ /* 0x000fe400078efcff */
[----:B------:R-:W-:-:S02]  /*2b60*/  ISETP.GE.U32.AND.EX P0, PT, RZ, UR5, PT, P0 ;  /* 0x00000005ff007c0c */ /* 0x000fc4000bf06100 */
[----:B------:R-:W-:Y:S01]  /*2b70*/  ISETP.GE.U32.AND.EX P4, PT, RZ, UR5, PT, P4 ;  /* 0x00000005ff007c0c */ /* 0x000fe2000bf86140 */
[----:B------:R-:W0:Y:S04]  /*2b80*/  LDS R5, [R33+0x800] ;  /* 0x0008000021057984 */ /* 0x000e280000000800 */
[----:B------:R-:W1:Y:S04]  /*2b90*/  LDS R4, [R33+0x400] ;  /* 0x0004000021047984 */ /* 0x000e680000000800 */
[----:B------:R-:W2:Y:S04]  /*2ba0*/  LDS R6, [R33+0xc00] ;  /* 0x000c000021067984 */ /* 0x000ea80000000800 */
[----:B------:R-:W3:Y:S04]  /*2bb0*/  LDS R8, [R33+0x1400] ;  /* 0x0014000021087984 */ /* 0x000ee80000000800 */
[----:B------:R-:W4:Y:S04]  /*2bc0*/  LDS R7, [R33+0x1000] ;  /* 0x0010000021077984 */ /* 0x000f280000000800 */
[----:B------:R-:W5:Y:S04]  /*2bd0*/  LDS R9, [R33+0x1800] ;  /* 0x0018000021097984 */ /* 0x000f680000000800 */
[----:B------:R-:W5:Y:S01]  /*2be0*/  LDS R10, [R33+0x1c00] ;  /* 0x001c0000210a7984 */ /* 0x000f620000000800 */
[----:B0-----:R-:W-:-:S03]  /*2bf0*/  @!P3 LOP3.LUT R13, R5, 0x80000000, RZ, 0x3c, !PT ;  /* 0x80000000050db812 */ /* 0x001fc600078e3cff */
[----:B------:R-:W-:Y:S01]  /*2c00*/  LDS R5, [R33+0x2400] ;  /* 0x0024000021057984 */ /* 0x000fe20000000800 */
[----:B-1----:R-:W-:-:S03]  /*2c10*/  @!P2 LOP3.LUT R11, R4, 0x80000000, RZ, 0x3c, !PT ;  /* 0x80000000040ba812 */ /* 0x002fc600078e3cff */
[----:B------:R-:W0:Y:S01]  /*2c20*/  LDS R4, [R33+0x2000] ;  /* 0x0020000021047984 */ /* 0x000e220000000800 */
[----:B--2---:R-:W-:-:S03]  /*2c30*/  @!P6 LOP3.LUT R15, R6, 0x80000000, RZ, 0x3c, !PT ;  /* 0x80000000060fe812 */ /* 0x004fc600078e3cff */
[----:B------:R-:W-:Y:S01]  /*2c40*/  @!P2 STG.E desc[UR8][R2.64+0x400], R11 ;  /* 0x0004000b0200a986 */ /* 0x000fe2000c101908 */
[----:B------:R-:W-:Y:S01]  /*2c50*/  ISETP.GE.U32.AND P2, PT, R12, UR4, PT ;  /* 0x000000040c007c0c */ /* 0x000fe2000bf46070 */
[----:B------:R-:W-:Y:S01]  /*2c60*/  VIADD R12, R0, 0xa00 ;  /* 0x00000a00000c7836 */ /* 0x000fe20000000000 */
[----:B---3--:R-:W-:Y:S01]  /*2c70*/  @!P1 LOP3.LUT R19, R8, 0x80000000, RZ, 0x3c, !PT ;  /* 0x8000000008139812 */ /* 0x008fe200078e3cff */
[----:B------:R-:W-:Y:S01]  /*2c80*/  LDS R11, [R33+0x2800] ;  /* 0x00280000210b7984 */ /* 0x000fe20000000800 */
[----:B------:R-:W-:Y:S02]  /*2c90*/  ISETP.GE.U32.AND.EX P2, PT, RZ, UR5, PT, P2 ;  /* 0x00000005ff007c0c */ /* 0x000fe4000bf46120 */
[----:B----4-:R-:W-:Y:S01]  /*2ca0*/  @!P5 LOP3.LUT R17, R7, 0x80000000, RZ, 0x3c, !PT ;  /* 0x800000000711d812 */ /* 0x010fe200078e3cff */
[----:B------:R-:W-:Y:S01]  /*2cb0*/  LDS R6, [R33+0x2c00] ;  /* 0x002c000021067984 */ /* 0x000fe20000000800 */
[----:B-----5:R-:W-:-:S03]  /*2cc0*/  @!P0 LOP3.LUT R21, R9, 0x80000000, RZ, 0x3c, !PT ;  /* 0x8000000009158812 */ /* 0x020fc600078e3cff */
[----:B------:R-:W-:Y:S01]  /*2cd0*/  @!P1 STG.E desc[UR8][R2.64+0x1400], R19 ;  /* 0x0014001302009986 */ /* 0x000fe2000c101908 */
[----:B------:R-:W-:-:S03]  /*2ce0*/  ISETP.GE.U32.AND P1, PT, R0, UR4, PT ;  /* 0x0000000400007c0c */ /* 0x000fc6000bf26070 */
[----:B------:R-:W1:Y:S01]  /*2cf0*/  LDS R7, [R33+0x3000] ;  /* 0x0030000021077984 */ /* 0x000e620000000800 */
[----:B------:R-:W-:-:S03]  /*2d00*/  ISETP.GE.U32.AND.EX P1, PT, RZ, UR5, PT, P1 ;  /* 0x00000005ff007c0c */ /* 0x000fc6000bf26110 */
[----:B------:R-:W-:Y:S01]  /*2d10*/  @!P3 STG.E desc[UR8][R2.64+0x800], R13 ;  /* 0x0008000d0200b986 */ /* 0x000fe2000c101908 */
[----:B------:R-:W-:Y:S01]  /*2d20*/  ISETP.GE.U32.AND P3, PT, R14, UR4, PT ;  /* 0x000000040e007c0c */ /* 0x000fe2000bf66070 */
[----:B------:R-:W-:Y:S02]  /*2d30*/  VIADD R14, R0, 0xb00 ;  /* 0x00000b00000e7836 */ /* 0x000fe40000000000 */
[----:B------:R2:W-:Y:S01]  /*2d40*/  @!P6 STG.E desc[UR8][R2.64+0xc00], R15 ;  /* 0x000c000f0200e986 */ /* 0x0005e2000c101908 */
[----:B------:R-:W-:Y:S02]  /*2d50*/  ISETP.GE.U32.AND P6, PT, R12, UR4, PT ;  /* 0x000000040c007c0c */ /* 0x000fe4000bfc6070 */
[----:B------:R-:W-:Y:S01]  /*2d60*/  LOP3.LUT R12, R0, 0xc00, RZ, 0xfc, !PT ;  /* 0x00000c00000c7812 */ /* 0x000fe200078efcff */
[----:B------:R0:W-:Y:S01]  /*2d70*/  @!P5 STG.E desc[UR8][R2.64+0x1000], R17 ;  /* 0x001000110200d986 */ /* 0x0001e2000c101908 */
[----:B------:R-:W-:Y:S02]  /*2d80*/  ISETP.GE.U32.AND.EX P3, PT, RZ, UR5, PT, P3 ;  /* 0x00000005ff007c0c */ /* 0x000fe4000bf66130 */
[----:B------:R-:W-:Y:S01]  /*2d90*/  ISETP.GE.U32.AND P5, PT, R14, UR4, PT ;  /* 0x000000040e007c0c */ /* 0x000fe2000bfa6070 */
[----:B------:R-:W-:Y:S01]  /*2da0*/  @!P0 STG.E desc[UR8][R2.64+0x1800], R21 ;  /* 0x0018001502008986 */ /* 0x000fe2000c101908 */
[----:B------:R-:W-:-:S02]  /*2db0*/  ISETP.GE.U32.AND P0, PT, R12, UR4, PT ;  /* 0x000000040c007c0c */ /* 0x000fc4000bf06070 */
[----:B--2---:R-:W-:Y:S01]  /*2dc0*/  @!P4 LOP3.LUT R15, R10, 0x80000000, RZ, 0x3c, !PT ;  /* 0x800000000a0fc812 */ /* 0x004fe200078e3cff */
[----:B------:R-:W2:Y:S01]  /*2dd0*/  LDS R8, [R33+0x3400] ;  /* 0x0034000021087984 */ /* 0x000ea20000000800 */
[----:B------:R-:W-:Y:S02]  /*2de0*/  ISETP.GE.U32.AND.EX P0, PT, RZ, UR5, PT, P0 ;  /* 0x00000005ff007c0c */ /* 0x000fe4000bf06100 */
[----:B0-----:R-:W-:Y:S01]  /*2df0*/  @!P2 LOP3.LUT R17, R4, 0x80000000, RZ, 0x3c, !PT ;  /* 0x800000000411a812 */ /* 0x001fe200078e3cff */
[----:B------:R-:W0:Y:S02]  /*2e00*/  LDS R9, [R33+0x3800] ;  /* 0x0038000021097984 */ /* 0x000e240000000800 */
[----:B------:R-:W-:Y:S01]  /*2e10*/  @!P3 LOP3.LUT R5, R5, 0x80000000, RZ, 0x3c, !PT ;  /* 0x800000000505b812 */ /* 0x000fe200078e3cff */
[----:B------:R-:W-:Y:S01]  /*2e20*/  VIADD R4, R0, 0xe00 ;  /* 0x00000e0000047836 */ /* 0x000fe20000000000 */
[----:B------:R-:W3:Y:S04]  /*2e30*/  LDS R10, [R33+0x3c00] ;  /* 0x003c0000210a7984 */ /* 0x000ee80000000800 */
[----:B------:R-:W4:Y:S04]  /*2e40*/  LDS R12, [R33+0x4000] ;  /* 0x00400000210c7984 */ /* 0x000f280000000800 */
[----:B------:R-:W5:Y:S01]  /*2e50*/  LDS R13, [R33+0x4400] ;  /* 0x00440000210d7984 */ /* 0x000f620000000800 */
[----:B-1----:R-:W-:-:S03]  /*2e60*/  @!P0 LOP3.LUT R7, R7, 0x80000000, RZ, 0x3c, !PT ;  /* 0x8000000007078812 */ /* 0x002fc600078e3cff */
[----:B------:R-:W1:Y:S04]  /*2e70*/  @!P1 LDS R14, [R33] ;  /* 0x00000000210e9984 */ /* 0x000e680000000800 */
[----:B------:R2:W-:Y:S01]  /*2e80*/  @!P4 STG.E desc[UR8][R2.64+0x1c00], R15 ;  /* 0x001c000f0200c986 */ /* 0x0005e2000c101908 */
[----:B------:R-:W-:Y:S02]  /*2e90*/  ISETP.GE.U32.AND.EX P4, PT, RZ, UR5, PT, P6 ;  /* 0x00000005ff007c0c */ /* 0x000fe4000bf86160 */
[----:B------:R-:W-:Y:S01]  /*2ea0*/  ISETP.GE.U32.AND.EX P6, PT, RZ, UR5, PT, P5 ;  /* 0x00000005ff007c0c */ /* 0x000fe2000bfc6150 */
[----:B------:R-:W-:Y:S01]  /*2eb0*/  @!P3 STG.E desc[UR8][R2.64+0x2400], R5 ;  /* 0x002400050200b986 */ /* 0x000fe2000c101908 */
[----:B------:R-:W-:-:S03]  /*2ec0*/  ISETP.GE.U32.AND P5, PT, R16, UR4, PT ;  /* 0x0000000410007c0c */ /* 0x000fc6000bfa6070 */
[----:B------:R0:W-:Y:S01]  /*2ed0*/  @!P2 STG.E desc[UR8][R2.64+0x2000], R17 ;  /* 0x002000110200a986 */ /* 0x0001e2000c101908 */
[----:B------:R-:W-:Y:S02]  /*2ee0*/  ISETP.GE.U32.AND P2, PT, R4, UR4, PT ;  /* 0x0000000404007c0c */ /* 0x000fe4000bf46070 */
[C---:B------:R-:W-:Y:S01]  /*2ef0*/  LOP3.LUT R4, R0.reuse, 0x1000, RZ, 0xfc, !PT ;  /* 0x0000100000047812 */ /* 0x040fe200078efcff */
[----:B--2---:R-:W-:Y:S01]  /*2f00*/  VIADD R15, R0, 0xf00 ;  /* 0x00000f00000f7836 */ /* 0x004fe20000000000 */
[----:B------:R-:W-:Y:S01]  /*2f10*/  ISETP.GE.U32.AND.EX P5, PT, RZ, UR5, PT, P5 ;  /* 0x00000005ff007c0c */ /* 0x000fe2000bfa6150 */
[----:B------:R-:W-:Y:S01]  /*2f20*/  @!P0 STG.E desc[UR8][R2.64+0x3000], R7 ;  /* 0x0030000702008986 */ /* 0x000fe2000c101908 */
[----:B------:R-:W-:Y:S02]  /*2f30*/  @!P4 LOP3.LUT R11, R11, 0x80000000, RZ, 0x3c, !PT ;  /* 0x800000000b0bc812 */ /* 0x000fe400078e3cff */
[----:B------:R-:W-:Y:S02]  /*2f40*/  ISETP.GE.U32.AND P3, PT, R15, UR4, PT ;  /* 0x000000040f007c0c */ /* 0x000fe4000bf66070 */
[----:B------:R-:W-:Y:S01]  /*2f50*/  @!P6 LOP3.LUT R15, R6, 0x80000000, RZ, 0x3c, !PT ;  /* 0x80000000060fe812 */ /* 0x000fe200078e3cff */
[----:B------:R-:W-:Y:S01]  /*2f60*/  VIADD R6, R0, 0x1100 ;  /* 0x0000110000067836 */ /* 0x000fe20000000000 */
[----:B------:R3:W-:Y:S01]  /*2f70*/  @!P4 STG.E desc[UR8][R2.64+0x2800], R11 ;  /* 0x0028000b0200c986 */ /* 0x0007e2000c101908 */
[----:B------:R-:W-:Y:S01]  /*2f80*/  ISETP.GE.U32.AND P4, PT, R4, UR4, PT ;  /* 0x0000000404007c0c */ /* 0x000fe2000bf86070 */
[----:B------:R-:W-:Y:S01]  /*2f90*/  VIADD R0, R0, 0x1200 ;  /* 0x0000120000007836 */ /* 0x000fe20000000000 */
[----:B------:R-:W-:Y:S01]  /*2fa0*/  ISETP.GE.U32.AND.EX P2, PT, RZ, UR5, PT, P2 ;  /* 0x00000005ff007c0c */ /* 0x000fe2000bf46120 */
[----:B------:R4:W-:Y:S01]  /*2fb0*/  @!P6 STG.E desc[UR8][R2.64+0x2c00], R15 ;  /* 0x002c000f0200e986 */ /* 0x0009e2000c101908 */
[----:B------:R-:W-:-:S02]  /*2fc0*/  ISETP.GE.U32.AND P6, PT, R6, UR4, PT ;  /* 0x0000000406007c0c */ /* 0x000fc4000bfc6070 */
[----:B------:R-:W-:Y:S02]  /*2fd0*/  ISETP.GE.U32.AND.EX P3, PT, RZ, UR5, PT, P3 ;  /* 0x00000005ff007c0c */ /* 0x000fe4000bf66130 */
[----:B------:R-:W-:Y:S02]  /*2fe0*/  ISETP.GE.U32.AND.EX P4, PT, RZ, UR5, PT, P4 ;  /* 0x00000005ff007c0c */ /* 0x000fe4000bf86140 */
[----:B------:R-:W-:Y:S02]  /*2ff0*/  ISETP.GE.U32.AND.EX P6, PT, RZ, UR5, PT, P6 ;  /* 0x00000005ff007c0c */ /* 0x000fe4000bfc6160 */
[----:B------:R-:W-:Y:S02]  /*3000*/  ISETP.GE.U32.AND P0, PT, R0, UR4, PT ;  /* 0x0000000400007c0c */ /* 0x000fe4000bf06070 */
[----:B0-----:R-:W-:Y:S02]  /*3010*/  @!P5 LOP3.LUT R17, R8, 0x80000000, RZ, 0x3c, !PT ;  /* 0x800000000811d812 */ /* 0x001fe400078e3cff */
[----:B------:R-:W-:-:S02]  /*3020*/  ISETP.GE.U32.AND.EX P0, PT, RZ, UR5, PT, P0 ;  /* 0x00000005ff007c0c */ /* 0x000fc4000bf06100 */
[----:B------:R-:W-:Y:S01]  /*3030*/  @!P2 LOP3.LUT R9, R9, 0x80000000, RZ, 0x3c, !PT ;  /* 0x800000000909a812 */ /* 0x000fe200078e3cff */
[----:B------:R0:W-:Y:S01]  /*3040*/  @!P5 STG.E desc[UR8][R2.64+0x3400], R17 ;  /* 0x003400110200d986 */ /* 0x0001e2000c101908 */
[----:B---3--:R-:W-:Y:S02]  /*3050*/  @!P3 LOP3.LUT R11, R10, 0x80000000, RZ, 0x3c, !PT ;  /* 0x800000000a0bb812 */ /* 0x008fe400078e3cff */
[----:B----4-:R-:W-:Y:S01]  /*3060*/  @!P4 LOP3.LUT R15, R12, 0x80000000, RZ, 0x3c, !PT ;  /* 0x800000000c0fc812 */ /* 0x010fe200078e3cff */
[----:B------:R0:W-:Y:S01]  /*3070*/  @!P2 STG.E desc[UR8][R2.64+0x3800], R9 ;  /* 0x003800090200a986 */ /* 0x0001e2000c101908 */
[----:B-----5:R-:W-:Y:S02]  /*3080*/  @!P6 LOP3.LUT R13, R13, 0x80000000, RZ, 0x3c, !PT ;  /* 0x800000000d0de812 */ /* 0x020fe400078e3cff */
[----:B-1----:R-:W-:Y:S01]  /*3090*/  @!P1 LOP3.LUT R5, R14, 0x80000000, RZ, 0x3c, !PT ;  /* 0x800000000e059812 */ /* 0x002fe200078e3cff */
[----:B------:R0:W-:Y:S04]  /*30a0*/  @!P3 STG.E desc[UR8][R2.64+0x3c00], R11 ;  /* 0x003c000b0200b986 */ /* 0x0001e8000c101908 */
[----:B------:R0:W-:Y:S04]  /*30b0*/  @!P4 STG.E desc[UR8][R2.64+0x4000], R15 ;  /* 0x0040000f0200c986 */ /* 0x0001e8000c101908 */
[----:B------:R0:W-:Y:S04]  /*30c0*/  @!P6 STG.E desc[UR8][R2.64+0x4400], R13 ;  /* 0x0044000d0200e986 */ /* 0x0001e8000c101908 */
[----:B------:R0:W-:Y:S01]  /*30d0*/  @!P1 STG.E desc[UR8][R2.64], R5 ;  /* 0x0000000502009986 */ /* 0x0001e2000c101908 */
[----:B------:R-:W-:Y:S05]  /*30e0*/  @P0 EXIT ;  /* 0x000000000000094d */ /* 0x000fea0003800000 */
[----:B------:R-:W0:Y:S02]  /*30f0*/  LDS R33, [R33+0x4800] ;  /* 0x0048000021217984 */ /* 0x000e240000000800 */
[----:B0-----:R-:W-:-:S05]  /*3100*/  LOP3.LUT R5, R33, 0x80000000, RZ, 0x3c, !PT ;  /* 0x8000000021057812 */ /* 0x001fca00078e3cff */
[----:B------:R-:W-:Y:S01]  /*3110*/  STG.E desc[UR8][R2.64+0x4800], R5 ;  /* 0x0048000502007986 */ /* 0x000fe2000c101908 */
[----:B------:R-:W-:Y:S05]  /*3120*/  EXIT ;  /* 0x000000000000794d */ /* 0x000fea0003800000 */
.L_x_221:
        /* <DEDUP_REMOVED lines=13> */
.L_x_2008:


//--------------------- .text._ZN3cub18CUB_300001_SM_10006detail10radix_sort29DeviceRadixSortOnesweepKernelINS1_5radix10policy_hubImNS0_8NullTypeEyE10Policy1000ELNS0_9SortOrderE0EmS6_yiiNS1_21identity_decomposer_tEEEvPT5_SC_PT3_PKSD_PT1_PKSH_PT2_PKSL_T4_iiT6_ --------------------------
	.section	.text._ZN3cub18CUB_300001_SM_10006detail10radix_sort29DeviceRadixSortOnesweepKernelINS1_5radix10policy_hubImNS0_8NullTypeEyE10Policy1000ELNS0_9SortOrderE0EmS6_yiiNS1_21identity_decomposer_tEEEvPT5_SC_PT3_PKSD_PT1_PKSH_PT2_PKSL_T4_iiT6_,"ax",@progbits
	.align	128
        .global         _ZN3cub18CUB_300001_SM_10006detail10radix_sort29DeviceRadixSortOnesweepKernelINS1_5radix10policy_hubImNS0_8NullTypeEyE10Policy1000ELNS0_9SortOrderE0EmS6_yiiNS1_21identity_decomposer_tEEEvPT5_SC_PT3_PKSD_PT1_PKSH_PT2_PKSL_T4_iiT6_
        .type           _ZN3cub18CUB_300001_SM_10006detail10radix_sort29DeviceRadixSortOnesweepKernelINS1_5radix10policy_hubImNS0_8NullTypeEyE10Policy1000ELNS0_9SortOrderE0EmS6_yiiNS1_21identity_decomposer_tEEEvPT5_SC_PT3_PKSD_PT1_PKSH_PT2_PKSL_T4_iiT6_,@function
        .size           _ZN3cub18CUB_300001_SM_10006detail10radix_sort29DeviceRadixSortOnesweepKernelINS1_5radix10policy_hubImNS0_8NullTypeEyE10Policy1000ELNS0_9SortOrderE0EmS6_yiiNS1_21identity_decomposer_tEEEvPT5_SC_PT3_PKSD_PT1_PKSH_PT2_PKSL_T4_iiT6_,(.L_x_2009 - _ZN3cub18CUB_300001_SM_10006detail10radix_sort29DeviceRadixSortOnesweepKernelINS1_5radix10policy_hubImNS0_8NullTypeEyE10Policy1000ELNS0_9SortOrderE0EmS6_yiiNS1_21identity_decomposer_tEEEvPT5_SC_PT3_PKSD_PT1_PKSH_PT2_PKSL_T4_iiT6_)
        .other          _ZN3cub18CUB_300001_SM_10006detail10radix_sort29DeviceRadixSortOnesweepKernelINS1_5radix10policy_hubImNS0_8NullTypeEyE10Policy1000ELNS0_9SortOrderE0EmS6_yiiNS1_21identity_decomposer_tEEEvPT5_SC_PT3_PKSD_PT1_PKSH_PT2_PKSL_T4_iiT6_,@"STO_CUDA_ENTRY STV_DEFAULT"
_ZN3cub18CUB_300001_SM_10006detail10radix_sort29DeviceRadixSortOnesweepKernelINS1_5radix10policy_hubImNS0_8NullTypeEyE10Policy1000ELNS0_9SortOrderE0EmS6_yiiNS1_21identity_decomposer_tEEEvPT5_SC_PT3_PKSD_PT1_PKSH_PT2_PKSL_T4_iiT6_:
.text._ZN3cub18CUB_300001_SM_10006detail10radix_sort29DeviceRadixSortOnesweepKernelINS1_5radix10policy_hubImNS0_8NullTypeEyE10Policy1000ELNS0_9SortOrderE0EmS6_yiiNS1_21identity_decomposer_tEEEvPT5_SC_PT3_PKSD_PT1_PKSH_PT2_PKSL_T4_iiT6_:
[----:B------:R-:W-:Y:S01]  /*0000*/  LDC R1, c[0x0][0x37c] ;  /* 0x0000df00ff017b82 */ /* 0x000fe20000000800 */
[----:B------:R-:W0:Y:S01]  /*0010*/  S2R R3, SR_TID.X ;  /* 0x0000000000037919 */ /* 0x000e220000002100 */
[----:B------:R-:W-:Y:S01]  /*0020*/  MOV R5, 0x400 ;  /* 0x0000040000057802 */ /* 0x000fe20000000f00 */
[----:B------:R-:W1:Y:S01]  /*0030*/  LDCU.64 UR8, c[0x0][0x358] ;  /* 0x00006b00ff0877ac */ /* 0x000e620008000a00 */
[----:B------:R-:W-:Y:S01]  /*0040*/  BSSY.RECONVERGENT B0, `(.L_x_222) ;  /* 0x000000c000007945 */ /* 0x000fe20003800200 */
[----:B------:R-:W2:Y:S01]  /*0050*/  S2R R0, SR_CgaCtaId ;  /* 0x0000000000007919 */ /* 0x000ea20000008800 */
[----:B0-----:R-:W-:Y:S02]  /*0060*/  ISETP.NE.AND P0, PT, R3, RZ, PT ;  /* 0x000000ff0300720c */ /* 0x001fe40003f05270 */
[----:B--2---:R-:W-:-:S11]  /*0070*/  LEA R5, R0, R5, 0x18 ;  /* 0x0000000500057211 */ /* 0x004fd600078ec0ff */
        /* <DEDUP_REMOVED lines=8> */
.L_x_223:
[----:B------:R-:W-:Y:S05]  /*0100*/  BSYNC.RECONVERGENT B0 ;  /* 0x0000000000007941 */ /* 0x000fea0003800200 */
.L_x_222:
[----:B------:R-:W-:Y:S06]  /*0110*/  BAR.SYNC.DEFER_BLOCKING 0x0 ;  /* 0x0000000000007b1d */ /* 0x000fec0000010000 */
[----:B------:R-:W1:Y:S01]  /*0120*/  LDCU UR4, c[0x0][0x3c0] ;  /* 0x00007800ff0477ac */ /* 0x000e620008000800 */
[----:B------:R-:W2:Y:S01]  /*0130*/  S2R R0, SR_LANEID ;  /* 0x0000000000007919 */ /* 0x000ea20000000000 */
[----:B------:R-:W0:Y:S02]  /*0140*/  LDS R37, [R5+0xb400] ;  /* 0x00b4000005257984 */ /* 0x000e240000000800 */
[----:B0-----:R-:W-:-:S04]  /*0150*/  IMAD R6, R37, 0x1680, RZ ;  /* 0x0000168025067824 */ /* 0x001fc800078e02ff */
[----:B------:R-:W-:Y:S01]  /*0160*/  VIADD R4, R6, 0x1680 ;  /* 0x0000168006047836 */ /* 0x000fe20000000000 */
[----:B------:R-:W-:-:S04]  /*0170*/  SHF.R.S32.HI R9, RZ, 0x1f, R6 ;  /* 0x0000001fff097819 */ /* 0x000fc80000011406 */
[----:B-1----:R-:W-:Y:S02]  /*0180*/  ISETP.GT.AND P0, PT, R4, UR4, PT ;  /* 0x0000000404007c0c */ /* 0x002fe4000bf04270 */
[----:B------:R-:W-:-:S11]  /*0190*/  SHF.R.U32.HI R4, RZ, 0x5, R3 ;  /* 0x00000005ff047819 */ /* 0x000fd60000011603 */
[----:B--2---:R-:W-:Y:S05]  /*01a0*/  @P0 BRA `(.L_x_224) ;  /* 0x0000000000600947 */ /* 0x004fea0003800000 */
[----:B------:R-:W0:Y:S01]  /*01b0*/  LDCU.64 UR4, c[0x0][0x3a8] ;  /* 0x00007500ff0477ac */ /* 0x000e220008000a00 */
[C---:B------:R-:W-:Y:S02]  /*01c0*/  LOP3.LUT R7, R3.reuse, 0x1f, RZ, 0xc0, !PT ;  /* 0x0000001f03077812 */ /* 0x040fe400078ec0ff */
[----:B------:R-:W-:-:S05]  /*01d0*/  LOP3.LUT R8, R3, 0x3e0, RZ, 0xc0, !PT ;  /* 0x000003e003087812 */ /* 0x000fca00078ec0ff */
[----:B------:R-:W-:-:S05]  /*01e0*/  IMAD R7, R8, 0xf, R7 ;  /* 0x0000000f08077824 */ /* 0x000fca00078e0207 */
[----:B------:R-:W-:-:S05]  /*01f0*/  IADD3 R7, P0, PT, R6, R7, RZ ;  /* 0x0000000706077210 */ /* 0x000fca0007f1e0ff */
[----:B------:R-:W-:Y:S01]  /*0200*/  IMAD.X R6, RZ, RZ, R9, P0 ;  /* 0x000000ffff067224 */ /* 0x000fe200000e0609 */
[----:B0-----:R-:W-:-:S04]  /*0210*/  LEA R38, P0, R7, UR4, 0x3 ;  /* 0x0000000407267c11 */ /* 0x001fc8000f8018ff */
[----:B------:R-:W-:-:S05]  /*0220*/  LEA.HI.X R39, R7, UR5, R6, 0x3, P0 ;  /* 0x0000000507277c11 */ /* 0x000fca00080f1c06 */
[----:B------:R0:W5:Y:S04]  /*0230*/  LDG.E.64 R22, desc[UR8][R38.64] ;  /* 0x0000000826167981 */ /* 0x000168000c1e1b00 */
        /* <DEDUP_REMOVED lines=13> */
[----:B------:R0:W5:Y:S01]  /*0310*/  LDG.E.64 R10, desc[UR8][R38.64+0xe00] ;  /* 0x000e0008260a7981 */ /* 0x000162000c1e1b00 */
[----:B------:R-:W-:Y:S05]  /*0320*/  BRA `(.L_x_225) ;  /* 0x00000004004c7947 */ /* 0x000fea0003800000 */
.L_x_224:
[C---:B------:R-:W-:Y:S01]  /*0330*/  LOP3.LUT R7, R3.reuse, 0x1f, RZ, 0xc0, !PT ;  /* 0x0000001f03077812 */ /* 0x040fe200078ec0ff */
[----:B------:R-:W0:Y:S01]  /*0340*/  LDCU.64 UR6, c[0x0][0x3a8] ;  /* 0x00007500ff0677ac */ /* 0x000e220008000a00 */
[----:B------:R-:W-:Y:S01]  /*0350*/  LOP3.LUT R8, R3, 0x3e0, RZ, 0xc0, !PT ;  /* 0x000003e003087812 */ /* 0x000fe200078ec0ff */
[----:B------:R-:W-:Y:S02]  /*0360*/  IMAD.MOV.U32 R22, RZ, RZ, -0x1 ;  /* 0xffffffffff167424 */ /* 0x000fe400078e00ff */
[----:B------:R-:W-:Y:S02]  /*0370*/  IMAD.MOV.U32 R23, RZ, RZ, -0x1 ;  /* 0xffffffffff177424 */ /* 0x000fe400078e00ff */
[----:B------:R-:W-:Y:S01]  /*0380*/  IMAD R11, R8, 0xf, R7 ;  /* 0x0000000f080b7824 */ /* 0x000fe200078e0207 */
[----:B------:R-:W-:Y:S01]  /*0390*/  IADD3 R7, PT, PT, -R6, UR4, RZ ;  /* 0x0000000406077c10 */ /* 0x000fe2000fffe1ff */
[----:B------:R-:W-:Y:S02]  /*03a0*/  IMAD.MOV.U32 R24, RZ, RZ, -0x1 ;  /* 0xffffffffff187424 */ /* 0x000fe400078e00ff */
[C---:B------:R-:W-:Y:S01]  /*03b0*/  VIADD R12, R11.reuse, 0x60 ;  /* 0x000000600b0c7836 */ /* 0x040fe20000000000 */
[C---:B------:R-:W-:Y:S01]  /*03c0*/  ISETP.GE.AND P3, PT, R11.reuse, R7, PT ;  /* 0x000000070b00720c */ /* 0x040fe20003f66270 */
[----:B------:R-:W-:-:S02]  /*03d0*/  VIADD R10, R11, 0x40 ;  /* 0x000000400b0a7836 */ /* 0x000fc40000000000 */
[C---:B------:R-:W-:Y:S01]  /*03e0*/  VIADD R8, R11.reuse, 0x20 ;  /* 0x000000200b087836 */ /* 0x040fe20000000000 */
[----:B------:R-:W-:Y:S01]  /*03f0*/  ISETP.GE.AND P6, PT, R12, R7, PT ;  /* 0x000000070c00720c */ /* 0x000fe20003fc6270 */
[----:B------:R-:W-:Y:S01]  /*0400*/  IMAD.MOV.U32 R25, RZ, RZ, -0x1 ;  /* 0xffffffffff197424 */ /* 0x000fe200078e00ff */
[----:B------:R-:W-:Y:S01]  /*0410*/  IADD3 R12, P0, PT, R6, R11, RZ ;  /* 0x0000000b060c7210 */ /* 0x000fe20007f1e0ff */
[C---:B------:R-:W-:Y:S01]  /*0420*/  VIADD R6, R11.reuse, 0x80 ;  /* 0x000000800b067836 */ /* 0x040fe20000000000 */
[-C--:B------:R-:W-:Y:S01]  /*0430*/  ISETP.GE.AND P5, PT, R10, R7.reuse, PT ;  /* 0x000000070a00720c */ /* 0x080fe20003fa6270 */
[----:B------:R-:W-:Y:S01]  /*0440*/  IMAD.MOV.U32 R26, RZ, RZ, -0x1 ;  /* 0xffffffffff1a7424 */ /* 0x000fe200078e00ff */
[----:B0-----:R-:W-:Y:S01]  /*0450*/  LEA R38, P2, R12, UR6, 0x3 ;  /* 0x000000060c267c11 */ /* 0x001fe2000f8418ff */
[----:B------:R-:W-:Y:S01]  /*0460*/  IMAD.X R9, RZ, RZ, R9, P0 ;  /* 0x000000ffff097224 */ /* 0x000fe200000e0609 */
[-C--:B------:R-:W-:Y:S01]  /*0470*/  ISETP.GE.AND P0, PT, R6, R7.reuse, PT ;  /* 0x000000070600720c */ /* 0x080fe20003f06270 */
[C---:B------:R-:W-:Y:S01]  /*0480*/  VIADD R6, R11.reuse, 0xe0 ;  /* 0x000000e00b067836 */ /* 0x040fe20000000000 */
[----:B------:R-:W-:Y:S01]  /*0490*/  ISETP.GE.AND P4, PT, R8, R7, PT ;  /* 0x000000070800720c */ /* 0x000fe20003f86270 */
[----:B------:R-:W-:Y:S01]  /*04a0*/  VIADD R8, R11, 0xa0 ;  /* 0x000000a00b087836 */ /* 0x000fe20000000000 */
[----:B------:R-:W-:Y:S01]  /*04b0*/  LEA.HI.X R39, R12, UR7, R9, 0x3, P2 ;  /* 0x000000070c277c11 */ /* 0x000fe200090f1c09 */
[----:B------:R-:W-:-:S02]  /*04c0*/  IMAD.MOV.U32 R27, RZ, RZ, -0x1 ;  /* 0xffffffffff1b7424 */ /* 0x000fc400078e00ff */
[C---:B------:R-:W-:Y:S01]  /*04d0*/  VIADD R10, R11.reuse, 0xc0 ;  /* 0x000000c00b0a7836 */ /* 0x040fe20000000000 */
[-C--:B------:R-:W-:Y:S01]  /*04e0*/  ISETP.GE.AND P1, PT, R8, R7.reuse, PT ;  /* 0x000000070800720c */ /* 0x080fe20003f26270 */
[----:B------:R1:W5:Y:S01]  /*04f0*/  @!P3 LDG.E.64 R22, desc[UR8][R38.64] ;  /* 0x000000082616b981 */ /* 0x000362000c1e1b00 */
[-C--:B------:R-:W-:Y:S01]  /*0500*/  ISETP.GE.AND P3, PT, R6, R7.reuse, PT ;  /* 0x000000070600720c */ /* 0x080fe20003f66270 */
[C---:B------:R-:W-:Y:S01]  /*0510*/  VIADD R6, R11.reuse, 0x120 ;  /* 0x000001200b067836 */ /* 0x040fe20000000000 */
[-C--:B------:R-:W-:Y:S01]  /*0520*/  ISETP.GE.AND P2, PT, R10, R7.reuse, PT ;  /* 0x000000070a00720c */ /* 0x080fe20003f46270 */
[----:B------:R-:W-:Y:S01]  /*0530*/  IMAD.MOV.U32 R30, RZ, RZ, -0x1 ;  /* 0xffffffffff1e7424 */ /* 0x000fe200078e00ff */
[----:B------:R1:W5:Y:S01]  /*0540*/  @!P5 LDG.E.64 R26, desc[UR8][R38.64+0x200] ;  /* 0x00020008261ad981 */ /* 0x000362000c1e1b00 */
[----:B------:R-:W-:Y:S01]  /*0550*/  IMAD.MOV.U32 R31, RZ, RZ, -0x1 ;  /* 0xffffffffff1f7424 */ /* 0x000fe200078e00ff */
[----:B------:R-:W-:Y:S01]  /*0560*/  ISETP.GE.AND P5, PT, R6, R7, PT ;  /* 0x000000070600720c */ /* 0x000fe20003fa6270 */
[C---:B------:R-:W-:Y:S01]  /*0570*/  VIADD R8, R11.reuse, 0x100 ;  /* 0x000001000b087836 */ /* 0x040fe20000000000 */
[----:B------:R1:W5:Y:S01]  /*0580*/  @!P4 LDG.E.64 R24, desc[UR8][R38.64+0x100] ;  /* 0x000100082618c981 */ /* 0x000362000c1e1b00 */
[----:B------:R-:W-:-:S02]  /*0590*/  VIADD R6, R11, 0x160 ;  /* 0x000001600b067836 */ /* 0x000fc40000000000 */
[----:B------:R-:W-:Y:S01]  /*05a0*/  IMAD.MOV.U32 R28, RZ, RZ, -0x1 ;  /* 0xffffffffff1c7424 */ /* 0x000fe200078e00ff */
[----:B------:R1:W5:Y:S01]  /*05b0*/  @!P0 LDG.E.64 R30, desc[UR8][R38.64+0x400] ;  /* 0x00040008261e8981 */ /* 0x000362000c1e1b00 */
[----:B------:R-:W-:Y:S01]  /*05c0*/  IMAD.MOV.U32 R29, RZ, RZ, -0x1 ;  /* 0xffffffffff1d7424 */ /* 0x000fe200078e00ff */
[-C--:B------:R-:W-:Y:S01]  /*05d0*/  ISETP.GE.AND P4, PT, R8, R7.reuse, PT ;  /* 0x000000070800720c */ /* 0x080fe20003f86270 */
[----:B------:R-:W-:Y:S01]  /*05e0*/  IMAD.MOV.U32 R32, RZ, RZ, -0x1 ;  /* 0xffffffffff207424 */ /* 0x000fe200078e00ff */
[----:B------:R-:W-:Y:S01]  /*05f0*/  ISETP.GE.AND P0, PT, R6, R7, PT ;  /* 0x000000070600720c */ /* 0x000fe20003f06270 */
[----:B------:R-:W-:Y:S02]  /*0600*/  IMAD.MOV.U32 R33, RZ, RZ, -0x1 ;  /* 0xffffffffff217424 */ /* 0x000fe400078e00ff */
        /* <DEDUP_REMOVED lines=12> */
[----:B------:R-:W-:-:S03]  /*06d0*/  VIADD R6, R11, 0x1c0 ;  /* 0x000001c00b067836 */ /* 0x000fc60000000000 */
[----:B------:R1:W5:Y:S01]  /*06e0*/  @!P3 LDG.E.64 R20, desc[UR8][R38.64+0x700] ;  /* 0x000700082614b981 */ /* 0x000362000c1e1b00 */
[-C--:B------:R-:W-:Y:S02]  /*06f0*/  ISETP.GE.AND P2, PT, R8, R7.reuse, PT ;  /* 0x000000070800720c */ /* 0x080fe40003f46270 */
[----:B------:R-:W-:Y:S01]  /*0700*/  ISETP.GE.AND P3, PT, R6, R7, PT ;  /* 0x000000070600720c */ /* 0x000fe20003f66270 */
[----:B------:R-:W-:Y:S02]  /*0710*/  IMAD.MOV.U32 R18, RZ, RZ, -0x1 ;  /* 0xffffffffff127424 */ /* 0x000fe400078e00ff */
[----:B------:R-:W-:Y:S02]  /*0720*/  IMAD.MOV.U32 R19, RZ, RZ, -0x1 ;  /* 0xffffffffff137424 */ /* 0x000fe400078e00ff */
[----:B------:R-:W-:Y:S02]  /*0730*/  IMAD.MOV.U32 R16, RZ, RZ, -0x1 ;  /* 0xffffffffff107424 */ /* 0x000fe400078e00ff */
[----:B------:R-:W-:-:S02]  /*0740*/  IMAD.MOV.U32 R17, RZ, RZ, -0x1 ;  /* 0xffffffffff117424 */ /* 0x000fc400078e00ff */
[----:B------:R-:W-:Y:S01]  /*0750*/  IMAD.MOV.U32 R14, RZ, RZ, -0x1 ;  /* 0xffffffffff0e7424 */ /* 0x000fe200078e00ff */
[----:B------:R1:W5:Y:S01]  /*0760*/  @!P4 LDG.E.64 R18, desc[UR8][R38.64+0x800] ;  /* 0x000800082612c981 */ /* 0x000362000c1e1b00 */
[----:B------:R-:W-:Y:S02]  /*0770*/  IMAD.MOV.U32 R15, RZ, RZ, -0x1 ;  /* 0xffffffffff0f7424 */ /* 0x000fe400078e00ff */
[----:B------:R-:W-:Y:S01]  /*0780*/  IMAD.MOV.U32 R12, RZ, RZ, -0x1 ;  /* 0xffffffffff0c7424 */ /* 0x000fe200078e00ff */
[----:B------:R1:W5:Y:S01]  /*0790*/  @!P5 LDG.E.64 R16, desc[UR8][R38.64+0x900] ;  /* 0x000900082610d981 */ /* 0x000362000c1e1b00 */
[----:B------:R-:W-:Y:S02]  /*07a0*/  IMAD.MOV.U32 R13, RZ, RZ, -0x1 ;  /* 0xffffffffff0d7424 */ /* 0x000fe400078e00ff */
[----:B------:R-:W-:Y:S01]  /*07b0*/  IMAD.MOV.U32 R8, RZ, RZ, -0x1 ;  /* 0xffffffffff087424 */ /* 0x000fe200078e00ff */
[----:B------:R1:W5:Y:S01]  /*07c0*/  @!P6 LDG.E.64 R14, desc[UR8][R38.64+0xa00] ;  /* 0x000a0008260ee981 */ /* 0x000362000c1e1b00 */
[----:B------:R-:W-:-:S02]  /*07d0*/  IMAD.MOV.U32 R9, RZ, RZ, -0x1 ;  /* 0xffffffffff097424 */ /* 0x000fc400078e00ff */
[----:B------:R-:W-:Y:S01]  /*07e0*/  IMAD.MOV.U32 R6, RZ, RZ, -0x1 ;  /* 0xffffffffff067424 */ /* 0x000fe200078e00ff */
[----:B------:R1:W5:Y:S01]  /*07f0*/  @!P0 LDG.E.64 R12, desc[UR8][R38.64+0xb00] ;  /* 0x000b0008260c8981 */ /* 0x000362000c1e1b00 */
[----:B------:R-:W-:Y:S02]  /*0800*/  IMAD.MOV.U32 R7, RZ, RZ, -0x1 ;  /* 0xffffffffff077424 */ /* 0x000fe400078e00ff */
[----:B------:R-:W-:Y:S01]  /*0810*/  IMAD.MOV.U32 R10, RZ, RZ, -0x1 ;  /* 0xffffffffff0a7424 */ /* 0x000fe200078e00ff */
[----:B------:R1:W5:Y:S01]  /*0820*/  @!P1 LDG.E.64 R8, desc[UR8][R38.64+0xc00] ;  /* 0x000c000826089981 */ /* 0x000362000c1e1b00 */
[----:B------:R-:W-:-:S03]  /*0830*/  IMAD.MOV.U32 R11, RZ, RZ, -0x1 ;  /* 0xffffffffff0b7424 */ /* 0x000fc600078e00ff */
[----:B------:R1:W5:Y:S04]  /*0840*/  @!P2 LDG.E.64 R6, desc[UR8][R38.64+0xd00] ;  /* 0x000d00082606a981 */ /* 0x000368000c1e1b00 */
[----:B------:R1:W5:Y:S02]  /*0850*/  @!P3 LDG.E.64 R10, desc[UR8][R38.64+0xe00] ;  /* 0x000e0008260ab981 */ /* 0x000364000c1e1b00 */
.L_x_225:
[----:B01----:R-:W-:Y:S01]  /*0860*/  VIMNMX R39, PT, PT, R0, 0xe0, !PT ;  /* 0x000000e000277848 */ /* 0x003fe20007fe0100 */
[----:B------:R-:W-:Y:S01]  /*0870*/  BSSY.RECONVERGENT B0, `(.L_x_226) ;  /* 0x0000023000007945 */ /* 0x000fe20003800200 */
[----:B------:R-:W-:Y:S02]  /*0880*/  IMAD.SHL.U32 R4, R4, 0x400, RZ ;  /* 0x0000040004047824 */ /* 0x000fe400078e00ff */
[----:B------:R-:W-:-:S04]  /*0890*/  IADD3 R39, PT, PT, R39, 0x1f, -R0 ;  /* 0x0000001f27277810 */ /* 0x000fc80007ffe800 */
[C---:B------:R-:W-:Y:S02]  /*08a0*/  ISETP.GE.U32.AND P0, PT, R39.reuse, 0x1e0, PT ;  /* 0x000001e02700780c */ /* 0x040fe40003f06070 */
[----:B------:R-:W-:Y:S01]  /*08b0*/  LEA.HI R38, R39, 0x1, RZ, 0x1b ;  /* 0x0000000127267811 */ /* 0x000fe200078fd8ff */
[----:B------:R-:W-:-:S03]  /*08c0*/  IMAD.MOV.U32 R39, RZ, RZ, R0 ;  /* 0x000000ffff277224 */ /* 0x000fc600078e0000 */
[----:B------:R-:W-:-:S04]  /*08d0*/  LOP3.LUT R41, R38, 0xf, RZ, 0xc0, !PT ;  /* 0x0000000f26297812 */ /* 0x000fc800078ec0ff */
[----:B------:R-:W-:-:S03]  /*08e0*/  ISETP.NE.AND P1, PT, R41, RZ, PT ;  /* 0x000000ff2900720c */ /* 0x000fc60003f25270 */
[----:B------:R-:W-:Y:S10]  /*08f0*/  @!P0 BRA `(.L_x_227) ;  /* 0x0000000000688947 */ /* 0x000ff40003800000 */
[----:B------:R-:W-:Y:S01]  /*0900*/  IMAD R40, R0, 0x4, R4 ;  /* 0x0000000400287824 */ /* 0x000fe200078e0204 */
[----:B------:R-:W-:Y:S01]  /*0910*/  LOP3.LUT R36, R38, 0xffffff0, RZ, 0xc0, !PT ;  /* 0x0ffffff026247812 */ /* 0x000fe200078ec0ff */
[----:B------:R-:W-:-:S03]  /*0920*/  IMAD.MOV.U32 R39, RZ, RZ, R0 ;  /* 0x000000ffff277224 */ /* 0x000fc600078e0000 */
[----:B------:R-:W-:Y:S01]  /*0930*/  IADD3 R40, PT, PT, R40, 0x400, R5 ;  /* 0x0000040028287810 */ /* 0x000fe20007ffe005 */
[----:B------:R-:W-:-:S07]  /*0940*/  IMAD.MOV R36, RZ, RZ, -R36 ;  /* 0x000000ffff247224 */ /* 0x000fce00078e0a24 */
.L_x_228:
        /* <DEDUP_REMOVED lines=21> */
.L_x_227:
[----:B------:R-:W-:Y:S05]  /*0aa0*/  BSYNC.RECONVERGENT B0 ;  /* 0x0000000000007941 */ /* 0x000fea0003800200 */
.L_x_226:
[----:B------:R-:W-:Y:S01]  /*0ab0*/  BSSY.RECONVERGENT B0, `(.L_x_229) ;  /* 0x0000026000007945 */ /* 0x000fe20003800200 */
[----:B------:R-:W-:-:S03]  /*0ac0*/  IMAD.IADD R36, R5, 0x1, R4 ;  /* 0x0000000105247824 */ /* 0x000fc600078e0204 */
        /* <DEDUP_REMOVED lines=16> */
.L_x_232:
[----:B------:R-:W-:Y:S05]  /*0bd0*/  BSYNC.RECONVERGENT B1 ;  /* 0x0000000000017941 */ /* 0x000fea0003800200 */
.L_x_231:
[----:B------:R-:W-:Y:S05]  /*0be0*/  @!P1 BRA `(.L_x_230) ;  /* 0x0000000000489947 */ /* 0x000fea0003800000 */
[----:B------:R-:W-:Y:S02]  /*0bf0*/  ISETP.GE.U32.AND P0, PT, R42, 0x4, PT ;  /* 0x000000042a00780c */ /* 0x000fe40003f06070 */
[----:B------:R-:W-:-:S04]  /*0c00*/  LOP3.LUT R38, R38, 0x3, RZ, 0xc0, !PT ;  /* 0x0000000326267812 */ /* 0x000fc800078ec0ff */
[----:B------:R-:W-:-:S07]  /*0c10*/  ISETP.NE.AND P1, PT, R38, RZ, PT ;  /* 0x000000ff2600720c */ /* 0x000fce0003f25270 */
[C---:B------:R-:W-:Y:S02]  /*0c20*/  @P0 IMAD R36, R39.reuse, 0x4, R36 ;  /* 0x0000000427240824 */ /* 0x040fe400078e0224 */
        /* <DEDUP_REMOVED lines=8> */
[----:B------:R-:W-:-:S07]  /*0cb0*/  IMAD.IADD R4, R5, 0x1, R4 ;  /* 0x0000000105047824 */ /* 0x000fce00078e0204 */
.L_x_233:
[----:B------:R-:W-:Y:S01]  /*0cc0*/  VIADD R38, R38, 0x1 ;  /* 0x0000000126267836 */ /* 0x000fe20000000000 */
[----:B------:R2:W-:Y:S04]  /*0cd0*/  STS [R4], RZ ;  /* 0x000000ff04007388 */ /* 0x0005e80000000800 */
[----:B------:R-:W-:Y:S01]  /*0ce0*/  ISETP.NE.AND P0, PT, R38, RZ, PT ;  /* 0x000000ff2600720c */ /* 0x000fe20003f05270 */
[----:B--2---:R-:W-:-:S12]  /*0cf0*/  VIADD R4, R4, 0x80 ;  /* 0x0000008004047836 */ /* 0x004fd80000000000 */
[----:B------:R-:W-:Y:S05]  /*0d00*/  @P0 BRA `(.L_x_233) ;  /* 0xfffffffc00ec0947 */ /* 0x000fea000383ffff */
.L_x_230:
[----:B------:R-:W-:Y:S05]  /*0d10*/  BSYNC.RECONVERGENT B0 ;  /* 0x0000000000007941 */ /* 0x000fea0003800200 */
.L_x_229:
[----:B------:R-:W2:Y:S01]  /*0d20*/  LDCU UR4, c[0x0][0x3c8] ;  /* 0x00007900ff0477ac */ /* 0x000ea20008000800 */
[C---:B------:R-:W-:Y:S01]  /*0d30*/  IMAD.SHL.U32 R4, R3.reuse, 0x20, RZ ;  /* 0x0000002003047824 */ /* 0x040fe200078e00ff */
[----:B------:R-:W3:Y:S01]  /*0d40*/  LDC.64 R68, c[0x0][0x380] ;  /* 0x0000e000ff447b82 */ /* 0x000ee20000000a00 */
[----:B------:R-:W-:Y:S01]  /*0d50*/  ISETP.GT.U32.AND P1, PT, R3, 0xff, PT ;  /* 0x000000ff0300780c */ /* 0x000fe20003f24070 */
[----:B------:R-:W4:Y:S01]  /*0d60*/  LDCU UR6, c[0x0][0x3c4] ;  /* 0x00007880ff0677ac */ /* 0x000f220008000800 */
[----:B------:R-:W-:Y:S01]  /*0d70*/  BSSY.RECONVERGENT B0, `(.L_x_234) ;  /* 0x000006a000007945 */ /* 0x000fe20003800200 */
[----:B------:R-:W-:Y:S01]  /*0d80*/  LOP3.LUT R4, R4, 0x7c00, RZ, 0xc0, !PT ;  /* 0x00007c0004047812 */ /* 0x000fe200078ec0ff */
[----:B------:R-:W-:Y:S01]  /*0d90*/  UMOV UR5, 0xffffffff ;  /* 0xffffffff00057882 */ /* 0x000fe20000000000 */
[----:B------:R-:W-:-:S03]  /*0da0*/  P2R R85, PR, RZ, 0x2 ;  /* 0x00000002ff557803 */ /* 0x000fc60000000000 */
[----:B------:R-:W-:Y:S02]  /*0db0*/  IMAD.IADD R51, R5, 0x1, R4 ;  /* 0x0000000105337824 */ /* 0x000fe400078e0204 */
[----:B------:R-:W-:Y:S01]  /*0dc0*/  IMAD.MOV.U32 R4, RZ, RZ, RZ ;  /* 0x000000ffff047224 */ /* 0x000fe200078e00ff */
[----:B--2---:R-:W-:Y:S01]  /*0dd0*/  USHF.L.U32 UR4, UR5, UR4, URZ ;  /* 0x0000000405047299 */ /* 0x004fe200080006ff */
[----:B----45:R-:W-:Y:S02]  /*0de0*/  SHF.R.U64 R39, R22, UR6, R23 ;  /* 0x0000000616277c19 */ /* 0x030fe40008001217 */
[----:B------:R-:W-:Y:S02]  /*0df0*/  SHF.R.U64 R66, R24, UR6, R25 ;  /* 0x0000000618427c19 */ /* 0x000fe40008001219 */
[----:B------:R-:W-:Y:S02]  /*0e00*/  SHF.R.U64 R64, R26, UR6, R27 ;  /* 0x000000061a407c19 */ /* 0x000fe4000800121b */
[----:B------:R-:W-:-:S02]  /*0e10*/  SHF.R.U64 R60, R28, UR6, R29 ;  /* 0x000000061c3c7c19 */ /* 0x000fc4000800121d */
[----:B------:R-:W-:Y:S02]  /*0e20*/  LOP3.LUT R39, R39, UR4, RZ, 0x30, !PT ;  /* 0x0000000427277c12 */ /* 0x000fe4000f8e30ff */
[----:B------:R-:W-:Y:S02]  /*0e30*/  LOP3.LUT R66, R66, UR4, RZ, 0x30, !PT ;  /* 0x0000000442427c12 */ /* 0x000fe4000f8e30ff */
[----:B------:R-:W-:Y:S01]  /*0e40*/  LOP3.LUT R64, R64, UR4, RZ, 0x30, !PT ;  /* 0x0000000440407c12 */ /* 0x000fe2000f8e30ff */
[--C-:B------:R-:W-:Y:S01]  /*0e50*/  IMAD R59, R39, 0x4, R51.reuse ;  /* 0x00000004273b7824 */ /* 0x100fe200078e0233 */
[----:B------:R-:W-:Y:S01]  /*0e60*/  LOP3.LUT R60, R60, UR4, RZ, 0x30, !PT ;  /* 0x000000043c3c7c12 */ /* 0x000fe2000f8e30ff */
[----:B------:R-:W-:Y:S01]  /*0e70*/  IMAD R57, R66, 0x4, R51 ;  /* 0x0000000442397824 */ /* 0x000fe200078e0233 */
[----:B------:R-:W-:Y:S01]  /*0e80*/  SHF.R.U64 R56, R30, UR6, R31 ;  /* 0x000000061e387c19 */ /* 0x000fe2000800121f */
[----:B-1----:R-:W-:Y:S01]  /*0e90*/  IMAD R36, R64, 0x4, R51 ;  /* 0x0000000440247824 */ /* 0x002fe200078e0233 */
[----:B------:R-:W-:Y:S01]  /*0ea0*/  SHF.R.U64 R52, R32, UR6, R33 ;  /* 0x0000000620347c19 */ /* 0x000fe20008001221 */
[----:B------:R-:W-:Y:S01]  /*0eb0*/  IMAD R38, R60, 0x4, R51 ;  /* 0x000000043c267824 */ /* 0x000fe200078e0233 */
[----:B------:R-:W-:Y:S01]  /*0ec0*/  LOP3.LUT R56, R56, UR4, RZ, 0x30, !PT ;  /* 0x0000000438387c12 */ /* 0x000fe2000f8e30ff */
[----:B------:R-:W-:Y:S01]  /*0ed0*/  NOP ;  /* 0x0000000000007918 */ /* 0x000fe20000000000 */
[----:B------:R-:W-:Y:S01]  /*0ee0*/  LOP3.LUT R52, R52, UR4, RZ, 0x30, !PT ;  /* 0x0000000434347c12 */ /* 0x000fe2000f8e30ff */
[----:B------:R-:W-:Y:S01]  /*0ef0*/  ATOMS.POPC.INC.32 RZ, [R59+URZ] ;  /* 0x000000003bff7f8c */ /* 0x000fe2000d8000ff */
[----:B------:R-:W-:Y:S01]  /*0f00*/  SHF.R.U64 R62, R34, UR6, R35 ;  /* 0x00000006223e7c19 */ /* 0x000fe20008001223 */
[----:B0-----:R-:W-:Y:S01]  /*0f10*/  IMAD R40, R56, 0x4, R51 ;  /* 0x0000000438287824 */ /* 0x001fe200078e0233 */
[----:B------:R-:W-:Y:S01]  /*0f20*/  SHF.R.U64 R58, R20, UR6, R21 ;  /* 0x00000006143a7c19 */ /* 0x000fe20008001215 */
[----:B------:R-:W-:Y:S01]  /*0f30*/  ATOMS.POPC.INC.32 RZ, [R57+URZ] ;  /* 0x0000000039ff7f8c */ /* 0x000fe2000d8000ff */
[----:B------:R-:W-:Y:S01]  /*0f40*/  SHF.R.U64 R54, R18, UR6, R19 ;  /* 0x0000000612367c19 */ /* 0x000fe20008001213 */
[----:B------:R-:W-:Y:S01]  /*0f50*/  IMAD R41, R52, 0x4, R51 ;  /* 0x0000000434297824 */ /* 0x000fe200078e0233 */
[----:B------:R-:W-:Y:S01]  /*0f60*/  SHF.R.U64 R49, R16, UR6, R17 ;  /* 0x0000000610317c19 */ /* 0x000fe20008001211 */
[----:B------:R0:W-:Y:S01]  /*0f70*/  ATOMS.POPC.INC.32 RZ, [R36+URZ] ;  /* 0x0000000024ff7f8c */ /* 0x0001e2000d8000ff */
[----:B------:R-:W-:-:S02]  /*0f80*/  LOP3.LUT R62, R62, UR4, RZ, 0x30, !PT ;  /* 0x000000043e3e7c12 */ /* 0x000fc4000f8e30ff */
[----:B------:R-:W-:Y:S01]  /*0f90*/  LOP3.LUT R58, R58, UR4, RZ, 0x30, !PT ;  /* 0x000000043a3a7c12 */ /* 0x000fe2000f8e30ff */
[----:B------:R1:W-:Y:S01]  /*0fa0*/  ATOMS.POPC.INC.32 RZ, [R38+URZ] ;  /* 0x0000000026ff7f8c */ /* 0x0003e2000d8000ff */
[----:B------:R-:W-:Y:S01]  /*0fb0*/  SHF.R.U64 R44, R8, UR6, R9 ;  /* 0x00000006082c7c19 */ /* 0x000fe20008001209 */
[----:B------:R-:W-:Y:S01]  /*0fc0*/  IMAD R55, R62, 0x4, R51 ;  /* 0x000000043e377824 */ /* 0x000fe200078e0233 */
[----:B------:R-:W-:Y:S01]  /*0fd0*/  LOP3.LUT R54, R54, UR4, RZ, 0x30, !PT ;  /* 0x0000000436367c12 */ /* 0x000fe2000f8e30ff */
[----:B------:R2:W-:Y:S01]  /*0fe0*/  ATOMS.POPC.INC.32 RZ, [R40+URZ] ;  /* 0x0000000028ff7f8c */ /* 0x0005e2000d8000ff */
[----:B0-----:R-:W-:Y:S01]  /*0ff0*/  SHF.R.U64 R36, R14, UR6, R15 ;  /* 0x000000060e247c19 */ /* 0x001fe2000800120f */
[----:B------:R-:W-:Y:S01]  /*1000*/  IMAD R53, R58, 0x4, R51 ;  /* 0x000000043a357824 */ /* 0x000fe200078e0233 */
[----:B------:R-:W-:Y:S01]  /*1010*/  SHF.R.U64 R43, R6, UR6, R7 ;  /* 0x00000006062b7c19 */ /* 0x000fe20008001207 */
[----:B------:R0:W-:Y:S01]  /*1020*/  ATOMS.POPC.INC.32 RZ, [R41+URZ] ;  /* 0x0000000029ff7f8c */ /* 0x0001e2000d8000ff */
[----:B-1----:R-:W-:Y:S01]  /*1030*/  SHF.R.U64 R38, R12, UR6, R13 ;  /* 0x000000060c267c19 */ /* 0x002fe2000800120d */
[----:B------:R-:W-:Y:S01]  /*1040*/  IMAD R50, R54, 0x4, R51 ;  /* 0x0000000436327824 */ /* 0x000fe200078e0233 */
[----:B------:R-:W-:Y:S01]  /*1050*/  LOP3.LUT R49, R49, UR4, RZ, 0x30, !PT ;  /* 0x0000000431317c12 */ /* 0x000fe2000f8e30ff */
[----:B------:R1:W-:Y:S01]  /*1060*/  ATOMS.POPC.INC.32 RZ, [R55+URZ] ;  /* 0x0000000037ff7f8c */ /* 0x0003e2000d8000ff */
[----:B------:R-:W-:-:S02]  /*1070*/  SHF.R.U64 R42, R10, UR6, R11 ;  /* 0x000000060a2a7c19 */ /* 0x000fc4000800120b */
[----:B------:R-:W-:Y:S01]  /*1080*/  LOP3.LUT R36, R36, UR4, RZ, 0x30, !PT ;  /* 0x0000000424247c12 */ /* 0x000fe2000f8e30ff */
[----:B------:R1:W-:Y:S01]  /*1090*/  ATOMS.POPC.INC.32 RZ, [R53+URZ] ;  /* 0x0000000035ff7f8c */ /* 0x0003e2000d8000ff */
[----:B------:R-:W-:Y:S02]  /*10a0*/  LOP3.LUT R38, R38, UR4, RZ, 0x30, !PT ;  /* 0x0000000426267c12 */ /* 0x000fe4000f8e30ff */
[----:B--2---:R-:W-:Y:S01]  /*10b0*/  LOP3.LUT R40, R44, UR4, RZ, 0x30, !PT ;  /* 0x000000042c287c12 */ /* 0x004fe2000f8e30ff */
[--C-:B------:R-:W-:Y:S01]  /*10c0*/  IMAD R44, R36, 0x4, R51.reuse ;  /* 0x00000004242c7824 */ /* 0x100fe200078e0233 */
[----:B0-----:R-:W-:Y:S01]  /*10d0*/  LOP3.LUT R41, R43, UR4, RZ, 0x30, !PT ;  /* 0x000000042b297c12 */ /* 0x001fe2000f8e30ff */
[--C-:B------:R-:W-:Y:S01]  /*10e0*/  IMAD R43, R49, 0x4, R51.reuse ;  /* 0x00000004312b7824 */ /* 0x100fe200078e0233 */
[----:B------:R-:W-:Y:S01]  /*10f0*/  LOP3.LUT R42, R42, UR4, RZ, 0x30, !PT ;  /* 0x000000042a2a7c12 */ /* 0x000fe2000f8e30ff */
[--C-:B------:R-:W-:Y:S01]  /*1100*/  IMAD R45, R38, 0x4, R51.reuse ;  /* 0x00000004262d7824 */ /* 0x100fe200078e0233 */
[----:B------:R1:W-:Y:S01]  /*1110*/  ATOMS.POPC.INC.32 RZ, [R50+URZ] ;  /* 0x0000000032ff7f8c */ /* 0x0003e2000d8000ff */
[----:B------:R-:W-:-:S02]  /*1120*/  IMAD R46, R40, 0x4, R51 ;  /* 0x00000004282e7824 */ /* 0x000fc400078e0233 */
[--C-:B------:R-:W-:Y:S01]  /*1130*/  IMAD R47, R41, 0x4, R51.reuse ;  /* 0x00000004292f7824 */ /* 0x100fe200078e0233 */
[----:B------:R1:W-:Y:S01]  /*1140*/  ATOMS.POPC.INC.32 RZ, [R43+URZ] ;  /* 0x000000002bff7f8c */ /* 0x0003e2000d8000ff */
[----:B------:R-:W-:-:S03]  /*1150*/  IMAD R48, R42, 0x4, R51 ;  /* 0x000000042a307824 */ /* 0x000fc600078e0233 */
[----:B------:R1:W-:Y:S04]  /*1160*/  ATOMS.POPC.INC.32 RZ, [R44+URZ] ;  /* 0x000000002cff7f8c */ /* 0x0003e8000d8000ff */
[----:B------:R1:W-:Y:S04]  /*1170*/  ATOMS.POPC.INC.32 RZ, [R45+URZ] ;  /* 0x000000002dff7f8c */ /* 0x0003e8000d8000ff */
[----:B------:R1:W-:Y:S04]  /*1180*/  ATOMS.POPC.INC.32 RZ, [R46+URZ] ;  /* 0x000000002eff7f8c */ /* 0x0003e8000d8000ff */
[----:B------:R1:W-:Y:S04]  /*1190*/  ATOMS.POPC.INC.32 RZ, [R47+URZ] ;  /* 0x000000002fff7f8c */ /* 0x0003e8000d8000ff */
[----:B------:R1:W-:Y:S01]  /*11a0*/  ATOMS.POPC.INC.32 RZ, [R48+URZ] ;  /* 0x0000000030ff7f8c */ /* 0x0003e2000d8000ff */
[----:B------:R-:W-:Y:S06]  /*11b0*/  BAR.SYNC.DEFER_BLOCKING 0x0 ;  /* 0x0000000000007b1d */ /* 0x000fec0000010000 */
[----:B---3--:R-:W-:Y:S05]  /*11c0*/  @P1 BRA `(.L_x_235) ;  /* 0x0000000000901947 */ /* 0x008fea0003800000 */
[----:B------:R-:W-:-:S05]  /*11d0*/  IMAD R61, R3, 0x4, R5 ;  /* 0x00000004033d7824 */ /* 0x000fca00078e0205 */
[----:B------:R-:W-:Y:S04]  /*11e0*/  LDS R4, [R61] ;  /* 0x000000003d047984 */ /* 0x000fe80000000800 */
[----:B------:R-:W0:Y:S04]  /*11f0*/  LDS R63, [R61+0x400] ;  /* 0x000400003d3f7984 */ /* 0x000e280000000800 */
[----:B------:R-:W2:Y:S04]  /*1200*/  LDS R65, [R61+0x800] ;  /* 0x000800003d417984 */ /* 0x000ea80000000800 */
[----:B------:R-:W3:Y:S04]  /*1210*/  LDS R67, [R61+0xc00] ;  /* 0x000c00003d437984 */ /* 0x000ee80000000800 */
[----:B------:R-:W4:Y:S04]  /*1220*/  LDS R71, [R61+0x1000] ;  /* 0x001000003d477984 */ /* 0x000f280000000800 */
[----:B------:R-:W5:Y:S04]  /*1230*/  LDS R73, [R61+0x1400] ;  /* 0x001400003d497984 */ /* 0x000f680000000800 */
[----:B------:R-:W1:Y:S04]  /*1240*/  LDS R75, [R61+0x1800] ;  /* 0x001800003d4b7984 */ /* 0x000e680000000800 */
[----:B------:R-:W1:Y:S04]  /*1250*/  LDS R77, [R61+0x1c00] ;  /* 0x001c00003d4d7984 */ /* 0x000e680000000800 */
[----:B------:R-:W1:Y:S04]  /*1260*/  LDS R79, [R61+0x2000] ;  /* 0x002000003d4f7984 */ /* 0x000e680000000800 */
[----:B------:R-:W1:Y:S04]  /*1270*/  LDS R81, [R61+0x2400] ;  /* 0x002400003d517984 */ /* 0x000e680000000800 */
[----:B------:R-:W1:Y:S01]  /*1280*/  LDS R83, [R61+0x2800] ;  /* 0x002800003d537984 */ /* 0x000e620000000800 */
[----:B0-----:R-:W-:-:S03]  /*1290*/  IMAD.IADD R70, R4, 0x1, R63 ;  /* 0x0000000104467824 */ /* 0x001fc600078e023f */
[----:B------:R-:W-:Y:S01]  /*12a0*/  STS [R61], RZ ;  /* 0x000000ff3d007388 */ /* 0x000fe20000000800 */
[----:B--2---:R-:W-:-:S03]  /*12b0*/  IMAD.IADD R72, R70, 0x1, R65 ;  /* 0x0000000146487824 */ /* 0x004fc600078e0241 */
[----:B------:R-:W0:Y:S01]  /*12c0*/  LDS R63, [R61+0x2c00] ;  /* 0x002c00003d3f7984 */ /* 0x000e220000000800 */
[----:B---3--:R-:W-:-:S03]  /*12d0*/  IMAD.IADD R74, R72, 0x1, R67 ;  /* 0x00000001484a7824 */ /* 0x008fc600078e0243 */
[----:B------:R-:W-:Y:S01]  /*12e0*/  STS [R61+0x800], R70 ;  /* 0x000800463d007388 */ /* 0x000fe20000000800 */
[----:B----4-:R-:W-:-:S03]  /*12f0*/  IMAD.IADD R76, R74, 0x1, R71 ;  /* 0x000000014a4c7824 */ /* 0x010fc600078e0247 */
[----:B------:R-:W-:Y:S01]  /*1300*/  STS [R61+0xc00], R72 ;  /* 0x000c00483d007388 */ /* 0x000fe20000000800 */
[----:B-----5:R-:W-:-:S03]  /*1310*/  IMAD.IADD R78, R76, 0x1, R73 ;  /* 0x000000014c4e7824 */ /* 0x020fc600078e0249 */
[----:B------:R-:W-:Y:S01]  /*1320*/  STS [R61+0x1000], R74 ;  /* 0x0010004a3d007388 */ /* 0x000fe20000000800 */
[----:B-1----:R-:W-:-:S03]  /*1330*/  IMAD.IADD R80, R78, 0x1, R75 ;  /* 0x000000014e507824 */ /* 0x002fc600078e024b */
[----:B------:R-:W-:Y:S01]  /*1340*/  STS [R61+0x1400], R76 ;  /* 0x0014004c3d007388 */ /* 0x000fe20000000800 */
[----:B------:R-:W-:-:S03]  /*1350*/  IMAD.IADD R82, R80, 0x1, R77 ;  /* 0x0000000150527824 */ /* 0x000fc600078e024d */
[----:B------:R-:W-:Y:S01]  /*1360*/  STS [R61+0x1800], R78 ;  /* 0x0018004e3d007388 */ /* 0x000fe20000000800 */
[----:B------:R-:W-:-:S03]  /*1370*/  IMAD.IADD R84, R82, 0x1, R79 ;  /* 0x0000000152547824 */ /* 0x000fc600078e024f */
[----:B------:R-:W-:Y:S01]  /*1380*/  STS [R61+0x1c00], R80 ;  /* 0x001c00503d007388 */ /* 0x000fe20000000800 */
[----:B------:R-:W-:-:S03]  /*1390*/  IMAD.IADD R86, R84, 0x1, R81 ;  /* 0x0000000154567824 */ /* 0x000fc600078e0251 */
[----:B------:R-:W-:Y:S01]  /*13a0*/  STS [R61+0x2000], R82 ;  /* 0x002000523d007388 */ /* 0x000fe20000000800 */
[----:B------:R-:W-:-:S03]  /*13b0*/  IMAD.IADD R88, R86, 0x1, R83 ;  /* 0x0000000156587824 */ /* 0x000fc600078e0253 */
[----:B------:R-:W-:Y:S04]  /*13c0*/  STS [R61+0x2400], R84 ;  /* 0x002400543d007388 */ /* 0x000fe80000000800 */
[----:B------:R-:W-:Y:S04]  /*13d0*/  STS [R61+0x2800], R86 ;  /* 0x002800563d007388 */ /* 0x000fe80000000800 */
[----:B------:R-:W-:Y:S04]  /*13e0*/  STS [R61+0x2c00], R88 ;  /* 0x002c00583d007388 */ /* 0x000fe80000000800 */
[----:B------:R0:W-:Y:S02]  /*13f0*/  STS [R61+0x400], R4 ;  /* 0x000400043d007388 */ /* 0x0001e40000000800 */
[----:B0-----:R-:W-:-:S07]  /*1400*/  IMAD.IADD R4, R88, 0x1, R63 ;  /* 0x0000000158047824 */ /* 0x001fce00078e023f */
.L_x_235:
[----:B------:R-:W-:Y:S05]  /*1410*/  BSYNC.RECONVERGENT B0 ;  /* 0x0000000000007941 */ /* 0x000fea0003800200 */
.L_x_234:
[----:B------:R-:W-:Y:S01]  /*1420*/  ISETP.NE.AND P0, PT, R4, 0x1680, PT ;  /* 0x000016800400780c */ /* 0x000fe20003f05270 */
[----:B------:R-:W-:-:S03]  /*1430*/  IMAD R61, R37, 0x100, R3 ;  /* 0x00000100253d7824 */ /* 0x000fc600078e0203 */
[----:B------:R-:W-:Y:S01]  /*1440*/  ISETP.LT.U32.AND P0, PT, R3, 0x100, !P0 ;  /* 0x000001000300780c */ /* 0x000fe20004701070 */
[----:B------:R-:W-:Y:S01]  /*1450*/  IMAD.WIDE R68, R61, 0x4, R68 ;  /* 0x000000043d447825 */ /* 0x000fe200078e0244 */
[----:B------:R-:W-:-:S05]  /*1460*/  @!P1 LOP3.LUT R61, R4, 0x40000000, RZ, 0xfc, !PT ;  /* 0x40000000043d9812 */ /* 0x000fca00078efcff */
[----:B------:R0:W-:Y:S06]  /*1470*/  @!P1 STG.E.STRONG.SYS desc[UR8][R68.64], R61 ;  /* 0x0000003d44009986 */ /* 0x0001ec000c115908 */
[----:B------:R-:W-:Y:S06]  /*1480*/  BAR.RED.OR.DEFER_BLOCKING 0x0, P0 ;  /* 0x0000000000007b1d */ /* 0x000fec0000014800 */
[----:B------:R-:W2:Y:S02]  /*1490*/  B2R.RESULT RZ, P0 ;  /* 0x0000000000ff731c */ /* 0x000ea40000004000 */
[----:B0-2---:R-:W-:Y:S05]  /*14a0*/  @!P0 BRA `(.L_x_236) ;  /* 0x00000008006c8947 */ /* 0x005fea0003800000 */
[----:B------:R-:W-:Y:S01]  /*14b0*/  BSSY B1, `(.L_x_237) ;  /* 0x0000030000017945 */ /* 0x000fe20003800000 */
[----:B-1----:R-:W-:-:S03]  /*14c0*/  IMAD R45, R3, 0x8, R5 ;  /* 0x00000008032d7824 */ /* 0x002fc600078e0205 */
[----:B------:R-:W-:Y:S05]  /*14d0*/  @P1 BRA `(.L_x_238) ;  /* 0x0000000000b41947 */ /* 0x000fea0003800000 */
[----:B------:R-:W0:Y:S02]  /*14e0*/  LDCU.64 UR6, c[0x0][0x398] ;  /* 0x00007300ff0677ac */ /* 0x000e240008000a00 */
[----:B0-----:R-:W-:-:S04]  /*14f0*/  LEA R42, P0, R3, UR6, 0x3 ;  /* 0x00000006032a7c11 */ /* 0x001fc8000f8018ff */
[----:B------:R-:W-:-:S05]  /*1500*/  LEA.HI.X R43, R3, UR7, RZ, 0x3, P0 ;  /* 0x00000007032b7c11 */ /* 0x000fca00080f1cff */
[----:B------:R-:W2:Y:S01]  /*1510*/  LDG.E.64 R40, desc[UR8][R42.64] ;  /* 0x000000082a287981 */ /* 0x000ea2000c1e1b00 */
[----:B------:R-:W-:-:S04]  /*1520*/  ISETP.GT.U32.AND P0, PT, R3, R39, PT ;  /* 0x000000270300720c */ /* 0x000fc80003f04070 */
[----:B------:R-:W-:-:S04]  /*1530*/  SEL R5, RZ, 0x1680, !P0 ;  /* 0x00001680ff057807 */ /* 0x000fc80004000000 */
[----:B--2---:R-:W-:Y:S01]  /*1540*/  IADD3 R40, P0, PT, R40, -R5, RZ ;  /* 0x8000000528287210 */ /* 0x004fe20007f1e0ff */
[----:B------:R-:W-:-:S03]  /*1550*/  IMAD.MOV.U32 R5, RZ, RZ, R4 ;  /* 0x000000ffff057224 */ /* 0x000fc600078e0004 */
[----:B------:R-:W-:Y:S02]  /*1560*/  IADD3.X R41, PT, PT, R41, -0x1, RZ, P0, !PT ;  /* 0xffffffff29297810 */ /* 0x000fe400007fe4ff */
[----:B------:R-:W-:-:S03]  /*1570*/  ISETP.GE.AND P0, PT, R37, 0x1, PT ;  /* 0x000000012500780c */ /* 0x000fc60003f06270 */
[----:B------:R0:W-:Y:S10]  /*1580*/  STS.64 [R45+0xb400], R40 ;  /* 0x00b400282d007388 */ /* 0x0001f40000000a00 */
[----:B------:R-:W-:Y:S05]  /*1590*/  @!P0 BRA `(.L_x_239) ;  /* 0x00000000006c8947 */ /* 0x000fea0003800000 */
[----:B------:R-:W-:Y:S01]  /*15a0*/  BSSY B0, `(.L_x_240) ;  /* 0x0000019000007945 */ /* 0x000fe20003800000 */
[----:B------:R-:W-:Y:S02]  /*15b0*/  IMAD.MOV.U32 R0, RZ, RZ, -0x1 ;  /* 0xffffffffff007424 */ /* 0x000fe400078e00ff */
[----:B------:R-:W-:Y:S02]  /*15c0*/  IMAD.MOV.U32 R36, RZ, RZ, R37 ;  /* 0x000000ffff247224 */ /* 0x000fe400078e0025 */
[----:B------:R-:W-:-:S07]  /*15d0*/  IMAD.MOV.U32 R5, RZ, RZ, R4 ;  /* 0x000000ffff057224 */ /* 0x000fce00078e0004 */
.L_x_244:
[----:B0-----:R-:W0:Y:S01]  /*15e0*/  LDC.64 R40, c[0x0][0x380] ;  /* 0x0000e000ff287b82 */ /* 0x001e220000000a00 */
[----:B------:R-:W-:Y:S01]  /*15f0*/  VIADD R47, R36, 0xffffffff ;  /* 0xffffffff242f7836 */ /* 0x000fe20000000000 */
[----:B------:R-:W-:Y:S03]  /*1600*/  BSSY B2, `(.L_x_241) ;  /* 0x0000008000027945 */ /* 0x000fe60003800000 */
[----:B------:R-:W-:-:S04]  /*1610*/  IMAD R43, R47, 0x100, R3 ;  /* 0x000001002f2b7824 */ /* 0x000fc800078e0203 */
[----:B0-----:R-:W-:-:S07]  /*1620*/  IMAD.WIDE R40, R43, 0x4, R40 ;  /* 0x000000042b287825 */ /* 0x001fce00078e0228 */
.L_x_242:
[----:B------:R-:W-:Y:S05]  /*1630*/  YIELD ;  /* 0x0000000000007946 */ /* 0x000fea0003800000 */
[----:B------:R0:W-:Y:S06]  /*1640*/  MEMBAR.SC.CTA ;  /* 0x0000000000007992 */ /* 0x0001ec0000000000 */
[----:B0-----:R-:W2:Y:S02]  /*1650*/  LDG.E.STRONG.SYS R38, desc[UR8][R40.64] ;  /* 0x0000000828267981 */ /* 0x001ea4000c1f5900 */
[----:B--2---:R-:W-:-:S13]  /*1660*/  ISETP.NE.AND P0, PT, R38, RZ, PT ;  /* 0x000000ff2600720c */ /* 0x004fda0003f05270 */
[----:B------:R-:W-:Y:S05]  /*1670*/  @!P0 BRA `(.L_x_242) ;  /* 0xfffffffc00ec8947 */ /* 0x000fea000383ffff */
[----:B------:R-:W-:Y:S05]  /*1680*/  BSYNC B2 ;  /* 0x0000000000027941 */ /* 0x000fea0003800000 */
.L_x_241:
[----:B------:R-:W-:Y:S01]  /*1690*/  BSSY.RECONVERGENT B2, `(.L_x_243) ;  /* 0x0000006000027945 */ /* 0x000fe20003800200 */
[C---:B------:R-:W-:Y:S02]  /*16a0*/  ISETP.GT.AND P0, PT, R38.reuse, -0x1, PT ;  /* 0xffffffff2600780c */ /* 0x040fe40003f04270 */
[----:B------:R-:W-:Y:S01]  /*16b0*/  LOP3.LUT R38, R38, 0x3fffffff, RZ, 0xc0, !PT ;  /* 0x3fffffff26267812 */ /* 0x000fe200078ec0ff */
[----:B------:R-:W-:Y:S05]  /*16c0*/  WARPSYNC.EXCLUSIVE R0 ;  /* 0x0000000000007348 */ /* 0x000fea0003a00000 */
[----:B------:R-:W-:-:S05]  /*16d0*/  IMAD.IADD R5, R38, 0x1, R5 ;  /* 0x0000000126057824 */ /* 0x000fca00078e0205 */
[----:B------:R-:W-:-:S07]  /*16e0*/  VOTE.ANY R0, PT, P0 ;  /* 0x0000000000007806 */ /* 0x000fce00000e0100 */
[----:B------:R-:W-:Y:S05]  /*16f0*/  BSYNC.RECONVERGENT B2 ;  /* 0x0000000000027941 */ /* 0x000fea0003800200 */
.L_x_243:
[----:B------:R-:W-:Y:S01]  /*1700*/  ISETP.GT.U32.AND P1, PT, R36, 0x1, PT ;  /* 0x000000012400780c */ /* 0x000fe20003f24070 */
[----:B------:R-:W-:-:S12]  /*1710*/  IMAD.MOV.U32 R36, RZ, RZ, R47 ;  /* 0x000000ffff247224 */ /* 0x000fd800078e002f */
[----:B------:R-:W-:Y:S05]  /*1720*/  @P0 BRA P1, `(.L_x_244) ;  /* 0xfffffffc00ac0947 */ /* 0x000fea000083ffff */
[----:B------:R-:W-:Y:S05]  /*1730*/  BSYNC B0 ;  /* 0x0000000000007941 */ /* 0x000fea0003800000 */
.L_x_240:
[----:B------:R1:W2:Y:S02]  /*1740*/  LDS.64 R40, [R45+0xb400] ;  /* 0x00b400002d287984 */ /* 0x0002a40000000a00 */
.L_x_239:
[C---:B------:R-:W-:Y:S01]  /*1750*/  IMAD.IADD R43, R5.reuse, 0x1, -R4 ;  /* 0x00000001052b7824 */ /* 0x040fe200078e0a04 */
[----:B------:R-:W-:-:S04]  /*1760*/  LOP3.LUT R5, R5, 0x80000000, RZ, 0xfc, !PT ;  /* 0x8000000005057812 */ /* 0x000fc800078efcff */
[C---:B0-2---:R-:W-:Y:S01]  /*1770*/  IADD3 R40, P0, PT, R43.reuse, R40, RZ ;  /* 0x000000282b287210 */ /* 0x045fe20007f1e0ff */
[----:B------:R0:W-:Y:S03]  /*1780*/  STG.E.STRONG.SYS desc[UR8][R68.64], R5 ;  /* 0x0000000544007986 */ /* 0x0001e6000c115908 */
[----:B------:R-:W-:-:S05]  /*1790*/  LEA.HI.X.SX32 R41, R43, R41, 0x1, P0 ;  /* 0x000000292b297211 */ /* 0x000fca00000f0eff */
[----:B------:R0:W-:Y:S04]  /*17a0*/  STS.64 [R45+0xb400], R40 ;  /* 0x00b400282d007388 */ /* 0x0001e80000000a00 */
.L_x_238:
[----:B------:R-:W-:Y:S05]  /*17b0*/  BSYNC B1 ;  /* 0x0000000000017941 */ /* 0x000fea0003800000 */
.L_x_237:
[----:B0-----:R-:W0:Y:S01]  /*17c0*/  LDC.64 R40, c[0x0][0x390] ;  /* 0x0000e400ff287b82 */ /* 0x001e220000000a00 */
[----:B------:R-:W-:-:S04]  /*17d0*/  IMAD.MOV.U32 R0, RZ, RZ, 0x1680 ;  /* 0x00001680ff007424 */ /* 0x000fc800078e00ff */
[----:B------:R-:W-:-:S03]  /*17e0*/  IMAD R0, R37, R0, 0x1680 ;  /* 0x0000168025007424 */ /* 0x000fc600078e0200 */
[----:B------:R-:W2:Y:S01]  /*17f0*/  LDC R47, c[0x0][0x3c0] ;  /* 0x0000f000ff2f7b82 */ /* 0x000ea20000000800 */
[----:B0-----:R-:W-:Y:S02]  /*1800*/  ISETP.EQ.U32.AND P1, PT, R40, RZ, PT ;  /* 0x000000ff2800720c */ /* 0x001fe40003f22070 */
[----:B--2---:R-:W-:-:S04]  /*1810*/  ISETP.GE.AND P0, PT, R0, R47, PT ;  /* 0x0000002f0000720c */ /* 0x004fc80003f06270 */
[----:B------:R-:W-:-:S04]  /*1820*/  ISETP.EQ.OR.EX P0, PT, R41, RZ, !P0, P1 ;  /* 0x000000ff2900720c */ /* 0x000fc80004702710 */
[----:B------:R-:W-:-:S13]  /*1830*/  ISETP.GT.U32.OR P0, PT, R3, 0xff, P0 ;  /* 0x000000ff0300780c */ /* 0x000fda0000704470 */
[----:B------:R-:W-:Y:S05]  /*1840*/  @P0 BRA `(.L_x_245) ;  /* 0x0000000000240947 */ /* 0x000fea0003800000 */
[----:B------:R-:W0:Y:S01]  /*1850*/  LDS.64 R42, [R45+0xb400] ;  /* 0x00b400002d2a7984 */ /* 0x000e220000000a00 */
[C---:B------:R-:W-:Y:S02]  /*1860*/  ISETP.GT.U32.AND P0, PT, R3.reuse, R39, PT ;  /* 0x000000270300720c */ /* 0x040fe40003f04070 */
[----:B------:R-:W-:Y:S02]  /*1870*/  SHF.R.S32.HI R5, RZ, 0x1f, R4 ;  /* 0x0000001fff057819 */ /* 0x000fe40000011404 */
[----:B------:R-:W-:Y:S02]  /*1880*/  SEL R49, RZ, 0x1680, !P0 ;  /* 0x00001680ff317807 */ /* 0x000fe40004000000 */
[----:B------:R-:W-:-:S04]  /*1890*/  LEA R40, P2, R3, R40, 0x3 ;  /* 0x0000002803287211 */ /* 0x000fc800078418ff */
[----:B------:R-:W-:Y:S02]  /*18a0*/  LEA.HI.X R41, R3, R41, RZ, 0x3, P2 ;  /* 0x0000002903297211 */ /* 0x000fe400010f1cff */
[----:B0-----:R-:W-:-:S04]  /*18b0*/  IADD3 R4, P0, P1, R42, R49, R4 ;  /* 0x000000312a047210 */ /* 0x001fc8000791e004 */
[----:B------:R-:W-:-:S05]  /*18c0*/  IADD3.X R5, PT, PT, R43, RZ, R5, P0, P1 ;  /* 0x000000ff2b057210 */ /* 0x000fca00007e2405 */
[----:B------:R0:W-:Y:S04]  /*18d0*/  STG.E.64 desc[UR8][R40.64], R4 ;  /* 0x0000000428007986 */ /* 0x0001e8000c101b08 */
.L_x_245:
[----:B------:R-:W-:Y:S05]  /*18e0*/  WARPSYNC.ALL ;  /* 0x0000000000007948 */ /* 0x000fea0003800000 */
[----:B------:R-:W2:Y:S08]  /*18f0*/  S2UR UR6, SR_CgaCtaId ;  /* 0x00000000000679c3 */ /* 0x000eb00000008800 */
[----:B------:R-:W-:Y:S01]  /*1900*/  BAR.SYNC.DEFER_BLOCKING 0x0 ;  /* 0x0000000000007b1d */ /* 0x000fe20000010000 */
[----:B------:R-:W-:-:S05]  /*1910*/  ISETP.GT.AND P0, PT, R0, R47, PT ;  /* 0x0000002f0000720c */ /* 0x000fca0003f04270 */
[----:B------:R-:W-:Y:S02]  /*1920*/  UMOV UR5, 0x400 ;  /* 0x0000040000057882 */ /* 0x000fe40000000000 */
[----:B--2---:R-:W-:-:S06]  /*1930*/  ULEA UR5, UR6, UR5, 0x18 ;  /* 0x0000000506057291 */ /* 0x004fcc000f8ec0ff */
[----:B0-----:R-:W-:-:S06]  /*1940*/  LEA R4, R39, UR5, 0x3 ;  /* 0x0000000527047c11 */ /* 0x001fcc000f8e18ff */
[----:B------:R-:W0:Y:S01]  /*1950*/  LDS.64 R4, [R4+0xb400] ;  /* 0x00b4000004047984 */ /* 0x000e220000000a00 */
[----:B------:R-:W-:Y:S05]  /*1960*/  @P0 BRA `(.L_x_246) ;  /* 0x0000000000600947 */ /* 0x000fea0003800000 */
[----:B------:R-:W2:Y:S01]  /*1970*/  LDCU.64 UR6, c[0x0][0x3a0] ;  /* 0x00007400ff0677ac */ /* 0x000ea20008000a00 */
[C---:B------:R-:W-:Y:S02]  /*1980*/  LOP3.LUT R37, R3.reuse, 0x3e0, RZ, 0xc0, !PT ;  /* 0x000003e003257812 */ /* 0x040fe400078ec0ff */
[----:B------:R-:W-:-:S05]  /*1990*/  LOP3.LUT R2, R3, 0x1f, RZ, 0xc0, !PT ;  /* 0x0000001f03027812 */ /* 0x000fca00078ec0ff */
[----:B------:R-:W-:-:S05]  /*19a0*/  IMAD R37, R37, 0xf, R2 ;  /* 0x0000000f25257824 */ /* 0x000fca00078e0202 */
[----:B0-----:R-:W-:-:S05]  /*19b0*/  IADD3 R0, P0, PT, R37, R4, RZ ;  /* 0x0000000425007210 */ /* 0x001fca0007f1e0ff */
[----:B------:R-:W-:Y:S01]  /*19c0*/  IMAD.X R5, RZ, RZ, R5, P0 ;  /* 0x000000ffff057224 */ /* 0x000fe200000e0605 */
[----:B--2---:R-:W-:-:S04]  /*19d0*/  LEA R2, P0, R0, UR6, 0x3 ;  /* 0x0000000600027c11 */ /* 0x004fc8000f8018ff */
[----:B------:R-:W-:-:S05]  /*19e0*/  LEA.HI.X R3, R0, UR7, R5, 0x3, P0 ;  /* 0x0000000700037c11 */ /* 0x000fca00080f1c05 */
[----:B------:R-:W-:Y:S04]  /*19f0*/  STG.E.64 desc[UR8][R2.64], R22 ;  /* 0x0000001602007986 */ /* 0x000fe8000c101b08 */
        /* <DEDUP_REMOVED lines=13> */
[----:B------:R-:W-:Y:S01]  /*1ad0*/  STG.E.64 desc[UR8][R2.64+0xe00], R10 ;  /* 0x000e000a02007986 */ /* 0x000fe2000c101b08 */
[----:B------:R-:W-:Y:S05]  /*1ae0*/  EXIT ;  /* 0x000000000000794d */ /* 0x000fea0003800000 */
.L_x_246:
[----:B------:R-:W2:Y:S01]  /*1af0*/  LDCU.64 UR6, c[0x0][0x3a0] ;  /* 0x00007400ff0677ac */ /* 0x000ea20008000a00 */
[----:B------:R-:W-:Y:S01]  /*1b00*/  LOP3.LUT R39, R3, 0x3e0, RZ, 0xc0, !PT ;  /* 0x000003e003277812 */ /* 0x000fe200078ec0ff */
[----:B------:R-:W-:Y:S01]  /*1b10*/  IMAD R37, R37, -0x1680, R47 ;  /* 0xffffe98025257824 */ /* 0x000fe200078e022f */
[----:B------:R-:W-:-:S05]  /*1b20*/  LOP3.LUT R2, R3, 0x1f, RZ, 0xc0, !PT ;  /* 0x0000001f03027812 */ /* 0x000fca00078ec0ff */
[----:B------:R-:W-:-:S04]  /*1b30*/  IMAD R39, R39, 0xf, R2 ;  /* 0x0000000f27277824 */ /* 0x000fc800078e0202 */
[C---:B------:R-:W-:Y:S01]  /*1b40*/  VIADD R2, R39.reuse, 0x20 ;  /* 0x0000002027027836 */ /* 0x040fe20000000000 */
[C---:B0-----:R-:W-:Y:S01]  /*1b50*/  IADD3 R0, P0, PT, R39.reuse, R4, RZ ;  /* 0x0000000427007210 */ /* 0x041fe20007f1e0ff */
[C---:B------:R-:W-:Y:S01]  /*1b60*/  VIADD R4, R39.reuse, 0x40 ;  /* 0x0000004027047836 */ /* 0x040fe20000000000 */
[CC--:B------:R-:W-:Y:S01]  /*1b70*/  ISETP.GE.AND P3, PT, R39.reuse, R37.reuse, PT ;  /* 0x000000252700720c */ /* 0x0c0fe20003f66270 */
[C---:B------:R-:W-:Y:S01]  /*1b80*/  VIADD R36, R39.reuse, 0x60 ;  /* 0x0000006027247836 */ /* 0x040fe20000000000 */
[-C--:B------:R-:W-:Y:S01]  /*1b90*/  ISETP.GE.AND P4, PT, R2, R37.reuse, PT ;  /* 0x000000250200720c */ /* 0x080fe20003f86270 */
[----:B------:R-:W-:Y:S01]  /*1ba0*/  IMAD.X R5, RZ, RZ, R5, P0 ;  /* 0x000000ffff057224 */ /* 0x000fe200000e0605 */
[-C--:B------:R-:W-:Y:S01]  /*1bb0*/  ISETP.GE.AND P5, PT, R4, R37.reuse, PT ;  /* 0x000000250400720c */ /* 0x080fe20003fa6270 */
[C---:B------:R-:W-:Y:S01]  /*1bc0*/  VIADD R4, R39.reuse, 0x80 ;  /* 0x0000008027047836 */ /* 0x040fe20000000000 */
[----:B--2---:R-:W-:Y:S01]  /*1bd0*/  LEA R2, P0, R0, UR6, 0x3 ;  /* 0x0000000600027c11 */ /* 0x004fe2000f8018ff */
[C---:B------:R-:W-:Y:S01]  /*1be0*/  VIADD R38, R39.reuse, 0xc0 ;  /* 0x000000c027267836 */ /* 0x040fe20000000000 */
[-C--:B------:R-:W-:Y:S01]  /*1bf0*/  ISETP.GE.AND P6, PT, R36, R37.reuse, PT ;  /* 0x000000252400720c */ /* 0x080fe20003fc6270 */
[C---:B------:R-:W-:Y:S01]  /*1c00*/  VIADD R36, R39.reuse, 0xa0 ;  /* 0x000000a027247836 */ /* 0x040fe20000000000 */
[----:B------:R-:W-:Y:S01]  /*1c10*/  LEA.HI.X R3, R0, UR7, R5, 0x3, P0 ;  /* 0x0000000700037c11 */ /* 0x000fe200080f1c05 */
[C---:B------:R-:W-:Y:S01]  /*1c20*/  VIADD R0, R39.reuse, 0xe0 ;  /* 0x000000e027007836 */ /* 0x040fe20000000000 */
[-C--:B------:R-:W-:Y:S01]  /*1c30*/  ISETP.GE.AND P0, PT, R4, R37.reuse, PT ;  /* 0x000000250400720c */ /* 0x080fe20003f06270 */
[C---:B------:R-:W-:Y:S01]  /*1c40*/  VIADD R4, R39.reuse, 0x100 ;  /* 0x0000010027047836 */ /* 0x040fe20000000000 */
[-C--:B------:R-:W-:Y:S01]  /*1c50*/  ISETP.GE.AND P1, PT, R36, R37.reuse, PT ;  /* 0x000000252400720c */ /* 0x080fe20003f26270 */
[----:B------:R0:W-:Y:S01]  /*1c60*/  @!P3 STG.E.64 desc[UR8][R2.64], R22 ;  /* 0x000000160200b986 */ /* 0x0001e2000c101b08 */
[-C--:B------:R-:W-:Y:S01]  /*1c70*/  ISETP.GE.AND P3, PT, R0, R37.reuse, PT ;  /* 0x000000250000720c */ /* 0x080fe20003f66270 */
[C---:B------:R-:W-:Y:S01]  /*1c80*/  VIADD R0, R39.reuse, 0x120 ;  /* 0x0000012027007836 */ /* 0x040fe20000000000 */
[-C--:B------:R-:W-:Y:S01]  /*1c90*/  ISETP.GE.AND P2, PT, R38, R37.reuse, PT ;  /* 0x000000252600720c */ /* 0x080fe20003f46270 */
[----:B------:R0:W-:Y:S01]  /*1ca0*/  @!P4 STG.E.64 desc[UR8][R2.64+0x100], R24 ;  /* 0x000100180200c986 */ /* 0x0001e2000c101b08 */
[----:B------:R-:W-:Y:S01]  /*1cb0*/  ISETP.GE.AND P4, PT, R4, R37, PT ;  /* 0x000000250400720c */ /* 0x000fe20003f86270 */
[----:B------:R-:W-:-:S02]  /*1cc0*/  VIADD R4, R39, 0x140 ;  /* 0x0000014027047836 */ /* 0x000fc40000000000 */
[----:B------:R0:W-:Y:S01]  /*1cd0*/  @!P5 STG.E.64 desc[UR8][R2.64+0x200], R26 ;  /* 0x0002001a0200d986 */ /* 0x0001e2000c101b08 */
[-C--:B------:R-:W-:Y:S01]  /*1ce0*/  ISETP.GE.AND P5, PT, R0, R37.reuse, PT ;  /* 0x000000250000720c */ /* 0x080fe20003fa6270 */
[C---:B------:R-:W-:Y:S02]  /*1cf0*/  VIADD R0, R39.reuse, 0x160 ;  /* 0x0000016027007836 */ /* 0x040fe40000000000 */
[----:B------:R0:W-:Y:S01]  /*1d00*/  @!P6 STG.E.64 desc[UR8][R2.64+0x300], R28 ;  /* 0x0003001c0200e986 */ /* 0x0001e2000c101b08 */
[-C--:B------:R-:W-:Y:S01]  /*1d10*/  ISETP.GE.AND P6, PT, R4, R37.reuse, PT ;  /* 0x000000250400720c */ /* 0x080fe20003fc6270 */
[C---:B------:R-:W-:Y:S02]  /*1d20*/  VIADD R4, R39.reuse, 0x180 ;  /* 0x0000018027047836 */ /* 0x040fe40000000000 */
[----:B------:R0:W-:Y:S01]  /*1d30*/  @!P0 STG.E.64 desc[UR8][R2.64+0x400], R30 ;  /* 0x0004001e02008986 */ /* 0x0001e2000c101b08 */
[----:B------:R-:W-:Y:S01]  /*1d40*/  ISETP.GE.AND P0, PT, R0, R37, PT ;  /* 0x000000250000720c */ /* 0x000fe20003f06270 */
[----:B------:R-:W-:-:S02]  /*1d50*/  VIADD R0, R39, 0x1a0 ;  /* 0x000001a027007836 */ /* 0x000fc40000000000 */
[----:B------:R0:W-:Y:S01]  /*1d60*/  @!P1 STG.E.64 desc[UR8][R2.64+0x500], R32 ;  /* 0x0005002002009986 */ /* 0x0001e2000c101b08 */
[-C--:B------:R-:W-:Y:S01]  /*1d70*/  ISETP.GE.AND P1, PT, R4, R37.reuse, PT ;  /* 0x000000250400720c */ /* 0x080fe20003f26270 */
[----:B------:R-:W-:Y:S02]  /*1d80*/  VIADD R4, R39, 0x1c0 ;  /* 0x000001c027047836 */ /* 0x000fe40000000000 */
[----:B------:R0:W-:Y:S01]  /*1d90*/  @!P2 STG.E.64 desc[UR8][R2.64+0x600], R34 ;  /* 0x000600220200a986 */ /* 0x0001e2000c101b08 */
[----:B------:R-:W-:-:S03]  /*1da0*/  ISETP.GE.AND P2, PT, R0, R37, PT ;  /* 0x000000250000720c */ /* 0x000fc60003f46270 */
[----:B------:R0:W-:Y:S01]  /*1db0*/  @!P3 STG.E.64 desc[UR8][R2.64+0x700], R20 ;  /* 0x000700140200b986 */ /* 0x0001e2000c101b08 */
[----:B------:R-:W-:-:S03]  /*1dc0*/  ISETP.GE.AND P3, PT, R4, R37, PT ;  /* 0x000000250400720c */ /* 0x000fc60003f66270 */
[----:B------:R0:W-:Y:S04]  /*1dd0*/  @!P4 STG.E.64 desc[UR8][R2.64+0x800], R18 ;  /* 0x000800120200c986 */ /* 0x0001e8000c101b08 */
[----:B------:R0:W-:Y:S04]  /*1de0*/  @!P5 STG.E.64 desc[UR8][R2.64+0x900], R16 ;  /* 0x000900100200d986 */ /* 0x0001e8000c101b08 */
[----:B------:R0:W-:Y:S04]  /*1df0*/  @!P6 STG.E.64 desc[UR8][R2.64+0xa00], R14 ;  /* 0x000a000e0200e986 */ /* 0x0001e8000c101b08 */
[----:B------:R0:W-:Y:S04]  /*1e00*/  @!P0 STG.E.64 desc[UR8][R2.64+0xb00], R12 ;  /* 0x000b000c02008986 */ /* 0x0001e8000c101b08 */
[----:B------:R0:W-:Y:S04]  /*1e10*/  @!P1 STG.E.64 desc[UR8][R2.64+0xc00], R8 ;  /* 0x000c000802009986 */ /* 0x0001e8000c101b08 */
[----:B------:R0:W-:Y:S01]  /*1e20*/  @!P2 STG.E.64 desc[UR8][R2.64+0xd00], R6 ;  /* 0x000d00060200a986 */ /* 0x0001e2000c101b08 */
[----:B------:R-:W-:Y:S05]  /*1e30*/  @P3 EXIT ;  /* 0x000000000000394d */ /* 0x000fea0003800000 */
[----:B------:R-:W-:Y:S01]  /*1e40*/  STG.E.64 desc[UR8][R2.64+0xe00], R10 ;  /* 0x000e000a02007986 */ /* 0x000fe2000c101b08 */
[----:B------:R-:W-:Y:S05]  /*1e50*/  EXIT ;  /* 0x000000000000794d */ /* 0x000fea0003800000 */
.L_x_236:
[----:B------:R-:W-:Y:S01]  /*1e60*/  IMAD.MOV.U32 R2, RZ, RZ, RZ ;  /* 0x000000ffff027224 */ /* 0x000fe200078e00ff */
[C---:B------:R-:W-:Y:S01]  /*1e70*/  ISETP.GT.U32.AND P0, PT, R3.reuse, 0x1f, PT ;  /* 0x0000001f0300780c */ /* 0x040fe20003f04070 */
[----:B------:R-:W-:Y:S05]  /*1e80*/  WARPSYNC.ALL ;  /* 0x0000000000007948 */ /* 0x000fea0003800000 */
[----:B------:R-:W-:-:S04]  /*1e90*/  IMAD.HI.U32 R68, R3, 0x15555556, R2 ;  /* 0x1555555603447827 */ /* 0x000fc800078e0002 */
[----:B------:R-:W-:-:S05]  /*1ea0*/  IMAD R61, R68, 0x4, R5 ;  /* 0x00000004443d7824 */ /* 0x000fca00078e0205 */
[----:B------:R0:W-:Y:S01]  /*1eb0*/  STS [R61+0x3410], R4 ;  /* 0x003410043d007388 */ /* 0x0001e20000000800 */
[----:B------:R-:W-:Y:S06]  /*1ec0*/  BAR.SYNC.DEFER_BLOCKING 0x0 ;  /* 0x0000000000007b1d */ /* 0x000fec0000010000 */
[----:B------:R-:W-:Y:S05]  /*1ed0*/  @P0 BRA `(.L_x_247) ;  /* 0x0000000000dc0947 */ /* 0x000fea0003800000 */
[----:B------:R-:W-:Y:S01]  /*1ee0*/  IMAD R63, R3, 0x34, R5 ;  /* 0x00000034033f7824 */ /* 0x000fe200078e0205 */
[----:B------:R-:W-:-:S04]  /*1ef0*/  UMOV UR5, 0xffffffff ;  /* 0xffffffff00057882 */ /* 0x000fc80000000000 */
[----:B------:R-:W-:Y:S04]  /*1f00*/  LDS R65, [R63+0x3410] ;  /* 0x003410003f417984 */ /* 0x000fe80000000800 */
        /* <DEDUP_REMOVED lines=8> */
[----:B------:R-:W-:Y:S04]  /*1f90*/  LDS R75, [R63+0x3434] ;  /* 0x003434003f4b7984 */ /* 0x000fe80000000800 */
[----:B------:R-:W0:Y:S04]  /*1fa0*/  LDS R76, [R63+0x3438] ;  /* 0x003438003f4c7984 */ /* 0x000e280000000800 */
[----:B------:R-:W1:Y:S01]  /*1fb0*/  LDS R77, [R63+0x343c] ;  /* 0x00343c003f4d7984 */ /* 0x000e620000000800 */
[----:B--2---:R-:W-:-:S04]  /*1fc0*/  IADD3 R78, PT, PT, R67, R68, R65 ;  /* 0x00000044434e7210 */ /* 0x004fc80007ffe041 */
[----:B---3--:R-:W-:-:S04]  /*1fd0*/  IADD3 R78, PT, PT, R70, R78, R69 ;  /* 0x0000004e464e7210 */ /* 0x008fc80007ffe045 */
[----:B----4-:R-:W-:-:S04]  /*1fe0*/  IADD3 R78, PT, PT, R72, R78, R71 ;  /* 0x0000004e484e7210 */ /* 0x010fc80007ffe047 */
[----:B-----5:R-:W-:-:S04]  /*1ff0*/  IADD3 R78, PT, PT, R74, R78, R73 ;  /* 0x0000004e4a4e7210 */ /* 0x020fc80007ffe049 */
[----:B0-----:R-:W-:-:S05]  /*2000*/  IADD3 R78, PT, PT, R76, R78, R75 ;  /* 0x0000004e4c4e7210 */ /* 0x001fca0007ffe04b */
[----:B-1----:R-:W-:Y:S01]  /*2010*/  IMAD.IADD R77, R77, 0x1, R78 ;  /* 0x000000014d4d7824 */ /* 0x002fe200078e024e */
        /* <DEDUP_REMOVED lines=10> */
.L_x_324:
        /* <DEDUP_REMOVED lines=25> */
.L_x_247:
[----:B------:R-:W-:Y:S05]  /*2250*/  WARPSYNC.ALL ;  /* 0x0000000000007948 */ /* 0x000fea0003800000 */
[----:B------:R-:W-:Y:S01]  /*2260*/  BAR.SYNC.DEFER_BLOCKING 0x0 ;  /* 0x0000000000007b1d */ /* 0x000fe20000010000 */
[----:B------:R-:W-:-:S05]  /*2270*/  ISETP.NE.AND P0, PT, R85, RZ, PT ;  /* 0x000000ff5500720c */ /* 0x000fca0003f05270 */
[----:B------:R-:W-:Y:S01]  /*2280*/  BSSY.RECONVERGENT B0, `(.L_x_249) ;  /* 0x0000028000007945 */ /* 0x000fe20003800200 */
[----:B0-----:R-:W0:Y:S07]  /*2290*/  LDS R61, [R61+0x3410] ;  /* 0x003410003d3d7984 */ /* 0x001e2e0000000800 */
[----:B------:R-:W-:Y:S05]  /*22a0*/  @P0 BRA `(.L_x_250) ;  /* 0x0000000000940947 */ /* 0x000fea0003800000 */
[----:B--2---:R-:W-:-:S05]  /*22b0*/  IMAD R63, R3, 0x4, R5 ;  /* 0x00000004033f7824 */ /* 0x004fca00078e0205 */
[----:B------:R-:W0:Y:S04]  /*22c0*/  LDS R68, [R63] ;  /* 0x000000003f447984 */ /* 0x000e280000000800 */
        /* <DEDUP_REMOVED lines=8> */
[----:B------:R-:W1:Y:S04]  /*2350*/  LDS R86, [R63+0x2400] ;  /* 0x002400003f567984 */ /* 0x000e680000000800 */
[----:B------:R-:W1:Y:S01]  /*2360*/  LDS R88, [R63+0x2800] ;  /* 0x002800003f587984 */ /* 0x000e620000000800 */
[----:B0-----:R-:W-:-:S03]  /*2370*/  IMAD.IADD R68, R61, 0x1, R68 ;  /* 0x000000013d447824 */ /* 0x001fc600078e0244 */
[----:B------:R-:W0:Y:S01]  /*2380*/  LDS R90, [R63+0x2c00] ;  /* 0x002c00003f5a7984 */ /* 0x000e220000000800 */
[C---:B--2---:R-:W-:Y:S02]  /*2390*/  IMAD.IADD R70, R61.reuse, 0x1, R70 ;  /* 0x000000013d467824 */ /* 0x044fe400078e0246 */
[C---:B---3--:R-:W-:Y:S01]  /*23a0*/  IMAD.IADD R72, R61.reuse, 0x1, R72 ;  /* 0x000000013d487824 */ /* 0x048fe200078e0248 */
[----:B------:R3:W-:Y:S01]  /*23b0*/  STS [R63], R68 ;  /* 0x000000443f007388 */ /* 0x0007e20000000800 */
[----:B----4-:R-:W-:-:S03]  /*23c0*/  IMAD.IADD R74, R61, 0x1, R74 ;  /* 0x000000013d4a7824 */ /* 0x010fc600078e024a */
[----:B------:R3:W-:Y:S01]  /*23d0*/  STS [R63+0x400], R70 ;  /* 0x000400463f007388 */ /* 0x0007e20000000800 */
[----:B-----5:R-:W-:-:S03]  /*23e0*/  IMAD.IADD R76, R61, 0x1, R76 ;  /* 0x000000013d4c7824 */ /* 0x020fc600078e024c */
[----:B------:R3:W-:Y:S01]  /*23f0*/  STS [R63+0x800], R72 ;  /* 0x000800483f007388 */ /* 0x0007e20000000800 */
[----:B-1----:R-:W-:-:S03]  /*2400*/  IMAD.IADD R78, R61, 0x1, R78 ;  /* 0x000000013d4e7824 */ /* 0x002fc600078e024e */
        /* <DEDUP_REMOVED lines=11> */
[----:B0-----:R-:W-:-:S03]  /*24c0*/  IMAD.IADD R90, R61, 0x1, R90 ;  /* 0x000000013d5a7824 */ /* 0x001fc600078e025a */
[----:B------:R3:W-:Y:S04]  /*24d0*/  STS [R63+0x2400], R86 ;  /* 0x002400563f007388 */ /* 0x0007e80000000800 */
[----:B------:R3:W-:Y:S04]  /*24e0*/  STS [R63+0x2800], R88 ;  /* 0x002800583f007388 */ /* 0x0007e80000000800 */
[----:B------:R3:W-:Y:S02]  /*24f0*/  STS [R63+0x2c00], R90 ;  /* 0x002c005a3f007388 */ /* 0x0007e40000000800 */
.L_x_250:
[----:B------:R-:W-:Y:S05]  /*2500*/  BSYNC.RECONVERGENT B0 ;  /* 0x0000000000007941 */ /* 0x000fea0003800200 */
.L_x_249:
[----:B------:R-:W-:Y:S01]  /*2510*/  BAR.SYNC.DEFER_BLOCKING 0x0 ;  /* 0x0000000000007b1d */ /* 0x000fe20000010000 */
[----:B------:R-:W-:-:S05]  /*2520*/  R2P PR, R39, 0x7f ;  /* 0x0000007f27007804 */ /* 0x000fca0000000000 */
[----:B------:R-:W-:Y:S08]  /*2530*/  BSSY.RECONVERGENT B0, `(.L_x_251) ;  /* 0x0000021000007945 */ /* 0x000ff00003800200 */
[----:B--23--:R-:W-:Y:S02]  /*2540*/  VOTE.ANY R63, PT, P0 ;  /* 0x00000000003f7806 */ /* 0x00cfe400000e0100 */
        /* <DEDUP_REMOVED lines=11> */
[----:B------:R-:W-:Y:S01]  /*2600*/  LOP3.LUT R63, R72, R63, RZ, 0xc0, !PT ;  /* 0x0000003f483f7212 */ /* 0x000fe200078ec0ff */
[----:B------:R-:W2:Y:S01]  /*2610*/  S2R R39, SR_LEMASK ;  /* 0x0000000000277919 */ /* 0x000ea20000003a00 */
        /* <DEDUP_REMOVED lines=9> */
[----:B------:R-:W-:-:S04]  /*26b0*/  LOP3.LUT R63, R68, R63, RZ, 0xc0, !PT ;  /* 0x0000003f443f7212 */ /* 0x000fc800078ec0ff */
[----:B------:R-:W-:Y:S01]  /*26c0*/  LOP3.LUT R70, R70, R63, RZ, 0xc0, !PT ;  /* 0x0000003f46467212 */ /* 0x000fe200078ec0ff */
[----:B------:R-:W-:-:S03]  /*26d0*/  IMAD.MOV.U32 R63, RZ, RZ, RZ ;  /* 0x000000ffff3f7224 */ /* 0x000fc600078e00ff */
[----:B------:R-:W3:Y:S01]  /*26e0*/  FLO.U32 R67, R70 ;  /* 0x0000004600437300 */ /* 0x000ee200000e0000 */
[----:B--2---:R-:W-:-:S07]  /*26f0*/  LOP3.LUT R68, R39, R70, RZ, 0xc0, !PT ;  /* 0x0000004627447212 */ /* 0x004fce00078ec0ff */
[----:B------:R-:W2:Y:S01]  /*2700*/  POPC R68, R68 ;  /* 0x0000004400447309 */ /* 0x000ea20000000000 */
[----:B---3--:R-:W-:-:S13]  /*2710*/  ISETP.NE.AND P0, PT, R0, R67, PT ;  /* 0x000000430000720c */ /* 0x008fda0003f05270 */
[----:B--2---:R-:W-:Y:S05]  /*2720*/  @P0 BRA `(.L_x_252) ;  /* 0x0000000000040947 */ /* 0x004fea0003800000 */
[----:B------:R2:W3:Y:S02]  /*2730*/  ATOMS.ADD R63, [R59], R68 ;  /* 0x000000443b3f738c */ /* 0x0004e40000000000 */
.L_x_252:
[----:B------:R-:W-:Y:S05]  /*2740*/  BSYNC.RECONVERGENT B0 ;  /* 0x0000000000007941 */ /* 0x000fea0003800200 */
.L_x_251:
[----:B------:R-:W-:Y:S01]  /*2750*/  R2P PR, R66, 0x7f ;  /* 0x0000007f42007804 */ /* 0x000fe20000000000 */
[----:B------:R-:W-:Y:S01]  /*2760*/  BSSY.RECONVERGENT B0, `(.L_x_253) ;  /* 0x0000021000007945 */ /* 0x000fe20003800200 */
[----:B------:R-:W-:-:S11]  /*2770*/  IMAD.MOV.U32 R65, RZ, RZ, RZ ;  /* 0x000000ffff417224 */ /* 0x000fd600078e00ff */
[----:B--2---:R-:W-:Y:S02]  /*2780*/  VOTE.ANY R59, PT, P0 ;  /* 0x00000000003b7806 */ /* 0x004fe400000e0100 */
[----:B------:R-:W-:Y:S02]  /*2790*/  VOTE.ANY R70, PT, P1 ;  /* 0x0000000000467806 */ /* 0x000fe400008e0100 */
[----:B------:R-:W-:Y:S02]  /*27a0*/  @!P0 LOP3.LUT R59, RZ, R59, RZ, 0x33, !PT ;  /* 0x0000003bff3b8212 */ /* 0x000fe400078e33ff */
[----:B------:R-:W-:Y:S02]  /*27b0*/  @!P1 LOP3.LUT R70, RZ, R70, RZ, 0x33, !PT ;  /* 0x00000046ff469212 */ /* 0x000fe400078e33ff */
[----:B------:R-:W-:Y:S02]  /*27c0*/  VOTE.ANY R72, PT, P2 ;  /* 0x0000000000487806 */ /* 0x000fe400010e0100 */
[----:B------:R-:W-:-:S02]  /*27d0*/  LOP3.LUT R59, R70, R59, RZ, 0xc0, !PT ;  /* 0x0000003b463b7212 */ /* 0x000fc400078ec0ff */
[----:B------:R-:W-:Y:S02]  /*27e0*/  @!P2 LOP3.LUT R72, RZ, R72, RZ, 0x33, !PT ;  /* 0x00000048ff48a212 */ /* 0x000fe400078e33ff */
[----:B------:R-:W-:Y:S02]  /*27f0*/  VOTE.ANY R70, PT, P3 ;  /* 0x0000000000467806 */ /* 0x000fe400018e0100 */
[----:B------:R-:W-:Y:S02]  /*2800*/  LOP3.LUT P0, RZ, R66, 0x80, RZ, 0xc0, !PT ;  /* 0x0000008042ff7812 */ /* 0x000fe4000780c0ff */
[----:B------:R-:W-:Y:S02]  /*2810*/  LOP3.LUT R59, R72, R59, RZ, 0xc0, !PT ;  /* 0x0000003b483b7212 */ /* 0x000fe400078ec0ff */
        /* <DEDUP_REMOVED lines=14> */
[----:B---3--:R2:W3:Y:S02]  /*2900*/  SHFL.IDX PT, R59, R63, R67, 0x1f ;  /* 0x00001f433f3b7589 */ /* 0x0084e400000e0000 */
[----:B------:R-:W4:Y:S01]  /*2910*/  FLO.U32 R69, R72 ;  /* 0x0000004800457300 */ /* 0x000f2200000e0000 */
[----:B------:R-:W-:-:S07]  /*2920*/  LOP3.LUT R66, R39, R72, RZ, 0xc0, !PT ;  /* 0x0000004827427212 */ /* 0x000fce00078ec0ff */
[----:B------:R-:W0:Y:S01]  /*2930*/  POPC R66, R66 ;  /* 0x0000004200427309 */ /* 0x000e220000000000 */
[----:B----4-:R-:W-:-:S13]  /*2940*/  ISETP.NE.AND P0, PT, R0, R69, PT ;  /* 0x000000450000720c */ /* 0x010fda0003f05270 */
[----:B0-23--:R-:W-:Y:S05]  /*2950*/  @P0 BRA `(.L_x_254) ;  /* 0x0000000000040947 */ /* 0x00dfea0003800000 */
[----:B------:R0:W2:Y:S02]  /*2960*/  ATOMS.ADD R65, [R57], R66 ;  /* 0x000000423941738c */ /* 0x0000a40000000000 */
.L_x_254:
[----:B------:R-:W-:Y:S05]  /*2970*/  BSYNC.RECONVERGENT B0 ;  /* 0x0000000000007941 */ /* 0x000fea0003800200 */
.L_x_253:
[----:B------:R-:W-:Y:S01]  /*2980*/  R2P PR, R64, 0x7f ;  /* 0x0000007f40007804 */ /* 0x000fe20000000000 */
[----:B------:R-:W-:Y:S01]  /*2990*/  BSSY.RECONVERGENT B0, `(.L_x_255) ;  /* 0x0000022000007945 */ /* 0x000fe20003800200 */
[----:B------:R-:W-:-:S11]  /*29a0*/  IMAD.MOV.U32 R67, RZ, RZ, RZ ;  /* 0x000000ffff437224 */ /* 0x000fd600078e00ff */
[----:B0-----:R-:W-:Y:S02]  /*29b0*/  VOTE.ANY R57, PT, P0 ;  /* 0x0000000000397806 */ /* 0x001fe400000e0100 */
        /* <DEDUP_REMOVED lines=23> */
[----:B--2---:R0:W2:Y:S02]  /*2b30*/  SHFL.IDX PT, R57, R65, R69, 0x1f ;  /* 0x00001f4541397589 */ /* 0x0040a400000e0000 */
[----:B------:R-:W3:Y:S01]  /*2b40*/  FLO.U32 R72, R74 ;  /* 0x0000004a00487300 */ /* 0x000ee200000e0000 */
[----:B------:R-:W-:-:S07]  /*2b50*/  LOP3.LUT R63, R39, R74, RZ, 0xc0, !PT ;  /* 0x0000004a273f7212 */ /* 0x000fce00078ec0ff */
[----:B------:R-:W4:Y:S01]  /*2b60*/  POPC R63, R63 ;  /* 0x0000003f003f7309 */ /* 0x000f220000000000 */
[----:B---3--:R-:W-:-:S13]  /*2b70*/  ISETP.NE.AND P0, PT, R0, R72, PT ;  /* 0x000000480000720c */ /* 0x008fda0003f05270 */
[----:B0-2-4-:R-:W-:Y:S05]  /*2b80*/  @P0 BRA `(.L_x_256) ;  /* 0x0000000000080947 */ /* 0x015fea0003800000 */
[----:B------:R-:W-:-:S05]  /*2b90*/  IMAD R64, R64, 0x4, R51 ;  /* 0x0000000440407824 */ /* 0x000fca00078e0233 */
[----:B------:R0:W2:Y:S02]  /*2ba0*/  ATOMS.ADD R67, [R64], R63 ;  /* 0x0000003f4043738c */ /* 0x0000a40000000000 */
.L_x_256:
[----:B------:R-:W-:Y:S05]  /*2bb0*/  BSYNC.RECONVERGENT B0 ;  /* 0x0000000000007941 */ /* 0x000fea0003800200 */
.L_x_255:
[----:B------:R-:W-:Y:S01]  /*2bc0*/  R2P PR, R60, 0x7f ;  /* 0x0000007f3c007804 */ /* 0x000fe20000000000 */
[----:B------:R-:W-:-:S12]  /*2bd0*/  BSSY.RECONVERGENT B0, `(.L_x_257) ;  /* 0x0000022000007945 */ /* 0x000fd80003800200 */
        /* <DEDUP_REMOVED lines=22> */
[----:B------:R-:W-:Y:S01]  /*2d40*/  LOP3.LUT R64, R69, R64, RZ, 0xc0, !PT ;  /* 0x0000004045407212 */ /* 0x000fe200078ec0ff */
[----:B------:R-:W-:-:S03]  /*2d50*/  IMAD.MOV.U32 R69, RZ, RZ, RZ ;  /* 0x000000ffff457224 */ /* 0x000fc600078e00ff */
        /* <DEDUP_REMOVED lines=9> */
.L_x_258:
[----:B------:R-:W-:Y:S05]  /*2df0*/  BSYNC.RECONVERGENT B0 ;  /* 0x0000000000007941 */ /* 0x000fea0003800200 */
.L_x_257:
        /* <DEDUP_REMOVED lines=35> */
.L_x_260:
[----:B------:R-:W-:Y:S05]  /*3030*/  BSYNC.RECONVERGENT B0 ;  /* 0x0000000000007941 */ /* 0x000fea0003800200 */
.L_x_259:
        /* <DEDUP_REMOVED lines=35> */
.L_x_262:
[----:B------:R-:W-:Y:S05]  /*3270*/  BSYNC.RECONVERGENT B0 ;  /* 0x0000000000007941 */ /* 0x000fea0003800200 */
.L_x_261:
[----:B------:R-:W-:Y:S01]  /*3280*/  R2P PR, R62, 0x7f ;  /* 0x0000007f3e007804 */ /* 0x000fe20000000000 */
[----:B------:R-:W-:-:S12]  /*3290*/  BSSY.RECONVERGENT B0, `(.L_x_263) ;  /* 0x0000021000007945 */ /* 0x000fd80003800200 */
[----:B------:R-:W-:Y:S02]  /*32a0*/  VOTE.ANY R51, PT, P0 ;  /* 0x0000000000337806 */ /* 0x000fe400000e0100 */
[----:B0-----:R-:W-:Y:S02]  /*32b0*/  VOTE.ANY R52, PT, P1 ;  /* 0x0000000000347806 */ /* 0x001fe400008e0100 */
        /* <DEDUP_REMOVED lines=19> */
[----:B------:R-:W-:Y:S01]  /*33f0*/  @!P0 LOP3.LUT R70, RZ, R70, RZ, 0x33, !PT ;  /* 0x00000046ff468212 */ /* 0x000fe200078e33ff */
[----:B--2---:R0:W2:Y:S01]  /*3400*/  SHFL.IDX PT, R52, R72, R73, 0x1f ;  /* 0x00001f4948347589 */ /* 0x0040a200000e0000 */
[----:B------:R-:W-:-:S04]  /*3410*/  LOP3.LUT R51, R62, R51, RZ, 0xc0, !PT ;  /* 0x000000333e337212 */ /* 0x000fc800078ec0ff */
[----:B------:R-:W-:Y:S01]  /*3420*/  LOP3.LUT R70, R70, R51, RZ, 0xc0, !PT ;  /* 0x0000003346467212 */ /* 0x000fe200078ec0ff */
[----:B------:R-:W-:-:S03]  /*3430*/  IMAD.MOV.U32 R51, RZ, RZ, RZ ;  /* 0x000000ffff337224 */ /* 0x000fc600078e00ff */
[----:B------:R-:W3:Y:S01]  /*3440*/  FLO.U32 R71, R70 ;  /* 0x0000004600477300 */ /* 0x000ee200000e0000 */
[----:B------:R-:W-:-:S07]  /*3450*/  LOP3.LUT R62, R39, R70, RZ, 0xc0, !PT ;  /* 0x00000046273e7212 */ /* 0x000fce00078ec0ff */
[----:B------:R-:W4:Y:S01]  /*3460*/  POPC R62, R62 ;  /* 0x0000003e003e7309 */ /* 0x000f220000000000 */
[----:B---3--:R-:W-:-:S13]  /*3470*/  ISETP.NE.AND P0, PT, R0, R71, PT ;  /* 0x000000470000720c */ /* 0x008fda0003f05270 */
[----:B0-2-4-:R-:W-:Y:S05]  /*3480*/  @P0 BRA `(.L_x_264) ;  /* 0x0000000000040947 */ /* 0x015fea0003800000 */
[----:B------:R0:W2:Y:S02]  /*3490*/  ATOMS.ADD R51, [R55], R62 ;  /* 0x0000003e3733738c */ /* 0x0000a40000000000 */
.L_x_264:
[----:B------:R-:W-:Y:S05]  /*34a0*/  BSYNC.RECONVERGENT B0 ;  /* 0x0000000000007941 */ /* 0x000fea0003800200 */
.L_x_263:
[----:B------:R-:W-:Y:S01]  /*34b0*/  R2P PR, R58, 0x7f ;  /* 0x0000007f3a007804 */ /* 0x000fe20000000000 */
[----:B--2---:R2:W3:Y:S01]  /*34c0*/  SHFL.IDX PT, R51, R51, R71, 0x1f ;  /* 0x00001f4733337589 */ /* 0x0044e200000e0000 */
[----:B------:R-:W-:Y:S11]  /*34d0*/  BSSY.RECONVERGENT B0, `(.L_x_265) ;  /* 0x0000020000007945 */ /* 0x000ff60003800200 */
[----:B01----:R-:W-:-:S02]  /*34e0*/  VOTE.ANY R55, PT, P0 ;  /* 0x0000000000377806 */ /* 0x003fc400000e0100 */
[----:B------:R-:W-:Y:S02]  /*34f0*/  VOTE.ANY R70, PT, P1 ;  /* 0x0000000000467806 */ /* 0x000fe400008e0100 */
[----:B------:R-:W-:Y:S02]  /*3500*/  @!P0 LOP3.LUT R55, RZ, R55, RZ, 0x33, !PT ;  /* 0x00000037ff378212 */ /* 0x000fe400078e33ff */
[----:B------:R-:W-:Y:S02]  /*3510*/  @!P1 LOP3.LUT R70, RZ, R70, RZ, 0x33, !PT ;  /* 0x00000046ff469212 */ /* 0x000fe400078e33ff */
[----:B------:R-:W-:Y:S02]  /*3520*/  VOTE.ANY R72, PT, P2 ;  /* 0x0000000000487806 */ /* 0x000fe400010e0100 */
[----:B------:R-:W-:Y:S02]  /*3530*/  LOP3.LUT R55, R70, R55, RZ, 0xc0, !PT ;  /* 0x0000003746377212 */ /* 0x000fe400078ec0ff */
[----:B------:R-:W-:-:S02]  /*3540*/  @!P2 LOP3.LUT R72, RZ, R72, RZ, 0x33, !PT ;  /* 0x00000048ff48a212 */ /* 0x000fc400078e33ff */
[----:B------:R-:W-:Y:S02]  /*3550*/  VOTE.ANY R70, PT, P3 ;  /* 0x0000000000467806 */ /* 0x000fe400018e0100 */
[----:B------:R-:W-:Y:S02]  /*3560*/  LOP3.LUT P0, RZ, R58, 0x80, RZ, 0xc0, !PT ;  /* 0x000000803aff7812 */ /* 0x000fe4000780c0ff */
[----:B------:R-:W-:Y:S02]  /*3570*/  LOP3.LUT R55, R72, R55, RZ, 0xc0, !PT ;  /* 0x0000003748377212 */ /* 0x000fe400078ec0ff */
        /* <DEDUP_REMOVED lines=17> */
[----:B------:R-:W1:Y:S01]  /*3690*/  POPC R58, R58 ;  /* 0x0000003a003a7309 */ /* 0x000e620000000000 */
[----:B0-----:R-:W-:-:S13]  /*36a0*/  ISETP.NE.AND P0, PT, R0, R73, PT ;  /* 0x000000490000720c */ /* 0x001fda0003f05270 */
[----:B-123--:R-:W-:Y:S05]  /*36b0*/  @P0 BRA `(.L_x_266) ;  /* 0x0000000000040947 */ /* 0x00efea0003800000 */
[----:B------:R0:W1:Y:S02]  /*36c0*/  ATOMS.ADD R70, [R53], R58 ;  /* 0x0000003a3546738c */ /* 0x0000640000000000 */
.L_x_266:
[----:B------:R-:W-:Y:S05]  /*36d0*/  BSYNC.RECONVERGENT B0 ;  /* 0x0000000000007941 */ /* 0x000fea0003800200 */
.L_x_265:
[----:B------:R-:W-:Y:S01]  /*36e0*/  R2P PR, R54, 0x7f ;  /* 0x0000007f36007804 */ /* 0x000fe20000000000 */
[----:B------:R-:W-:Y:S01]  /*36f0*/  BSSY.RECONVERGENT B0, `(.L_x_267) ;  /* 0x0000021000007945 */ /* 0x000fe20003800200 */
[----:B------:R-:W-:-:S11]  /*3700*/  IMAD.MOV.U32 R71, RZ, RZ, RZ ;  /* 0x000000ffff477224 */ /* 0x000fd600078e00ff */
[----:B0-----:R-:W-:Y:S02]  /*3710*/  VOTE.ANY R53, PT, P0 ;  /* 0x0000000000357806 */ /* 0x001fe400000e0100 */
        /* <DEDUP_REMOVED lines=23> */
[----:B-1----:R0:W1:Y:S02]  /*3890*/  SHFL.IDX PT, R53, R70, R73, 0x1f ;  /* 0x00001f4946357589 */ /* 0x00206400000e0000 */
[----:B------:R-:W2:Y:S01]  /*38a0*/  FLO.U32 R72, R74 ;  /* 0x0000004a00487300 */ /* 0x000ea200000e0000 */
[----:B------:R-:W-:-:S07]  /*38b0*/  LOP3.LUT R55, R39, R74, RZ, 0xc0, !PT ;  /* 0x0000004a27377212 */ /* 0x000fce00078ec0ff */
[----:B------:R-:W3:Y:S01]  /*38c0*/  POPC R55, R55 ;  /* 0x0000003700377309 */ /* 0x000ee20000000000 */
[----:B--2---:R-:W-:-:S13]  /*38d0*/  ISETP.NE.AND P0, PT, R0, R72, PT ;  /* 0x000000480000720c */ /* 0x004fda0003f05270 */
[----:B01-3--:R-:W-:Y:S05]  /*38e0*/  @P0 BRA `(.L_x_268) ;  /* 0x0000000000040947 */ /* 0x00bfea0003800000 */
[----:B------:R0:W1:Y:S02]  /*38f0*/  ATOMS.ADD R71, [R50], R55 ;  /* 0x000000373247738c */ /* 0x0000640000000000 */
.L_x_268:
[----:B------:R-:W-:Y:S05]  /*3900*/  BSYNC.RECONVERGENT B0 ;  /* 0x0000000000007941 */ /* 0x000fea0003800200 */
.L_x_267:
[----:B------:R-:W-:Y:S01]  /*3910*/  R2P PR, R49, 0x7f ;  /* 0x0000007f31007804 */ /* 0x000fe20000000000 */
[----:B------:R-:W-:-:S12]  /*3920*/  BSSY.RECONVERGENT B0, `(.L_x_269) ;  /* 0x0000021000007945 */ /* 0x000fd80003800200 */
        /* <DEDUP_REMOVED lines=32> */
.L_x_270:
[----:B------:R-:W-:Y:S05]  /*3b30*/  BSYNC.RECONVERGENT B0 ;  /* 0x0000000000007941 */ /* 0x000fea0003800200 */
.L_x_269:
[----:B------:R-:W-:Y:S01]  /*3b40*/  R2P PR, R36, 0x7f ;  /* 0x0000007f24007804 */ /* 0x000fe20000000000 */
[----:B-1----:R1:W2:Y:S01]  /*3b50*/  SHFL.IDX PT, R49, R49, R73, 0x1f ;  /* 0x00001f4931317589 */ /* 0x0022a200000e0000 */
[----:B------:R-:W-:Y:S11]  /*3b60*/  BSSY.RECONVERGENT B0, `(.L_x_271) ;  /* 0x0000020000007945 */ /* 0x000ff60003800200 */
[----:B0-----:R-:W-:-:S02]  /*3b70*/  VOTE.ANY R43, PT, P0 ;  /* 0x00000000002b7806 */ /* 0x001fc400000e0100 */
        /* <DEDUP_REMOVED lines=21> */
[----:B------:R-:W-:-:S04]  /*3cd0*/  LOP3.LUT R43, R36, R43, RZ, 0xc0, !PT ;  /* 0x0000002b242b7212 */ /* 0x000fc800078ec0ff */
[----:B------:R-:W-:Y:S01]  /*3ce0*/  LOP3.LUT R72, R72, R43, RZ, 0xc0, !PT ;  /* 0x0000002b48487212 */ /* 0x000fe200078ec0ff */
[----:B------:R-:W-:-:S03]  /*3cf0*/  IMAD.MOV.U32 R43, RZ, RZ, RZ ;  /* 0x000000ffff2b7224 */ /* 0x000fc600078e00ff */
[----:B------:R-:W0:Y:S01]  /*3d00*/  FLO.U32 R70, R72 ;  /* 0x0000004800467300 */ /* 0x000e2200000e0000 */
[----:B------:R-:W-:-:S07]  /*3d10*/  LOP3.LUT R36, R39, R72, RZ, 0xc0, !PT ;  /* 0x0000004827247212 */ /* 0x000fce00078ec0ff */
[----:B------:R1:W3:Y:S01]  /*3d20*/  POPC R74, R36 ;  /* 0x00000024004a7309 */ /* 0x0002e20000000000 */
[----:B0-----:R-:W-:-:S13]  /*3d30*/  ISETP.NE.AND P0, PT, R0, R70, PT ;  /* 0x000000460000720c */ /* 0x001fda0003f05270 */
[----:B-123--:R-:W-:Y:S05]  /*3d40*/  @P0 BRA `(.L_x_272) ;  /* 0x0000000000040947 */ /* 0x00efea0003800000 */
[----:B------:R0:W1:Y:S02]  /*3d50*/  ATOMS.ADD R43, [R44], R74 ;  /* 0x0000004a2c2b738c */ /* 0x0000640000000000 */
.L_x_272:
[----:B------:R-:W-:Y:S05]  /*3d60*/  BSYNC.RECONVERGENT B0 ;  /* 0x0000000000007941 */ /* 0x000fea0003800200 */
.L_x_271:
[----:B------:R-:W-:Y:S01]  /*3d70*/  R2P PR, R38, 0x7f ;  /* 0x0000007f26007804 */ /* 0x000fe20000000000 */
[----:B-1----:R1:W2:Y:S01]  /*3d80*/  SHFL.IDX PT, R43, R43, R70, 0x1f ;  /* 0x00001f462b2b7589 */ /* 0x0022a200000e0000 */
[----:B------:R-:W-:Y:S01]  /*3d90*/  BSSY.RECONVERGENT B0, `(.L_x_273) ;  /* 0x0000020000007945 */ /* 0x000fe20003800200 */
[----:B0-----:R-:W-:-:S10]  /*3da0*/  IMAD.MOV.U32 R44, RZ, RZ, RZ ;  /* 0x000000ffff2c7224 */ /* 0x001fd400078e00ff */
        /* <DEDUP_REMOVED lines=26> */
[----:B------:R1:W3:Y:S01]  /*3f50*/  POPC R72, R38 ;  /* 0x0000002600487309 */ /* 0x0002e20000000000 */
[----:B0-----:R-:W-:-:S13]  /*3f60*/  ISETP.NE.AND P0, PT, R0, R75, PT ;  /* 0x0000004b0000720c */ /* 0x001fda0003f05270 */
[----:B-123--:R-:W-:Y:S05]  /*3f70*/  @P0 BRA `(.L_x_274) ;  /* 0x0000000000040947 */ /* 0x00efea0003800000 */
[----:B------:R0:W1:Y:S02]  /*3f80*/  ATOMS.ADD R44, [R45], R72 ;  /* 0x000000482d2c738c */ /* 0x0000640000000000 */
.L_x_274:
[----:B------:R-:W-:Y:S05]  /*3f90*/  BSYNC.RECONVERGENT B0 ;  /* 0x0000000000007941 */ /* 0x000fea0003800200 */
.L_x_273:
[----:B------:R-:W-:Y:S01]  /*3fa0*/  R2P PR, R40, 0x7f ;  /* 0x0000007f28007804 */ /* 0x000fe20000000000 */
[----:B-1----:R1:W2:Y:S01]  /*3fb0*/  SHFL.IDX PT, R44, R44, R75, 0x1f ;  /* 0x00001f4b2c2c7589 */ /* 0x0022a200000e0000 */
[----:B------:R-:W-:Y:S11]  /*3fc0*/  BSSY.RECONVERGENT B0, `(.L_x_275) ;  /* 0x0000020000007945 */ /* 0x000ff60003800200 */
[----:B------:R-:W-:-:S02]  /*3fd0*/  VOTE.ANY R36, PT, P0 ;  /* 0x0000000000247806 */ /* 0x000fc400000e0100 */
[----:B0-----:R-:W-:Y:S02]  /*3fe0*/  VOTE.ANY R45, PT, P1 ;  /* 0x00000000002d7806 */ /* 0x001fe400008e0100 */
[----:B------:R-:W-:Y:S02]  /*3ff0*/  @!P0 LOP3.LUT R36, RZ, R36, RZ, 0x33, !PT ;  /* 0x00000024ff248212 */ /* 0x000fe400078e33ff */
[----:B------:R-:W-:Y:S02]  /*4000*/  VOTE.ANY R71, PT, P2 ;  /* 0x0000000000477806 */ /* 0x000fe400010e0100 */
[----:B------:R-:W-:Y:S02]  /*4010*/  @!P1 LOP3.LUT R45, RZ, R45, RZ, 0x33, !PT ;  /* 0x0000002dff2d9212 */ /* 0x000fe400078e33ff */
[----:B------:R-:W-:Y:S02]  /*4020*/  @!P2 LOP3.LUT R71, RZ, R71, RZ, 0x33, !PT ;  /* 0x00000047ff47a212 */ /* 0x000fe400078e33ff */
[----:B------:R-:W-:-:S02]  /*4030*/  LOP3.LUT R36, R45, R36, RZ, 0xc0, !PT ;  /* 0x000000242d247212 */ /* 0x000fc400078ec0ff */
[----:B------:R-:W-:Y:S02]  /*4040*/  VOTE.ANY R45, PT, P3 ;  /* 0x00000000002d7806 */ /* 0x000fe400018e0100 */
[----:B------:R-:W-:Y:S02]  /*4050*/  LOP3.LUT R36, R71, R36, RZ, 0xc0, !PT ;  /* 0x0000002447247212 */ /* 0x000fe400078ec0ff */
[----:B------:R-:W-:Y:S01]  /*4060*/  LOP3.LUT P0, RZ, R40, 0x80, RZ, 0xc0, !PT ;  /* 0x0000008028ff7812 */ /* 0x000fe2000780c0ff */
[----:B------:R-:W-:Y:S01]  /*4070*/  IMAD.MOV.U32 R40, RZ, RZ, RZ ;  /* 0x000000ffff287224 */ /* 0x000fe200078e00ff */
        /* <DEDUP_REMOVED lines=20> */
.L_x_276:
[----:B------:R-:W-:Y:S05]  /*41c0*/  BSYNC.RECONVERGENT B0 ;  /* 0x0000000000007941 */ /* 0x000fea0003800200 */
.L_x_275:
[----:B------:R-:W-:Y:S01]  /*41d0*/  R2P PR, R41, 0x7f ;  /* 0x0000007f29007804 */ /* 0x000fe20000000000 */
[----:B-1----:R1:W2:Y:S01]  /*41e0*/  SHFL.IDX PT, R40, R40, R73, 0x1f ;  /* 0x00001f4928287589 */ /* 0x0022a200000e0000 */
[----:B------:R-:W-:Y:S11]  /*41f0*/  BSSY.RECONVERGENT B0, `(.L_x_277) ;  /* 0x0000020000007945 */ /* 0x000ff60003800200 */
[----:B------:R-:W-:-:S02]  /*4200*/  VOTE.ANY R36, PT, P0 ;  /* 0x0000000000247806 */ /* 0x000fc400000e0100 */
        /* <DEDUP_REMOVED lines=21> */
[----:B------:R-:W-:Y:S01]  /*4360*/  LOP3.LUT R36, R41, R36, RZ, 0xc0, !PT ;  /* 0x0000002429247212 */ /* 0x000fe200078ec0ff */
[----:B------:R-:W-:-:S03]  /*4370*/  IMAD.MOV.U32 R41, RZ, RZ, RZ ;  /* 0x000000ffff297224 */ /* 0x000fc600078e00ff */
[----:B------:R-:W-:-:S04]  /*4380*/  LOP3.LUT R36, R71, R36, RZ, 0xc0, !PT ;  /* 0x0000002447247212 */ /* 0x000fc800078ec0ff */
[----:B0-----:R-:W0:Y:S01]  /*4390*/  FLO.U32 R46, R36 ;  /* 0x00000024002e7300 */ /* 0x001e2200000e0000 */
[----:B------:R-:W-:-:S07]  /*43a0*/  LOP3.LUT R38, R39, R36, RZ, 0xc0, !PT ;  /* 0x0000002427267212 */ /* 0x000fce00078ec0ff */
[----:B------:R-:W3:Y:S01]  /*43b0*/  POPC R38, R38 ;  /* 0x0000002600267309 */ /* 0x000ee20000000000 */
[----:B0-----:R-:W-:-:S13]  /*43c0*/  ISETP.NE.AND P0, PT, R0, R46, PT ;  /* 0x0000002e0000720c */ /* 0x001fda0003f05270 */
[----:B-123--:R-:W-:Y:S05]  /*43d0*/  @P0 BRA `(.L_x_278) ;  /* 0x0000000000040947 */ /* 0x00efea0003800000 */
[----:B------:R0:W1:Y:S02]  /*43e0*/  ATOMS.ADD R41, [R47], R38 ;  /* 0x000000262f29738c */ /* 0x0000640000000000 */
.L_x_278:
[----:B------:R-:W-:Y:S05]  /*43f0*/  BSYNC.RECONVERGENT B0 ;  /* 0x0000000000007941 */ /* 0x000fea0003800200 */
.L_x_277:
[----:B------:R-:W-:Y:S01]  /*4400*/  R2P PR, R42, 0x7f ;  /* 0x0000007f2a007804 */ /* 0x000fe20000000000 */
[----:B-1----:R1:W2:Y:S01]  /*4410*/  SHFL.IDX PT, R41, R41, R46, 0x1f ;  /* 0x00001f2e29297589 */ /* 0x0022a200000e0000 */
[----:B------:R-:W-:Y:S11]  /*4420*/  BSSY.RECONVERGENT B0, `(.L_x_279) ;  /* 0x0000020000007945 */ /* 0x000ff60003800200 */
[----:B------:R-:W-:-:S02]  /*4430*/  VOTE.ANY R36, PT, P0 ;  /* 0x0000000000247806 */ /* 0x000fc400000e0100 */
[----:B------:R-:W-:Y:S02]  /*4440*/  VOTE.ANY R45, PT, P1 ;  /* 0x00000000002d7806 */ /* 0x000fe400008e0100 */
[----:B------:R-:W-:Y:S02]  /*4450*/  @!P0 LOP3.LUT R36, RZ, R36, RZ, 0x33, !PT ;  /* 0x00000024ff248212 */ /* 0x000fe400078e33ff */
[----:B0-----:R-:W-:Y:S02]  /*4460*/  VOTE.ANY R47, PT, P2 ;  /* 0x00000000002f7806 */ /* 0x001fe400010e0100 */
        /* <DEDUP_REMOVED lines=23> */
[----:B0-----:R-:W-:Y:S01]  /*45e0*/  ISETP.NE.AND P0, PT, R0, R45, PT ;  /* 0x0000002d0000720c */ /* 0x001fe20003f05270 */
[----:B------:R-:W-:-:S12]  /*45f0*/  IMAD.MOV.U32 R0, RZ, RZ, RZ ;  /* 0x000000ffff007224 */ /* 0x000fd800078e00ff */
[----:B-123--:R-:W-:Y:S05]  /*4600*/  @P0 BRA `(.L_x_280) ;  /* 0x0000000000040947 */ /* 0x00efea0003800000 */
[----:B------:R0:W1:Y:S02]  /*4610*/  ATOMS.ADD R0, [R48], R47 ;  /* 0x0000002f3000738c */ /* 0x0000640000000000 */
.L_x_280:
[----:B------:R-:W-:Y:S05]  /*4620*/  BSYNC.RECONVERGENT B0 ;  /* 0x0000000000007941 */ /* 0x000fea0003800200 */
.L_x_279:
[----:B-1----:R-:W1:Y:S01]  /*4630*/  SHFL.IDX PT, R0, R0, R45, 0x1f ;  /* 0x00001f2d00007589 */ /* 0x002e6200000e0000 */
[----:B------:R-:W-:Y:S01]  /*4640*/  IMAD.IADD R68, R68, 0x1, R59 ;  /* 0x0000000144447824 */ /* 0x000fe200078e023b */
[----:B------:R-:W-:Y:S01]  /*4650*/  ISETP.NE.AND P0, PT, R85, RZ, PT ;  /* 0x000000ff5500720c */ /* 0x000fe20003f05270 */
[----:B------:R-:W-:Y:S01]  /*4660*/  IMAD.IADD R66, R66, 0x1, R57 ;  /* 0x0000000142427824 */ /* 0x000fe200078e0239 */
[----:B------:R-:W-:Y:S01]  /*4670*/  BAR.SYNC.DEFER_BLOCKING 0x0 ;  /* 0x0000000000007b1d */ /* 0x000fe20000010000 */
[----:B------:R-:W-:Y:S02]  /*4680*/  IMAD.IADD R64, R63, 0x1, R64 ;  /* 0x000000013f407824 */ /* 0x000fe400078e0240 */
[----:B------:R-:W-:Y:S02]  /*4690*/  IMAD.IADD R60, R65, 0x1, R60 ;  /* 0x00000001413c7824 */ /* 0x000fe400078e023c */
[----:B------:R-:W-:Y:S01]  /*46a0*/  IMAD.IADD R56, R67, 0x1, R56 ;  /* 0x0000000143387824 */ /* 0x000fe200078e0238 */
[----:B------:R-:W-:Y:S01]  /*46b0*/  BSSY B1, `(.L_x_281) ;  /* 0x000005a000017945 */ /* 0x000fe20003800000 */
[----:B------:R-:W-:-:S02]  /*46c0*/  IMAD R39, R68, 0x8, R5 ;  /* 0x0000000844277824 */ /* 0x000fc400078e0205 */
[----:B------:R-:W-:Y:S02]  /*46d0*/  IMAD.IADD R38, R38, 0x1, R41 ;  /* 0x0000000126267824 */ /* 0x000fe400078e0229 */
[----:B------:R-:W-:Y:S02]  /*46e0*/  IMAD.IADD R52, R69, 0x1, R52 ;  /* 0x0000000145347824 */ /* 0x000fe400078e0234 */
[----:B------:R-:W-:Y:S02]  /*46f0*/  IMAD.IADD R74, R74, 0x1, R43 ;  /* 0x000000014a4a7824 */ /* 0x000fe400078e022b */
[----:B------:R-:W-:Y:S02]  /*4700*/  IMAD R41, R66, 0x8, R5 ;  /* 0x0000000842297824 */ /* 0x000fe400078e0205 */
[----:B------:R-:W-:Y:S02]  /*4710*/  IMAD.IADD R62, R62, 0x1, R51 ;  /* 0x000000013e3e7824 */ /* 0x000fe400078e0233 */
[----:B------:R-:W-:-:S02]  /*4720*/  IMAD R43, R64, 0x8, R5 ;  /* 0x00000008402b7824 */ /* 0x000fc400078e0205 */
[----:B------:R-:W-:Y:S02]  /*4730*/  IMAD.IADD R58, R58, 0x1, R53 ;  /* 0x000000013a3a7824 */ /* 0x000fe400078e0235 */
[----:B-1----:R-:W-:Y:S01]  /*4740*/  IMAD.IADD R0, R47, 0x1, R0 ;  /* 0x000000012f007824 */ /* 0x002fe200078e0200 */
[----:B------:R1:W-:Y:S01]  /*4750*/  STS.64 [R39+-0x8], R22 ;  /* 0xfffff81627007388 */ /* 0x0003e20000000a00 */
[----:B------:R-:W-:Y:S02]  /*4760*/  IMAD R45, R60, 0x8, R5 ;  /* 0x000000083c2d7824 */ /* 0x000fe400078e0205 */
[----:B------:R-:W-:Y:S01]  /*4770*/  IMAD.IADD R50, R55, 0x1, R50 ;  /* 0x0000000137327824 */ /* 0x000fe200078e0232 */
[----:B------:R2:W-:Y:S01]  /*4780*/  STS.64 [R41+-0x8], R24 ;  /* 0xfffff81829007388 */ /* 0x0005e20000000a00 */
[----:B------:R-:W-:Y:S02]  /*4790*/  IMAD.IADD R54, R54, 0x1, R49 ;  /* 0x0000000136367824 */ /* 0x000fe400078e0231 */
[--C-:B0-----:R-:W-:Y:S01]  /*47a0*/  IMAD R47, R56, 0x8, R5.reuse ;  /* 0x00000008382f7824 */ /* 0x101fe200078e0205 */
[----:B------:R0:W-:Y:S01]  /*47b0*/  STS.64 [R43+-0x8], R26 ;  /* 0xfffff81a2b007388 */ /* 0x0001e20000000a00 */
[----:B------:R-:W-:-:S02]  /*47c0*/  IMAD R49, R52, 0x8, R5 ;  /* 0x0000000834317824 */ /* 0x000fc400078e0205 */
[--C-:B------:R-:W-:Y:S01]  /*47d0*/  IMAD R51, R62, 0x8, R5.reuse ;  /* 0x000000083e337824 */ /* 0x100fe200078e0205 */
[----:B------:R3:W-:Y:S01]  /*47e0*/  STS.64 [R45+-0x8], R28 ;  /* 0xfffff81c2d007388 */ /* 0x0007e20000000a00 */
[--C-:B-1----:R-:W-:Y:S02]  /*47f0*/  IMAD R23, R58, 0x8, R5.reuse ;  /* 0x000000083a177824 */ /* 0x102fe400078e0205 */
[----:B------:R-:W-:Y:S01]  /*4800*/  IMAD.IADD R44, R72, 0x1, R44 ;  /* 0x00000001482c7824 */ /* 0x000fe200078e022c */
[----:B------:R1:W-:Y:S01]  /*4810*/  STS.64 [R47+-0x8], R30 ;  /* 0xfffff81e2f007388 */ /* 0x0003e20000000a00 */
[--C-:B--2---:R-:W-:Y:S02]  /*4820*/  IMAD R25, R50, 0x8, R5.reuse ;  /* 0x0000000832197824 */ /* 0x104fe400078e0205 */
[----:B------:R-:W-:Y:S01]  /*4830*/  IMAD.IADD R40, R77, 0x1, R40 ;  /* 0x000000014d287824 */ /* 0x000fe200078e0228 */
[----:B------:R-:W-:Y:S01]  /*4840*/  STS.64 [R49+-0x8], R32 ;  /* 0xfffff82031007388 */ /* 0x000fe20000000a00 */
[----:B0-----:R-:W-:-:S03]  /*4850*/  IMAD R27, R54, 0x8, R5 ;  /* 0x00000008361b7824 */ /* 0x001fc600078e0205 */
[----:B------:R-:W-:Y:S01]  /*4860*/  STS.64 [R51+-0x8], R34 ;  /* 0xfffff82233007388 */ /* 0x000fe20000000a00 */
[----:B---3--:R-:W-:-:S03]  /*4870*/  IMAD R29, R74, 0x8, R5 ;  /* 0x000000084a1d7824 */ /* 0x008fc600078e0205 */
[----:B------:R0:W-:Y:S01]  /*4880*/  STS.64 [R23+-0x8], R20 ;  /* 0xfffff81417007388 */ /* 0x0001e20000000a00 */
[----:B-1----:R-:W-:-:S03]  /*4890*/  IMAD R31, R44, 0x8, R5 ;  /* 0x000000082c1f7824 */ /* 0x002fc600078e0205 */
[----:B------:R1:W-:Y:S04]  /*48a0*/  STS.64 [R25+-0x8], R18 ;  /* 0xfffff81219007388 */ /* 0x0003e80000000a00 */
[----:B------:R2:W-:Y:S01]  /*48b0*/  STS.64 [R27+-0x8], R16 ;  /* 0xfffff8101b007388 */ /* 0x0005e20000000a00 */
[----:B0-----:R-:W-:-:S03]  /*48c0*/  IMAD R21, R40, 0x8, R5 ;  /* 0x0000000828157824 */ /* 0x001fc600078e0205 */
[----:B------:R2:W-:Y:S01]  /*48d0*/  STS.64 [R29+-0x8], R14 ;  /* 0xfffff80e1d007388 */ /* 0x0005e20000000a00 */
[--C-:B------:R-:W-:Y:S02]  /*48e0*/  IMAD R23, R0, 0x8, R5.reuse ;  /* 0x0000000800177824 */ /* 0x100fe400078e0205 */
[--C-:B-1----:R-:W-:Y:S01]  /*48f0*/  IMAD R19, R38, 0x8, R5.reuse ;  /* 0x0000000826137824 */ /* 0x102fe200078e0205 */
[----:B------:R2:W-:Y:S01]  /*4900*/  STS.64 [R31+-0x8], R12 ;  /* 0xfffff80c1f007388 */ /* 0x0005e20000000a00 */
[----:B------:R-:W-:-:S03]  /*4910*/  IMAD R0, R3, 0x8, R5 ;  /* 0x0000000803007824 */ /* 0x000fc600078e0205 */
[----:B------:R2:W-:Y:S04]  /*4920*/  STS.64 [R21+-0x8], R8 ;  /* 0xfffff80815007388 */ /* 0x0005e80000000a00 */
[----:B------:R2:W-:Y:S04]  /*4930*/  STS.64 [R19+-0x8], R6 ;  /* 0xfffff80613007388 */ /* 0x0005e80000000a00 */
[----:B------:R2:W-:Y:S01]  /*4940*/  STS.64 [R23+-0x8], R10 ;  /* 0xfffff80a17007388 */ /* 0x0005e20000000a00 */
[----:B------:R-:W-:Y:S05]  /*4950*/  @P0 BRA `(.L_x_282) ;  /* 0x0000000000bc0947 */ /* 0x000fea0003800000 */
[----:B------:R-:W2:Y:S02]  /*4960*/  LDCU.64 UR6, c[0x0][0x398] ;  /* 0x00007300ff0677ac */ /* 0x000ea40008000a00 */
[----:B--2---:R-:W-:-:S04]  /*4970*/  LEA R8, P0, R3, UR6, 0x3 ;  /* 0x0000000603087c11 */ /* 0x004fc8000f8018ff */
[----:B------:R-:W-:-:S05]  /*4980*/  LEA.HI.X R9, R3, UR7, RZ, 0x3, P0 ;  /* 0x0000000703097c11 */ /* 0x000fca00080f1cff */
[----:B------:R-:W2:Y:S01]  /*4990*/  LDG.E.64 R6, desc[UR8][R8.64] ;  /* 0x0000000808067981 */ /* 0x000ea2000c1e1b00 */
[----:B------:R-:W-:Y:S02]  /*49a0*/  SHF.R.S32.HI R11, RZ, 0x1f, R61 ;  /* 0x0000001fff0b7819 */ /* 0x000fe4000001143d */
[----:B--2---:R-:W-:-:S05]  /*49b0*/  IADD3 R6, P0, PT, -R61, R6, RZ ;  /* 0x000000063d067210 */ /* 0x004fca0007f1e1ff */
[----:B------:R-:W-:Y:S01]  /*49c0*/  IMAD.X R7, R7, 0x1, ~R11, P0 ;  /* 0x0000000107077824 */ /* 0x000fe200000e0e0b */
[----:B------:R-:W-:Y:S01]  /*49d0*/  ISETP.GE.AND P0, PT, R37, 0x1, PT ;  /* 0x000000012500780c */ /* 0x000fe20003f06270 */
[----:B------:R-:W-:-:S03]  /*49e0*/  IMAD.MOV.U32 R11, RZ, RZ, R4 ;  /* 0x000000ffff0b7224 */ /* 0x000fc600078e0004 */
[----:B------:R0:W-:Y:S09]  /*49f0*/  STS.64 [R0+0xb400], R6 ;  /* 0x00b4000600007388 */ /* 0x0001f20000000a00 */
[----:B------:R-:W-:Y:S05]  /*4a00*/  @!P0 BRA `(.L_x_283) ;  /* 0x00000000006c8947 */ /* 0x000fea0003800000 */
[----:B------:R-:W-:Y:S01]  /*4a10*/  BSSY B0, `(.L_x_284) ;  /* 0x0000019000007945 */ /* 0x000fe20003800000 */
[----:B------:R-:W-:Y:S02]  /*4a20*/  IMAD.MOV.U32 R8, RZ, RZ, -0x1 ;  /* 0xffffffffff087424 */ /* 0x000fe400078e00ff */
[----:B------:R-:W-:Y:S02]  /*4a30*/  IMAD.MOV.U32 R9, RZ, RZ, R37 ;  /* 0x000000ffff097224 */ /* 0x000fe400078e0025 */
[----:B------:R-:W-:-:S07]  /*4a40*/  IMAD.MOV.U32 R11, RZ, RZ, R4 ;  /* 0x000000ffff0b7224 */ /* 0x000fce00078e0004 */
.L_x_288:
[----:B0-----:R-:W0:Y:S01]  /*4a50*/  LDC.64 R6, c[0x0][0x380] ;  /* 0x0000e000ff067b82 */ /* 0x001e220000000a00 */
[----:B------:R-:W-:Y:S01]  /*4a60*/  VIADD R15, R9, 0xffffffff ;  /* 0xffffffff090f7836 */ /* 0x000fe20000000000 */
[----:B------:R-:W-:Y:S03]  /*4a70*/  BSSY B2, `(.L_x_285) ;  /* 0x0000008000027945 */ /* 0x000fe60003800000 */
[----:B------:R-:W-:-:S04]  /*4a80*/  IMAD R13, R15, 0x100, R3 ;  /* 0x000001000f0d7824 */ /* 0x000fc800078e0203 */
[----:B0-----:R-:W-:-:S07]  /*4a90*/  IMAD.WIDE R6, R13, 0x4, R6 ;  /* 0x000000040d067825 */ /* 0x001fce00078e0206 */
.L_x_286:
[----:B------:R-:W-:Y:S05]  /*4aa0*/  YIELD ;  /* 0x0000000000007946 */ /* 0x000fea0003800000 */
[----:B------:R0:W-:Y:S06]  /*4ab0*/  MEMBAR.SC.CTA ;  /* 0x0000000000007992 */ /* 0x0001ec0000000000 */
[----:B0-----:R-:W2:Y:S02]  /*4ac0*/  LDG.E.STRONG.SYS R10, desc[UR8][R6.64] ;  /* 0x00000008060a7981 */ /* 0x001ea4000c1f5900 */
[----:B--2---:R-:W-:-:S13]  /*4ad0*/  ISETP.NE.AND P0, PT, R10, RZ, PT ;  /* 0x000000ff0a00720c */ /* 0x004fda0003f05270 */
[----:B------:R-:W-:Y:S05]  /*4ae0*/  @!P0 BRA `(.L_x_286) ;  /* 0xfffffffc00ec8947 */ /* 0x000fea000383ffff */
[----:B------:R-:W-:Y:S05]  /*4af0*/  BSYNC B2 ;  /* 0x0000000000027941 */ /* 0x000fea0003800000 */
.L_x_285:
[----:B------:R-:W-:Y:S01]  /*4b00*/  BSSY.RECONVERGENT B2, `(.L_x_287) ;  /* 0x0000006000027945 */ /* 0x000fe20003800200 */
[C---:B------:R-:W-:Y:S02]  /*4b10*/  ISETP.GT.AND P0, PT, R10.reuse, -0x1, PT ;  /* 0xffffffff0a00780c */ /* 0x040fe40003f04270 */
[----:B------:R-:W-:Y:S01]  /*4b20*/  LOP3.LUT R10, R10, 0x3fffffff, RZ, 0xc0, !PT ;  /* 0x3fffffff0a0a7812 */ /* 0x000fe200078ec0ff */
[----:B------:R-:W-:Y:S05]  /*4b30*/  WARPSYNC.EXCLUSIVE R8 ;  /* 0x0000000008007348 */ /* 0x000fea0003a00000 */
[----:B------:R-:W-:-:S05]  /*4b40*/  IMAD.IADD R11, R10, 0x1, R11 ;  /* 0x000000010a0b7824 */ /* 0x000fca00078e020b */
[----:B------:R-:W-:-:S07]  /*4b50*/  VOTE.ANY R8, PT, P0 ;  /* 0x0000000000087806 */ /* 0x000fce00000e0100 */
[----:B------:R-:W-:Y:S05]  /*4b60*/  BSYNC.RECONVERGENT B2 ;  /* 0x0000000000027941 */ /* 0x000fea0003800200 */
.L_x_287:
[----:B------:R-:W-:Y:S01]  /*4b70*/  ISETP.GT.U32.AND P1, PT, R9, 0x1, PT ;  /* 0x000000010900780c */ /* 0x000fe20003f24070 */
[----:B------:R-:W-:-:S12]  /*4b80*/  IMAD.MOV.U32 R9, RZ, RZ, R15 ;  /* 0x000000ffff097224 */ /* 0x000fd800078e000f */
[----:B------:R-:W-:Y:S05]  /*4b90*/  @P0 BRA P1, `(.L_x_288) ;  /* 0xfffffffc00ac0947 */ /* 0x000fea000083ffff */
[----:B------:R-:W-:Y:S05]  /*4ba0*/  BSYNC B0 ;  /* 0x0000000000007941 */ /* 0x000fea0003800000 */
.L_x_284:
[----:B------:R1:W2:Y:S02]  /*4bb0*/  LDS.64 R6, [R0+0xb400] ;  /* 0x00b4000000067984 */ /* 0x0002a40000000a00 */
.L_x_283:
[----:B------:R-:W3:Y:S01]  /*4bc0*/  LDC.64 R8, c[0x0][0x380] ;  /* 0x0000e000ff087b82 */ /* 0x000ee20000000a00 */
[C---:B------:R-:W-:Y:S01]  /*4bd0*/  IMAD.IADD R13, R11.reuse, 0x1, -R4 ;  /* 0x000000010b0d7824 */ /* 0x040fe200078e0a04 */
[----:B------:R-:W-:Y:S01]  /*4be0*/  LOP3.LUT R11, R11, 0x80000000, RZ, 0xfc, !PT ;  /* 0x800000000b0b7812 */ /* 0x000fe200078efcff */
[----:B------:R-:W-:-:S03]  /*4bf0*/  IMAD R15, R37, 0x100, R3 ;  /* 0x00000100250f7824 */ /* 0x000fc600078e0203 */
[----:B0-2---:R-:W-:-:S04]  /*4c00*/  IADD3 R6, P0, PT, R13, R6, RZ ;  /* 0x000000060d067210 */ /* 0x005fc80007f1e0ff */
[----:B------:R-:W-:-:S05]  /*4c10*/  LEA.HI.X.SX32 R7, R13, R7, 0x1, P0 ;  /* 0x000000070d077211 */ /* 0x000fca00000f0eff */
[----:B------:R0:W-:Y:S01]  /*4c20*/  STS.64 [R0+0xb400], R6 ;  /* 0x00b4000600007388 */ /* 0x0001e20000000a00 */
[----:B---3--:R-:W-:-:S05]  /*4c30*/  IMAD.WIDE R8, R15, 0x4, R8 ;  /* 0x000000040f087825 */ /* 0x008fca00078e0208 */
[----:B------:R0:W-:Y:S02]  /*4c40*/  STG.E.STRONG.SYS desc[UR8][R8.64], R11 ;  /* 0x0000000b08007986 */ /* 0x0001e4000c115908 */
.L_x_282:
[----:B------:R-:W-:Y:S05]  /*4c50*/  BSYNC B1 ;  /* 0x0000000000017941 */ /* 0x000fea0003800000 */
.L_x_281:
[----:B0-2---:R-:W0:Y:S01]  /*4c60*/  LDC.64 R8, c[0x0][0x390] ;  /* 0x0000e400ff087b82 */ /* 0x005e220000000a00 */
[----:B------:R-:W-:-:S04]  /*4c70*/  IMAD.MOV.U32 R6, RZ, RZ, 0x1680 ;  /* 0x00001680ff067424 */ /* 0x000fc800078e00ff */
[----:B------:R-:W-:-:S03]  /*4c80*/  IMAD R6, R37, R6, 0x1680 ;  /* 0x0000168025067424 */ /* 0x000fc600078e0206 */
[----:B------:R-:W2:Y:S01]  /*4c90*/  LDC R11, c[0x0][0x3c0] ;  /* 0x0000f000ff0b7b82 */ /* 0x000ea20000000800 */
[----:B0-----:R-:W-:Y:S02]  /*4ca0*/  ISETP.EQ.U32.AND P1, PT, R8, RZ, PT ;  /* 0x000000ff0800720c */ /* 0x001fe40003f22070 */
[CC--:B--2---:R-:W-:Y:S02]  /*4cb0*/  ISETP.GE.AND P0, PT, R6.reuse, R11.reuse, PT ;  /* 0x0000000b0600720c */ /* 0x0c4fe40003f06270 */
[----:B------:R-:W-:Y:S02]  /*4cc0*/  ISETP.GT.AND P3, PT, R6, R11, PT ;  /* 0x0000000b0600720c */ /* 0x000fe40003f64270 */
[----:B------:R-:W-:-:S04]  /*4cd0*/  ISETP.EQ.OR.EX P0, PT, R9, RZ, !P0, P1 ;  /* 0x000000ff0900720c */ /* 0x000fc80004702710 */
[----:B------:R-:W-:-:S13]  /*4ce0*/  ISETP.GT.U32.OR P0, PT, R3, 0xff, P0 ;  /* 0x000000ff0300780c */ /* 0x000fda0000704470 */
[----:B------:R-:W-:Y:S05]  /*4cf0*/  @P0 BRA `(.L_x_289) ;  /* 0x0000000000200947 */ /* 0x000fea0003800000 */
[----:B------:R-:W0:Y:S01]  /*4d00*/  LDS.64 R6, [R0+0xb400] ;  /* 0x00b4000000067984 */ /* 0x000e220000000a00 */
[C---:B------:R-:W-:Y:S02]  /*4d10*/  LEA R8, P2, R3.reuse, R8, 0x3 ;  /* 0x0000000803087211 */ /* 0x040fe400078418ff */
[--C-:B------:R-:W-:Y:S02]  /*4d20*/  SHF.R.S32.HI R13, RZ, 0x1f, R4.reuse ;  /* 0x0000001fff0d7819 */ /* 0x100fe40000011404 */
[----:B------:R-:W-:Y:S02]  /*4d30*/  LEA.HI.X R9, R3, R9, RZ, 0x3, P2 ;  /* 0x0000000903097211 */ /* 0x000fe400010f1cff */
[----:B0-----:R-:W-:Y:S02]  /*4d40*/  IADD3 R6, P0, P1, R6, R61, R4 ;  /* 0x0000003d06067210 */ /* 0x001fe4000791e004 */
[----:B------:R-:W-:-:S04]  /*4d50*/  SHF.R.S32.HI R61, RZ, 0x1f, R61 ;  /* 0x0000001fff3d7819 */ /* 0x000fc8000001143d */
[----:B------:R-:W-:-:S05]  /*4d60*/  IADD3.X R7, PT, PT, R7, R61, R13, P0, P1 ;  /* 0x0000003d07077210 */ /* 0x000fca00007e240d */
[----:B------:R0:W-:Y:S02]  /*4d70*/  STG.E.64 desc[UR8][R8.64], R6 ;  /* 0x0000000608007986 */ /* 0x0001e4000c101b08 */
.L_x_289:
[----:B------:R-:W-:Y:S05]  /*4d80*/  WARPSYNC.ALL ;  /* 0x0000000000007948 */ /* 0x000fea0003800000 */
[----:B------:R-:W-:Y:S06]  /*4d90*/  BAR.SYNC.DEFER_BLOCKING 0x0 ;  /* 0x0000000000007b1d */ /* 0x000fec0000010000 */
[----:B------:R-:W-:Y:S05]  /*4da0*/  @P3 BRA `(.L_x_290) ;  /* 0x0000000800a03947 */ /* 0x000fea0003800000 */
[----:B0-----:R-:W0:Y:S01]  /*4db0*/  LDS.64 R6, [R0] ;  /* 0x0000000000067984 */ /* 0x001e220000000a00 */
[----:B------:R-:W0:Y:S01]  /*4dc0*/  LDCU UR5, c[0x0][0x3c4] ;  /* 0x00007880ff0577ac */ /* 0x000e220008000800 */
[----:B------:R-:W2:Y:S01]  /*4dd0*/  LDCU.64 UR6, c[0x0][0x3a0] ;  /* 0x00007400ff0677ac */ /* 0x000ea20008000a00 */
[----:B0-----:R-:W-:-:S04]  /*4de0*/  SHF.R.U64 R2, R6, UR5, R7 ;  /* 0x0000000506027c19 */ /* 0x001fc80008001207 */
[----:B------:R-:W-:-:S05]  /*4df0*/  LOP3.LUT R2, R2, UR4, RZ, 0x30, !PT ;  /* 0x0000000402027c12 */ /* 0x000fca000f8e30ff */
[----:B------:R-:W-:-:S05]  /*4e00*/  IMAD R4, R2, 0x8, R5 ;  /* 0x0000000802047824 */ /* 0x000fca00078e0205 */
[----:B------:R-:W0:Y:S02]  /*4e10*/  LDS.64 R8, [R4+0xb400] ;  /* 0x00b4000004087984 */ /* 0x000e240000000a00 */
[----:B0-----:R-:W-:-:S05]  /*4e20*/  IADD3 R2, P0, PT, R8, R3, RZ ;  /* 0x0000000308027210 */ /* 0x001fca0007f1e0ff */
[----:B------:R-:W-:Y:S01]  /*4e30*/  IMAD.X R9, RZ, RZ, R9, P0 ;  /* 0x000000ffff097224 */ /* 0x000fe200000e0609 */
[----:B--2---:R-:W-:-:S04]  /*4e40*/  LEA R12, P0, R2, UR6, 0x3 ;  /* 0x00000006020c7c11 */ /* 0x004fc8000f8018ff */
[----:B------:R-:W-:-:S05]  /*4e50*/  LEA.HI.X R13, R2, UR7, R9, 0x3, P0 ;  /* 0x00000007020d7c11 */ /* 0x000fca00080f1c09 */
[----:B------:R-:W-:Y:S01]  /*4e60*/  STG.E.64 desc[UR8][R12.64], R6 ;  /* 0x000000060c007986 */ /* 0x000fe2000c101b08 */
[----:B------:R-:W-:-:S03]  /*4e70*/  NOP ;  /* 0x0000000000007918 */ /* 0x000fc60000000000 */
[----:B------:R-:W0:Y:S02]  /*4e80*/  LDS.64 R8, [R0+0xc00] ;  /* 0x000c000000087984 */ /* 0x000e240000000a00 */
[----:B0-----:R-:W-:-:S04]  /*4e90*/  SHF.R.U64 R2, R8, UR5, R9 ;  /* 0x0000000508027c19 */ /* 0x001fc80008001209 */
[----:B------:R-:W-:-:S05]  /*4ea0*/  LOP3.LUT R2, R2, UR4, RZ, 0x30, !PT ;  /* 0x0000000402027c12 */ /* 0x000fca000f8e30ff */
[----:B------:R-:W-:-:S06]  /*4eb0*/  IMAD R10, R2, 0x8, R5 ;  /* 0x00000008020a7824 */ /* 0x000fcc00078e0205 */
[----:B------:R-:W0:Y:S02]  /*4ec0*/  LDS.64 R10, [R10+0xb400] ;  /* 0x00b400000a0a7984 */ /* 0x000e240000000a00 */
[----:B0-----:R-:W-:-:S05]  /*4ed0*/  IADD3 R2, P0, PT, R10, R3, RZ ;  /* 0x000000030a027210 */ /* 0x001fca0007f1e0ff */
[----:B------:R-:W-:Y:S01]  /*4ee0*/  IMAD.X R11, RZ, RZ, R11, P0 ;  /* 0x000000ffff0b7224 */ /* 0x000fe200000e060b */
[----:B------:R-:W-:-:S04]  /*4ef0*/  LEA R14, P0, R2, UR6, 0x3 ;  /* 0x00000006020e7c11 */ /* 0x000fc8000f8018ff */
        /* <DEDUP_REMOVED lines=127> */
[----:B------:R-:W-:-:S05]  /*56f0*/  IMAD R4, R2, 0x8, R5 ;  /* 0x0000000802047824 */ /* 0x000fca00078e0205 */
        /* <DEDUP_REMOVED lines=17> */
[----:B------:R-:W-:Y:S01]  /*5810*/  NOP ;  /* 0x0000000000007918 */ /* 0x000fe20000000000 */
[----:B------:R-:W-:Y:S05]  /*5820*/  EXIT ;  /* 0x000000000000794d */ /* 0x000fea0003800000 */
.L_x_290:
[----:B------:R-:W-:Y:S01]  /*5830*/  IMAD R37, R37, -0x1680, R11 ;  /* 0xffffe98025257824 */ /* 0x000fe200078e020b */
[----:B------:R-:W-:Y:S01]  /*5840*/  BSSY.RECONVERGENT B0, `(.L_x_291) ;  /* 0x000001c000007945 */ /* 0x000fe20003800200 */
[C---:B------:R-:W-:Y:S02]  /*5850*/  VIADD R4, R3.reuse, 0x180 ;  /* 0x0000018003047836 */ /* 0x040fe40000000000 */
[C---:B0-----:R-:W-:Y:S01]  /*5860*/  VIADD R6, R3.reuse, 0x300 ;  /* 0x0000030003067836 */ /* 0x041fe20000000000 */
[CC--:B------:R-:W-:Y:S01]  /*5870*/  ISETP.GE.AND P3, PT, R3.reuse, R37.reuse, PT ;  /* 0x000000250300720c */ /* 0x0c0fe20003f66270 */
[C---:B------:R-:W-:Y:S01]  /*5880*/  VIADD R8, R3.reuse, 0x480 ;  /* 0x0000048003087836 */ /* 0x040fe20000000000 */
[-C--:B------:R-:W-:Y:S01]  /*5890*/  ISETP.GE.AND P4, PT, R4, R37.reuse, PT ;  /* 0x000000250400720c */ /* 0x080fe20003f86270 */
        /* <DEDUP_REMOVED lines=8> */
[----:B------:R-:W-:Y:S01]  /*5920*/  ISETP.GE.AND P2, PT, R8, R37, PT ;  /* 0x000000250800720c */ /* 0x000fe20003f46270 */
[----:B------:R-:W-:-:S12]  /*5930*/  @P3 BRA `(.L_x_292) ;  /* 0x0000000000303947 */ /* 0x000fd80003800000 */
[----:B------:R-:W0:Y:S01]  /*5940*/  LDS.64 R6, [R0] ;  /* 0x0000000000067984 */ /* 0x000e220000000a00 */
        /* <DEDUP_REMOVED lines=10> */
[----:B------:R0:W-:Y:S04]  /*59f0*/  STG.E.64 desc[UR8][R8.64], R6 ;  /* 0x0000000608007986 */ /* 0x0001e8000c101b08 */
.L_x_292:
[----:B------:R-:W-:Y:S05]  /*5a00*/  BSYNC.RECONVERGENT B0 ;  /* 0x0000000000007941 */ /* 0x000fea0003800200 */
.L_x_291:
[----:B------:R-:W-:Y:S01]  /*5a10*/  NOP ;  /* 0x0000000000007918 */ /* 0x000fe20000000000 */
[----:B------:R-:W-:Y:S01]  /*5a20*/  BSSY.RECONVERGENT B0, `(.L_x_293) ;  /* 0x0000010000007945 */ /* 0x000fe20003800200 */
[----:B------:R-:W-:Y:S02]  /*5a30*/  ISETP.GE.AND P3, PT, R10, R37, PT ;  /* 0x000000250a00720c */ /* 0x000fe40003f66270 */
[----:B------:R-:W-:Y:S01]  /*5a40*/  LOP3.LUT R10, R3, 0xc00, RZ, 0xfc, !PT ;  /* 0x00000c00030a7812 */ /* 0x000fe200078efcff */
[----:B------:R-:W-:Y:S10]  /*5a50*/  @P4 BRA `(.L_x_294) ;  /* 0x0000000000304947 */ /* 0x000ff40003800000 */
[----:B0-----:R-:W0:Y:S01]  /*5a60*/  LDS.64 R6, [R0+0xc00] ;  /* 0x000c000000067984 */ /* 0x001e220000000a00 */
        /* <DEDUP_REMOVED lines=11> */
.L_x_294:
[----:B------:R-:W-:Y:S05]  /*5b20*/  BSYNC.RECONVERGENT B0 ;  /* 0x0000000000007941 */ /* 0x000fea0003800200 */
.L_x_293:
[----:B------:R-:W-:Y:S01]  /*5b30*/  NOP ;  /* 0x0000000000007918 */ /* 0x000fe20000000000 */
[----:B------:R-:W-:Y:S01]  /*5b40*/  BSSY.RECONVERGENT B0, `(.L_x_295) ;  /* 0x0000010000007945 */ /* 0x000fe20003800200 */
[----:B------:R-:W-:Y:S01]  /*5b50*/  ISETP.GE.AND P4, PT, R10, R37, PT ;  /* 0x000000250a00720c */ /* 0x000fe20003f86270 */
[----:B------:R-:W-:Y:S02]  /*5b60*/  VIADD R10, R3, 0xd80 ;  /* 0x00000d80030a7836 */ /* 0x000fe40000000000 */
[----:B------:R-:W-:Y:S10]  /*5b70*/  @P5 BRA `(.L_x_296) ;  /* 0x0000000000305947 */ /* 0x000ff40003800000 */
[----:B0-2---:R-:W0:Y:S01]  /*5b80*/  LDS.64 R6, [R0+0x1800] ;  /* 0x0018000000067984 */ /* 0x005e220000000a00 */
        /* <DEDUP_REMOVED lines=11> */
.L_x_296:
[----:B------:R-:W-:Y:S05]  /*5c40*/  BSYNC.RECONVERGENT B0 ;  /* 0x0000000000007941 */ /* 0x000fea0003800200 */
.L_x_295:
[----:B------:R-:W-:Y:S01]  /*5c50*/  NOP ;  /* 0x0000000000007918 */ /* 0x000fe20000000000 */
[----:B------:R-:W-:Y:S01]  /*5c60*/  BSSY.RECONVERGENT B0, `(.L_x_297) ;  /* 0x0000010000007945 */ /* 0x000fe20003800200 */
[----:B------:R-:W-:Y:S01]  /*5c70*/  ISETP.GE.AND P5, PT, R10, R37, PT ;  /* 0x000000250a00720c */ /* 0x000fe20003fa6270 */
[----:B------:R-:W-:Y:S02]  /*5c80*/  VIADD R10, R3, 0xf00 ;  /* 0x00000f00030a7836 */ /* 0x000fe40000000000 */
[----:B------:R-:W-:Y:S10]  /*5c90*/  @P6 BRA `(.L_x_298) ;  /* 0x0000000000306947 */ /* 0x000ff40003800000 */
[----:B0-23--:R-:W0:Y:S01]  /*5ca0*/  LDS.64 R6, [R0+0x2400] ;  /* 0x0024000000067984 */ /* 0x00de220000000a00 */
        /* <DEDUP_REMOVED lines=11> */
.L_x_298:
[----:B------:R-:W-:Y:S05]  /*5d60*/  BSYNC.RECONVERGENT B0 ;  /* 0x0000000000007941 */ /* 0x000fea0003800200 */
.L_x_297:
[----:B------:R-:W-:Y:S01]  /*5d70*/  NOP ;  /* 0x0000000000007918 */ /* 0x000fe20000000000 */
[----:B------:R-:W-:Y:S01]  /*5d80*/  BSSY.RECONVERGENT B0, `(.L_x_299) ;  /* 0x0000010000007945 */ /* 0x000fe20003800200 */
[----:B------:R-:W-:Y:S01]  /*5d90*/  ISETP.GE.AND P6, PT, R10, R37, PT ;  /* 0x000000250a00720c */ /* 0x000fe20003fc6270 */
[----:B------:R-:W-:Y:S02]  /*5da0*/  VIADD R10, R3, 0x1080 ;  /* 0x00001080030a7836 */ /* 0x000fe40000000000 */
[----:B------:R-:W-:Y:S10]  /*5db0*/  @P0 BRA `(.L_x_300) ;  /* 0x0000000000300947 */ /* 0x000ff40003800000 */
[----:B0-234-:R-:W0:Y:S01]  /*5dc0*/  LDS.64 R6, [R0+0x3000] ;  /* 0x0030000000067984 */ /* 0x01de220000000a00 */
        /* <DEDUP_REMOVED lines=11> */
.L_x_300:
[----:B------:R-:W-:Y:S05]  /*5e80*/  BSYNC.RECONVERGENT B0 ;  /* 0x0000000000007941 */ /* 0x000fea0003800200 */
.L_x_299:
        /* <DEDUP_REMOVED lines=17> */
.L_x_302:
[----:B------:R-:W-:Y:S05]  /*5fa0*/  BSYNC.RECONVERGENT B0 ;  /* 0x0000000000007941 */ /* 0x000fea0003800200 */
.L_x_301:
        /* <DEDUP_REMOVED lines=17> */
.L_x_304:
[----:B------:R-:W-:Y:S05]  /*60c0*/  BSYNC.RECONVERGENT B0 ;  /* 0x0000000000007941 */ /* 0x000fea0003800200 */
.L_x_303:
[----:B------:R-:W-:Y:S01]  /*60d0*/  NOP ;  /* 0x0000000000007918 */ /* 0x000fe20000000000 */
[----:B------:R-:W-:Y:S01]  /*60e0*/  BSSY.RECONVERGENT B0, `(.L_x_305) ;  /* 0x000000f000007945 */ /* 0x000fe20003800200 */
[----:B------:R-:W-:-:S03]  /*60f0*/  ISETP.GE.AND P2, PT, R10, R37, PT ;  /* 0x000000250a00720c */ /* 0x000fc60003f46270 */
        /* <DEDUP_REMOVED lines=13> */
.L_x_306:
[----:B------:R-:W-:Y:S05]  /*61d0*/  BSYNC.RECONVERGENT B0 ;  /* 0x0000000000007941 */ /* 0x000fea0003800200 */
.L_x_305:
[----:B------:R-:W-:Y:S01]  /*61e0*/  NOP ;  /* 0x0000000000007918 */ /* 0x000fe20000000000 */
[----:B------:R-:W-:Y:S04]  /*61f0*/  BSSY.RECONVERGENT B0, `(.L_x_307) ;  /* 0x000000e000007945 */ /* 0x000fe80003800200 */
[----:B------:R-:W-:Y:S05]  /*6200*/  @P4 BRA `(.L_x_308) ;  /* 0x0000000000304947 */ /* 0x000fea0003800000 */
        /* <DEDUP_REMOVED lines=12> */
.L_x_308:
[----:B------:R-:W-:Y:S05]  /*62d0*/  BSYNC.RECONVERGENT B0 ;  /* 0x0000000000007941 */ /* 0x000fea0003800200 */
.L_x_307:
        /* <DEDUP_REMOVED lines=15> */
.L_x_310:
[----:B------:R-:W-:Y:S05]  /*63d0*/  BSYNC.RECONVERGENT B0 ;  /* 0x0000000000007941 */ /* 0x000fea0003800200 */
.L_x_309:
        /* <DEDUP_REMOVED lines=15> */
.L_x_312:
[----:B------:R-:W-:Y:S05]  /*64d0*/  BSYNC.RECONVERGENT B0 ;  /* 0x0000000000007941 */ /* 0x000fea0003800200 */
.L_x_311:
        /* <DEDUP_REMOVED lines=15> */
.L_x_314:
[----:B------:R-:W-:Y:S05]  /*65d0*/  BSYNC.RECONVERGENT B0 ;  /* 0x0000000000007941 */ /* 0x000fea0003800200 */
.L_x_313:
        /* <DEDUP_REMOVED lines=15> */
.L_x_316:
[----:B------:R-:W-:Y:S05]  /*66d0*/  BSYNC.RECONVERGENT B0 ;  /* 0x0000000000007941 */ /* 0x000fea0003800200 */
.L_x_315:
        /* <DEDUP_REMOVED lines=15> */
.L_x_318:
[----:B------:R-:W-:Y:S05]  /*67d0*/  BSYNC.RECONVERGENT B0 ;  /* 0x0000000000007941 */ /* 0x000fea0003800200 */
.L_x_317:
[----:B------:R-:W-:Y:S01]  /*67e0*/  NOP ;  /* 0x0000000000007918 */ /* 0x000fe20000000000 */
[----:B0-234-:R-:W0:Y:S01]  /*67f0*/  LDS.64 R6, [R0+0xa800] ;  /* 0x00a8000000067984 */ /* 0x01de220000000a00 */
[----:B------:R-:W0:Y:S02]  /*6800*/  LDCU UR5, c[0x0][0x3c4] ;  /* 0x00007880ff0577ac */ /* 0x000e240008000800 */
[----:B0-----:R-:W-:-:S04]  /*6810*/  SHF.R.U64 R2, R6, UR5, R7 ;  /* 0x0000000506027c19 */ /* 0x001fc80008001207 */
[----:B------:R-:W-:-:S05]  /*6820*/  LOP3.LUT R2, R2, UR4, RZ, 0x30, !PT ;  /* 0x0000000402027c12 */ /* 0x000fca000f8e30ff */
[----:B------:R-:W-:Y:S02]  /*6830*/  IMAD R5, R2, 0x8, R5 ;  /* 0x0000000802057824 */ /* 0x000fe400078e0205 */
[----:B------:R-:W-:-:S04]  /*6840*/  VIADD R2, R3, 0x1500 ;  /* 0x0000150003027836 */ /* 0x000fc80000000000 */
[----:B------:R-:W0:Y:S01]  /*6850*/  LDS.64 R4, [R5+0xb400] ;  /* 0x00b4000005047984 */ /* 0x000e220000000a00 */
[----:B------:R-:W-:-:S13]  /*6860*/  ISETP.GE.AND P0, PT, R2, R37, PT ;  /* 0x000000250200720c */ /* 0x000fda0003f06270 */
[----:B------:R-:W2:Y:S01]  /*6870*/  @!P0 LDC.64 R8, c[0x0][0x3a0] ;  /* 0x0000e800ff088b82 */ /* 0x000ea20000000a00 */
[----:B0-----:R-:W-:-:S05]  /*6880*/  IADD3 R3, P1, PT, R4, R3, RZ ;  /* 0x0000000304037210 */ /* 0x001fca0007f3e0ff */
[----:B------:R-:W-:Y:S01]  /*6890*/  IMAD.X R4, RZ, RZ, R5, P1 ;  /* 0x000000ffff047224 */ /* 0x000fe200008e0605 */
[----:B--2---:R-:W-:-:S04]  /*68a0*/  @!P0 LEA R2, P1, R3, R8, 0x3 ;  /* 0x0000000803028211 */ /* 0x004fc800078218ff */
[----:B------:R-:W-:-:S05]  /*68b0*/  @!P0 LEA.HI.X R3, R3, R9, R4, 0x3, P1 ;  /* 0x0000000903038211 */ /* 0x000fca00008f1c04 */
[----:B------:R-:W-:Y:S01]  /*68c0*/  @!P0 STG.E.64 desc[UR8][R2.64+0xa800], R6 ;  /* 0x00a8000602008986 */ /* 0x000fe2000c101b08 */
[----:B------:R-:W-:Y:S01]  /*68d0*/  NOP ;  /* 0x0000000000007918 */ /* 0x000fe20000000000 */
[----:B------:R-:W-:Y:S05]  /*68e0*/  EXIT ;  /* 0x000000000000794d */ /* 0x000fea0003800000 */
.L_x_248:
[----:B------:R-:W-:Y:S02]  /*68f0*/  IMAD.MOV.U32 R84, RZ, RZ, R77 ;  /* 0x000000ffff547224 */ /* 0x000fe400078e004d */
[----:B------:R-:W-:Y:S02]  /*6900*/  IMAD.MOV.U32 R86, RZ, RZ, 0x1 ;  /* 0x00000001ff567424 */ /* 0x000fe400078e00ff */
[----:B------:R-:W-:Y:S02]  /*6910*/  IMAD.MOV.U32 R87, RZ, RZ, RZ ;  /* 0x000000ffff577224 */ /* 0x000fe400078e00ff */
[----:B------:R-:W-:-:S07]  /*6920*/  IMAD.MOV.U32 R83, RZ, RZ, -0x1 ;  /* 0xffffffffff537424 */ /* 0x000fce00078e00ff */
[----:B------:R-:W-:Y:S05]  /*6930*/  WARPSYNC.COLLECTIVE R83, `(.L_x_319) ;  /* 0x0000000053087348 */ /* 0x000fea0003c00000 */
[----:B------:R0:W1:Y:S02]  /*6940*/  SHFL.UP P0, R82, R84, R86, R87 ;  /* 0x0400005654527389 */ /* 0x0000640000000057 */
[----:B01----:R-:W-:Y:S05]  /*6950*/  ENDCOLLECTIVE ;  /* 0x000000000000791b */ /* 0x003fea0003800000 */
.L_x_319:
[----:B------:R-:W-:Y:S02]  /*6960*/  IMAD.MOV.U32 R86, RZ, RZ, 0x2 ;  /* 0x00000002ff567424 */ /* 0x000fe400078e00ff */
[----:B------:R-:W-:-:S04]  /*6970*/  IMAD.MOV.U32 R78, RZ, RZ, R82 ;  /* 0x000000ffff4e7224 */ /* 0x000fc800078e0052 */
[----:B------:R-:W-:-:S04]  /*6980*/  @P0 IMAD.IADD R78, R77, 0x1, R78 ;  /* 0x000000014d4e0824 */ /* 0x000fc800078e024e */
[----:B------:R-:W-:-:S07]  /*6990*/  IMAD.MOV.U32 R84, RZ, RZ, R78 ;  /* 0x000000ffff547224 */ /* 0x000fce00078e004e */
[----:B------:R-:W-:Y:S05]  /*69a0*/  WARPSYNC.COLLECTIVE R83, `(.L_x_320) ;  /* 0x0000000053087348 */ /* 0x000fea0003c00000 */
[----:B------:R0:W1:Y:S02]  /*69b0*/  SHFL.UP P0, R82, R84, R86, R87 ;  /* 0x0400005654527389 */ /* 0x0000640000000057 */
[----:B01----:R-:W-:Y:S05]  /*69c0*/  ENDCOLLECTIVE ;  /* 0x000000000000791b */ /* 0x003fea0003800000 */
.L_x_320:
[----:B------:R-:W-:Y:S02]  /*69d0*/  IMAD.MOV.U32 R86, RZ, RZ, 0x4 ;  /* 0x00000004ff567424 */ /* 0x000fe400078e00ff */
[----:B------:R-:W-:-:S04]  /*69e0*/  IMAD.MOV.U32 R79, RZ, RZ, R82 ;  /* 0x000000ffff4f7224 */ /* 0x000fc800078e0052 */
[----:B------:R-:W-:-:S04]  /*69f0*/  @P0 IMAD.IADD R79, R78, 0x1, R79 ;  /* 0x000000014e4f0824 */ /* 0x000fc800078e024f */
[----:B------:R-:W-:-:S07]  /*6a00*/  IMAD.MOV.U32 R84, RZ, RZ, R79 ;  /* 0x000000ffff547224 */ /* 0x000fce00078e004f */
[----:B------:R-:W-:Y:S05]  /*6a10*/  WARPSYNC.COLLECTIVE R83, `(.L_x_321) ;  /* 0x0000000053087348 */ /* 0x000fea0003c00000 */
[----:B------:R0:W1:Y:S02]  /*6a20*/  SHFL.UP P0, R82, R84, R86, R87 ;  /* 0x0400005654527389 */ /* 0x0000640000000057 */
[----:B01----:R-:W-:Y:S05]  /*6a30*/  ENDCOLLECTIVE ;  /* 0x000000000000791b */ /* 0x003fea0003800000 */
.L_x_321:
[----:B------:R-:W-:Y:S02]  /*6a40*/  IMAD.MOV.U32 R86, RZ, RZ, 0x8 ;  /* 0x00000008ff567424 */ /* 0x000fe400078e00ff */
[----:B------:R-:W-:-:S04]  /*6a50*/  IMAD.MOV.U32 R80, RZ, RZ, R82 ;  /* 0x000000ffff507224 */ /* 0x000fc800078e0052 */
[----:B------:R-:W-:-:S04]  /*6a60*/  @P0 IMAD.IADD R80, R79, 0x1, R80 ;  /* 0x000000014f500824 */ /* 0x000fc800078e0250 */
[----:B------:R-:W-:-:S07]  /*6a70*/  IMAD.MOV.U32 R84, RZ, RZ, R80 ;  /* 0x000000ffff547224 */ /* 0x000fce00078e0050 */
[----:B------:R-:W-:Y:S05]  /*6a80*/  WARPSYNC.COLLECTIVE R83, `(.L_x_322) ;  /* 0x0000000053087348 */ /* 0x000fea0003c00000 */
[----:B------:R0:W1:Y:S02]  /*6a90*/  SHFL.UP P0, R82, R84, R86, R87 ;  /* 0x0400005654527389 */ /* 0x0000640000000057 */
[----:B01----:R-:W-:Y:S05]  /*6aa0*/  ENDCOLLECTIVE ;  /* 0x000000000000791b */ /* 0x003fea0003800000 */
.L_x_322:
[----:B------:R-:W-:Y:S02]  /*6ab0*/  IMAD.MOV.U32 R86, RZ, RZ, 0x10 ;  /* 0x00000010ff567424 */ /* 0x000fe400078e00ff */
[----:B------:R-:W-:-:S04]  /*6ac0*/  IMAD.MOV.U32 R81, RZ, RZ, R82 ;  /* 0x000000ffff517224 */ /* 0x000fc800078e0052 */
[----:B------:R-:W-:-:S04]  /*6ad0*/  @P0 IMAD.IADD R81, R80, 0x1, R81 ;  /* 0x0000000150510824 */ /* 0x000fc800078e0251 */
[----:B------:R-:W-:-:S07]  /*6ae0*/  IMAD.MOV.U32 R84, RZ, RZ, R81 ;  /* 0x000000ffff547224 */ /* 0x000fce00078e0051 */
[----:B------:R-:W-:Y:S05]  /*6af0*/  WARPSYNC.COLLECTIVE R83, `(.L_x_323) ;  /* 0x0000000053087348 */ /* 0x000fea0003c00000 */
[----:B------:R0:W1:Y:S02]  /*6b00*/  SHFL.UP P0, R82, R84, R86, R87 ;  /* 0x0400005654527389 */ /* 0x0000640000000057 */
[----:B01----:R-:W-:Y:S05]  /*6b10*/  ENDCOLLECTIVE ;  /* 0x000000000000791b */ /* 0x003fea0003800000 */
.L_x_323:
[----:B------:R-:W-:Y:S05]  /*6b20*/  BRA `(.L_x_324) ;  /* 0xffffffb400647947 */ /* 0x000fea000383ffff */
.L_x_325:
        /* <DEDUP_REMOVED lines=13> */
.L_x_2009:


//--------------------- .text._ZN3cub18CUB_300001_SM_10006detail10radix_sort33DeviceRadixSortExclusiveSumKernelINS1_5radix10policy_hubImNS0_8NullTypeEyE10Policy1000EyEEvPT0_ --------------------------
	.section	.text._ZN3cub18CUB_300001_SM_10006detail10radix_sort33DeviceRadixSortExclusiveSumKernelINS1_5radix10policy_hubImNS0_8NullTypeEyE10Policy1000EyEEvPT0_,"ax",@progbits
	.align	128
        .global         _ZN3cub18CUB_300001_SM_10006detail10radix_sort33DeviceRadixSortExclusiveSumKernelINS1_5radix10policy_hubImNS0_8NullTypeEyE10Policy1000EyEEvPT0_
        .type           _ZN3cub18CUB_300001_SM_10006detail10radix_sort33DeviceRadixSortExclusiveSumKernelINS1_5radix10policy_hubImNS0_8NullTypeEyE10Policy1000EyEEvPT0_,@function
        .size           _ZN3cub18CUB_300001_SM_10006detail10radix_sort33DeviceRadixSortExclusiveSumKernelINS1_5radix10policy_hubImNS0_8NullTypeEyE10Policy1000EyEEvPT0_,(.L_x_2010 - _ZN3cub18CUB_300001_SM_10006detail10radix_sort33DeviceRadixSortExclusiveSumKernelINS1_5radix10policy_hubImNS0_8NullTypeEyE10Policy1000EyEEvPT0_)
        .other          _ZN3cub18CUB_300001_SM_10006detail10radix_sort33DeviceRadixSortExclusiveSumKernelINS1_5radix10policy_hubImNS0_8NullTypeEyE10Policy1000EyEEvPT0_,@"STO_CUDA_ENTRY STV_DEFAULT"
_ZN3cub18CUB_300001_SM_10006detail10radix_sort33DeviceRadixSortExclusiveSumKernelINS1_5radix10policy_hubImNS0_8NullTypeEyE10Policy1000EyEEvPT0_:
.text._ZN3cub18CUB_300001_SM_10006detail10radix_sort33DeviceRadixSortExclusiveSumKernelINS1_5radix10policy_hubImNS0_8NullTypeEyE10Policy1000EyEEvPT0_:
        /* <DEDUP_REMOVED lines=63> */
.L_x_338:
        /* <DEDUP_REMOVED lines=28> */
.L_x_326:
[----:B------:R-:W-:Y:S05]  /*05b0*/  WARPSYNC.ALL ;  /* 0x0000000000007948 */ /* 0x000fea0003800000 */
[----:B------:R-:W-:Y:S06]  /*05c0*/  BAR.SYNC.DEFER_BLOCKING 0x0 ;  /* 0x0000000000007b1d */ /* 0x000fec0000010000 */
[----:B------:R-:W-:Y:S05]  /*05d0*/  @P1 EXIT ;  /* 0x000000000000194d */ /* 0x000fea0003800000 */
[----:B01----:R-:W0:Y:S04]  /*05e0*/  LDS.64 R2, [R0+0x10] ;  /* 0x0000100000027984 */ /* 0x003e280000000a00 */
[----:B0-----:R-:W-:Y:S01]  /*05f0*/  STG.E.64 desc[UR4][R16.64], R2 ;  /* 0x0000000210007986 */ /* 0x001fe2000c101b04 */
[----:B------:R-:W-:Y:S05]  /*0600*/  EXIT ;  /* 0x000000000000794d */ /* 0x000fea0003800000 */
.L_x_327:
[----:B------:R-:W-:Y:S02]  /*0610*/  IMAD.MOV.U32 R24, RZ, RZ, R20 ;  /* 0x000000ffff187224 */ /* 0x000fe400078e0014 */
[----:B------:R-:W-:Y:S02]  /*0620*/  IMAD.MOV.U32 R23, RZ, RZ, 0x1 ;  /* 0x00000001ff177424 */ /* 0x000fe400078e00ff */
[----:B------:R-:W-:Y:S02]  /*0630*/  IMAD.MOV.U32 R22, RZ, RZ, RZ ;  /* 0x000000ffff167224 */ /* 0x000fe400078e00ff */
[----:B------:R-:W-:-:S07]  /*0640*/  IMAD.MOV.U32 R21, RZ, RZ, -0x1 ;  /* 0xffffffffff157424 */ /* 0x000fce00078e00ff */
[----:B------:R-:W-:Y:S05]  /*0650*/  WARPSYNC.COLLECTIVE R21, `(.L_x_328) ;  /* 0x0000000015087348 */ /* 0x000fea0003c00000 */
[----:B------:R0:W1:Y:S02]  /*0660*/  SHFL.UP P0, R25, R24, R23, R22 ;  /* 0x0400001718197389 */ /* 0x0000640000000016 */
[----:B01----:R-:W-:Y:S05]  /*0670*/  ENDCOLLECTIVE ;  /* 0x000000000000791b */ /* 0x003fea0003800000 */
.L_x_328:
[----:B------:R-:W-:Y:S02]  /*0680*/  IMAD.MOV.U32 R24, RZ, RZ, R19 ;  /* 0x000000ffff187224 */ /* 0x000fe400078e0013 */
[----:B------:R-:W-:-:S07]  /*0690*/  IMAD.MOV.U32 R27, RZ, RZ, R25 ;  /* 0x000000ffff1b7224 */ /* 0x000fce00078e0019 */
[----:B------:R-:W-:Y:S05]  /*06a0*/  WARPSYNC.COLLECTIVE R21, `(.L_x_329) ;  /* 0x0000000015087348 */ /* 0x000fea0003c00000 */
[----:B------:R0:W1:Y:S02]  /*06b0*/  SHFL.UP P0, R25, R24, R23, R22 ;  /* 0x0400001718197389 */ /* 0x0000640000000016 */
[----:B01----:R-:W-:Y:S05]  /*06c0*/  ENDCOLLECTIVE ;  /* 0x000000000000791b */ /* 0x003fea0003800000 */
.L_x_329:
        /* <DEDUP_REMOVED lines=9> */
.L_x_330:
[----:B------:R-:W-:Y:S02]  /*0760*/  IMAD.MOV.U32 R24, RZ, RZ, R26 ;  /* 0x000000ffff187224 */ /* 0x000fe400078e001a */
[----:B------:R-:W-:-:S07]  /*0770*/  IMAD.MOV.U32 R28, RZ, RZ, R25 ;  /* 0x000000ffff1c7224 */ /* 0x000fce00078e0019 */
[----:B------:R-:W-:Y:S05]  /*0780*/  WARPSYNC.COLLECTIVE R21, `(.L_x_331) ;  /* 0x0000000015087348 */ /* 0x000fea0003c00000 */
[----:B------:R0:W1:Y:S02]  /*0790*/  SHFL.UP P0, R25, R24, R23, R22 ;  /* 0x0400001718197389 */ /* 0x0000640000000016 */
[----:B01----:R-:W-:Y:S05]  /*07a0*/  ENDCOLLECTIVE ;  /* 0x000000000000791b */ /* 0x003fea0003800000 */
.L_x_331:
        /* <DEDUP_REMOVED lines=9> */
.L_x_332:
[----:B------:R-:W-:Y:S02]  /*0840*/  IMAD.MOV.U32 R24, RZ, RZ, R29 ;  /* 0x000000ffff187224 */ /* 0x000fe400078e001d */
[----:B------:R-:W-:-:S07]  /*0850*/  IMAD.MOV.U32 R27, RZ, RZ, R25 ;  /* 0x000000ffff1b7224 */ /* 0x000fce00078e0019 */
[----:B------:R-:W-:Y:S05]  /*0860*/  WARPSYNC.COLLECTIVE R21, `(.L_x_333) ;  /* 0x0000000015087348 */ /* 0x000fea0003c00000 */
[----:B------:R0:W1:Y:S02]  /*0870*/  SHFL.UP P0, R25, R24, R23, R22 ;  /* 0x0400001718197389 */ /* 0x0000640000000016 */
[----:B01----:R-:W-:Y:S05]  /*0880*/  ENDCOLLECTIVE ;  /* 0x000000000000791b */ /* 0x003fea0003800000 */
.L_x_333:
        /* <DEDUP_REMOVED lines=9> */
.L_x_334:
[----:B------:R-:W-:Y:S02]  /*0920*/  IMAD.MOV.U32 R24, RZ, RZ, R29 ;  /* 0x000000ffff187224 */ /* 0x000fe400078e001d */
[----:B------:R-:W-:-:S07]  /*0930*/  IMAD.MOV.U32 R27, RZ, RZ, R25 ;  /* 0x000000ffff1b7224 */ /* 0x000fce00078e0019 */
[----:B------:R-:W-:Y:S05]  /*0940*/  WARPSYNC.COLLECTIVE R21, `(.L_x_335) ;  /* 0x0000000015087348 */ /* 0x000fea0003c00000 */
[----:B------:R0:W1:Y:S02]  /*0950*/  SHFL.UP P0, R25, R24, R23, R22 ;  /* 0x0400001718197389 */ /* 0x0000640000000016 */
[----:B01----:R-:W-:Y:S05]  /*0960*/  ENDCOLLECTIVE ;  /* 0x000000000000791b */ /* 0x003fea0003800000 */
.L_x_335:
        /* <DEDUP_REMOVED lines=9> */
.L_x_336:
[----:B------:R-:W-:Y:S02]  /*0a00*/  IMAD.MOV.U32 R24, RZ, RZ, R26 ;  /* 0x000000ffff187224 */ /* 0x000fe400078e001a */
[----:B------:R-:W-:-:S07]  /*0a10*/  IMAD.MOV.U32 R28, RZ, RZ, R25 ;  /* 0x000000ffff1c7224 */ /* 0x000fce00078e0019 */
[----:B------:R-:W-:Y:S05]  /*0a20*/  WARPSYNC.COLLECTIVE R21, `(.L_x_337) ;  /* 0x0000000015087348 */ /* 0x000fea0003c00000 */
[----:B------:R0:W1:Y:S02]  /*0a30*/  SHFL.UP P0, R25, R24, R23, R22 ;  /* 0x0400001718197389 */ /* 0x0000640000000016 */
[----:B01----:R-:W-:Y:S05]  /*0a40*/  ENDCOLLECTIVE ;  /* 0x000000000000791b */ /* 0x003fea0003800000 */
.L_x_337:
[----:B------:R-:W-:Y:S05]  /*0a50*/  BRA `(.L_x_338) ;  /* 0xfffffff800647947 */ /* 0x000fea000383ffff */
.L_x_339:
        /* <DEDUP_REMOVED lines=10> */
.L_x_2010:


//--------------------- .text._ZN3cub18CUB_300001_SM_10006detail10radix_sort30DeviceRadixSortHistogramKernelINS1_5radix10policy_hubImNS0_8NullTypeEyE10Policy1000ELNS0_9SortOrderE0EmyNS1_21identity_decomposer_tEEEvPT2_PKT1_SB_iiT3_ --------------------------
	.section	.text._ZN3cub18CUB_300001_SM_10006detail10radix_sort30DeviceRadixSortHistogramKernelINS1_5radix10policy_hubImNS0_8NullTypeEyE10Policy1000ELNS0_9SortOrderE0EmyNS1_21identity_decomposer_tEEEvPT2_PKT1_SB_iiT3_,"ax",@progbits
	.align	128
        .global         _ZN3cub18CUB_300001_SM_10006detail10radix_sort30DeviceRadixSortHistogramKernelINS1_5radix10policy_hubImNS0_8NullTypeEyE10Policy1000ELNS0_9SortOrderE0EmyNS1_21identity_decomposer_tEEEvPT2_PKT1_SB_iiT3_
        .type           _ZN3cub18CUB_300001_SM_10006detail10radix_sort30DeviceRadixSortHistogramKernelINS1_5radix10policy_hubImNS0_8NullTypeEyE10Policy1000ELNS0_9SortOrderE0EmyNS1_21identity_decomposer_tEEEvPT2_PKT1_SB_iiT3_,@function
        .size           _ZN3cub18CUB_300001_SM_10006detail10radix_sort30DeviceRadixSortHistogramKernelINS1_5radix10policy_hubImNS0_8NullTypeEyE10Policy1000ELNS0_9SortOrderE0EmyNS1_21identity_decomposer_tEEEvPT2_PKT1_SB_iiT3_,(.L_x_2011 - _ZN3cub18CUB_300001_SM_10006detail10radix_sort30DeviceRadixSortHistogramKernelINS1_5radix10policy_hubImNS0_8NullTypeEyE10Policy1000ELNS0_9SortOrderE0EmyNS1_21identity_decomposer_tEEEvPT2_PKT1_SB_iiT3_)
        .other          _ZN3cub18CUB_300001_SM_10006detail10radix_sort30DeviceRadixSortHistogramKernelINS1_5radix10policy_hubImNS0_8NullTypeEyE10Policy1000ELNS0_9SortOrderE0EmyNS1_21identity_decomposer_tEEEvPT2_PKT1_SB_iiT3_,@"STO_CUDA_ENTRY STV_DEFAULT"
_ZN3cub18CUB_300001_SM_10006detail10radix_sort30DeviceRadixSortHistogramKernelINS1_5radix10policy_hubImNS0_8NullTypeEyE10Policy1000ELNS0_9SortOrderE0EmyNS1_21identity_decomposer_tEEEvPT2_PKT1_SB_iiT3_:
.text._ZN3cub18CUB_300001_SM_10006detail10radix_sort30DeviceRadixSortHistogramKernelINS1_5radix10policy_hubImNS0_8NullTypeEyE10Policy1000ELNS0_9SortOrderE0EmyNS1_21identity_decomposer_tEEEvPT2_PKT1_SB_iiT3_:
[----:B------:R-:W-:Y:S01]  /*0000*/  LDC R1, c[0x0][0x37c] ;  /* 0x0000df00ff017b82 */ /* 0x000fe20000000800 */
[----:B------:R-:W0:Y:S02]  /*0010*/  LDCU.64 UR4, c[0x0][0x390] ;  /* 0x00007200ff0477ac */ /* 0x000e240008000a00 */
[----:B0-----:R-:W-:-:S04]  /*0020*/  ISETP.NE.U32.AND P0, PT, RZ, UR4, PT ;  /* 0x00000004ff007c0c */ /* 0x001fc8000bf05070 */
[----:B------:R-:W-:-:S13]  /*0030*/  ISETP.NE.AND.EX P0, PT, RZ, UR5, PT, P0 ;  /* 0x00000005ff007c0c */ /* 0x000fda000bf05300 */
[----:B------:R-:W-:Y:S05]  /*0040*/  @!P0 EXIT ;  /* 0x000000000000894d */ /* 0x000fea0003800000 */
[----:B------:R-:W0:Y:S01]  /*0050*/  S2R R0, SR_TID.X ;  /* 0x0000000000007919 */ /* 0x000e220000002100 */
[----:B------:R-:W1:Y:S01]  /*0060*/  LDC.64 R2, c[0x0][0x398] ;  /* 0x0000e600ff027b82 */ /* 0x000e620000000a00 */
[----:B------:R-:W-:Y:S01]  /*0070*/  UMOV UR4, 0x400 ;  /* 0x0000040000047882 */ /* 0x000fe20000000000 */
[----:B------:R-:W2:Y:S01]  /*0080*/  LDCU.64 UR16, c[0x0][0x358] ;  /* 0x00006b00ff1077ac */ /* 0x000ea20008000a00 */
[----:B------:R-:W3:Y:S05]  /*0090*/  LDCU UR18, c[0x0][0x370] ;  /* 0x00006e00ff1277ac */ /* 0x000eea0008000800 */
[----:B------:R-:W4:Y:S01]  /*00a0*/  S2UR UR5, SR_CgaCtaId ;  /* 0x00000000000579c3 */ /* 0x000f220000008800 */
[----:B------:R-:W-:Y:S01]  /*00b0*/  UMOV UR6, URZ ;  /* 0x000000ff00067c82 */ /* 0x000fe20008000000 */
[----:B------:R-:W-:-:S06]  /*00c0*/  UMOV UR7, URZ ;  /* 0x000000ff00077c82 */ /* 0x000fcc0008000000 */
[----:B------:R-:W5:Y:S01]  /*00d0*/  S2UR UR8, SR_CTAID.X ;  /* 0x00000000000879c3 */ /* 0x000f620000002500 */
[----:B-1----:R-:W-:-:S04]  /*00e0*/  IADD3 R2, PT, PT, R3, 0x7, -R2 ;  /* 0x0000000703027810 */ /* 0x002fc80007ffe802 */
[----:B------:R-:W-:Y:S01]  /*00f0*/  ISETP.GE.AND P0, PT, R2, 0x8, PT ;  /* 0x000000080200780c */ /* 0x000fe20003f06270 */
[C---:B0-----:R-:W-:Y:S01]  /*0100*/  VIADD R3, R0.reuse, 0x80 ;  /* 0x0000008000037836 */ /* 0x041fe20000000000 */
[----:B----4-:R-:W-:Y:S02]  /*0110*/  ULEA UR4, UR5, UR4, 0x18 ;  /* 0x0000000405047291 */ /* 0x010fe4000f8ec0ff */
[C---:B------:R-:W-:Y:S01]  /*0120*/  ISETP.GT.U32.OR P0, PT, R0.reuse, 0xff, !P0 ;  /* 0x000000ff0000780c */ /* 0x040fe20004704470 */
[C---:B------:R-:W-:Y:S02]  /*0130*/  VIADD R4, R0.reuse, 0x100 ;  /* 0x0000010000047836 */ /* 0x040fe40000000000 */
[C---:B------:R-:W-:Y:S01]  /*0140*/  VIADD R5, R0.reuse, 0x200 ;  /* 0x0000020000057836 */ /* 0x040fe20000000000 */
[----:B------:R-:W-:Y:S01]  /*0150*/  P2R R43, PR, RZ, 0x1 ;  /* 0x00000001ff2b7803 */ /* 0x000fe20000000000 */
[C---:B------:R-:W-:Y:S01]  /*0160*/  VIADD R40, R0.reuse, 0x280 ;  /* 0x0000028000287836 */ /* 0x040fe20000000000 */
[C---:B------:R-:W-:Y:S01]  /*0170*/  LEA R2, R0.reuse, UR4, 0x2 ;  /* 0x0000000400027c11 */ /* 0x040fe2000f8e10ff */
[C---:B------:R-:W-:Y:S01]  /*0180*/  VIADD R41, R0.reuse, 0x300 ;  /* 0x0000030000297836 */ /* 0x040fe20000000000 */
[----:B-----5:R-:W-:Y:S01]  /*0190*/  USHF.L.U32 UR8, UR8, 0xb, URZ ;  /* 0x0000000b08087899 */ /* 0x020fe200080006ff */
[----:B--23--:R-:W-:-:S11]  /*01a0*/  VIADD R42, R0, 0x780 ;  /* 0x00000780002a7836 */ /* 0x00cfd60000000000 */
.L_x_423:
[----:B------:R-:W-:Y:S01]  /*01b0*/  ISETP.NE.AND P0, PT, R43, RZ, PT ;  /* 0x000000ff2b00720c */ /* 0x000fe20003f05270 */
[----:B------:R-:W-:-:S12]  /*01c0*/  BSSY.RECONVERGENT B0, `(.L_x_340) ;  /* 0x0000081000007945 */ /* 0x000fd80003800200 */
[----:B0-2345:R-:W-:Y:S05]  /*01d0*/  @P0 BRA `(.L_x_341) ;  /* 0x0000000400fc0947 */ /* 0x03dfea0003800000 */
[----:B------:R-:W0:Y:S02]  /*01e0*/  LDC.64 R6, c[0x0][0x398] ;  /* 0x0000e600ff067b82 */ /* 0x000e240000000a00 */
[----:B0-----:R-:W-:-:S04]  /*01f0*/  IADD3 R6, PT, PT, R7, 0x7, -R6 ;  /* 0x0000000707067810 */ /* 0x001fc80007ffe806 */
[----:B------:R-:W-:-:S04]  /*0200*/  SHF.R.S32.HI R7, RZ, 0x1f, R6 ;  /* 0x0000001fff077819 */ /* 0x000fc80000011406 */
[----:B------:R-:W-:-:S04]  /*0210*/  LEA.HI R7, R7, R6, RZ, 0x3 ;  /* 0x0000000607077211 */ /* 0x000fc800078f18ff */
[----:B------:R-:W-:Y:S01]  /*0220*/  SHF.R.S32.HI R8, RZ, 0x3, R7 ;  /* 0x00000003ff087819 */ /* 0x000fe20000011407 */
[----:B------:R-:W-:-:S03]  /*0230*/  HFMA2 R7, -RZ, RZ, 0, 0 ;  /* 0x00000000ff077431 */ /* 0x000fc600000001ff */
[C---:B------:R-:W-:Y:S01]  /*0240*/  LOP3.LUT R10, R8.reuse, 0xffffff0, RZ, 0xc0, !PT ;  /* 0x0ffffff0080a7812 */ /* 0x040fe200078ec0ff */
[----:B------:R-:W-:-:S05]  /*0250*/  VIADD R6, R8, 0xffffffff ;  /* 0xffffffff08067836 */ /* 0x000fca0000000000 */
[----:B------:R-:W-:-:S13]  /*0260*/  ISETP.GE.U32.AND P0, PT, R6, 0xf, PT ;  /* 0x0000000f0600780c */ /* 0x000fda0003f06070 */
[----:B------:R-:W-:Y:S05]  /*0270*/  @!P0 BRA `(.L_x_342) ;  /* 0x00000000005c8947 */ /* 0x000fea0003800000 */
[----:B------:R-:W-:Y:S02]  /*0280*/  IMAD.MOV R7, RZ, RZ, -R10 ;  /* 0x000000ffff077224 */ /* 0x000fe400078e0a0a */
[----:B------:R-:W-:-:S07]  /*0290*/  VIADD R6, R2, 0x2000 ;  /* 0x0000200002067836 */ /* 0x000fce0000000000 */
.L_x_343:
[----:B------:R-:W-:Y:S01]  /*02a0*/  VIADD R7, R7, 0x10 ;  /* 0x0000001007077836 */ /* 0x000fe20000000000 */
[----:B------:R-:W-:Y:S04]  /*02b0*/  STS [R6+-0x2000], RZ ;  /* 0xffe000ff06007388 */ /* 0x000fe80000000800 */
        /* <DEDUP_REMOVED lines=18> */
[----:B------:R-:W-:-:S07]  /*03e0*/  IMAD.MOV.U32 R7, RZ, RZ, R10 ;  /* 0x000000ffff077224 */ /* 0x000fce00078e000a */
.L_x_342:
[C---:B------:R-:W-:Y:S02]  /*03f0*/  LOP3.LUT R6, R8.reuse, 0xf, RZ, 0xc0, !PT ;  /* 0x0000000f08067812 */ /* 0x040fe400078ec0ff */
[----:B------:R-:W-:Y:S02]  /*0400*/  LOP3.LUT R11, R8, 0x7, RZ, 0xc0, !PT ;  /* 0x00000007080b7812 */ /* 0x000fe400078ec0ff */
[C---:B------:R-:W-:Y:S01]  /*0410*/  ISETP.NE.AND P1, PT, R6.reuse, RZ, PT ;  /* 0x000000ff0600720c */ /* 0x040fe20003f25270 */
[----:B------:R-:W-:Y:S01]  /*0420*/  VIADD R6, R6, 0xffffffff ;  /* 0xffffffff06067836 */ /* 0x000fe20000000000 */
[----:B------:R-:W-:Y:S01]  /*0430*/  LOP3.LUT R9, R8, 0x3, RZ, 0xc0, !PT ;  /* 0x0000000308097812 */ /* 0x000fe200078ec0ff */
[----:B------:R-:W-:-:S10]  /*0440*/  VIADD R12, R11, 0xffffffff ;  /* 0xffffffff0b0c7836 */ /* 0x000fd40000000000 */
[----:B------:R-:W-:Y:S05]  /*0450*/  @!P1 BRA `(.L_x_344) ;  /* 0x0000000000789947 */ /* 0x000fea0003800000 */
[----:B------:R-:W-:Y:S02]  /*0460*/  ISETP.GE.U32.AND P2, PT, R6, 0x7, PT ;  /* 0x000000070600780c */ /* 0x000fe40003f46070 */
[----:B------:R-:W-:-:S11]  /*0470*/  ISETP.NE.AND P3, PT, R11, RZ, PT ;  /* 0x000000ff0b00720c */ /* 0x000fd60003f65270 */
[----:B------:R-:W-:Y:S05]  /*0480*/  @!P2 BRA `(.L_x_345) ;  /* 0x000000000028a947 */ /* 0x000fea0003800000 */
[C---:B------:R-:W-:Y:S01]  /*0490*/  LEA R8, R7.reuse, R2, 0xa ;  /* 0x0000000207087211 */ /* 0x040fe200078e50ff */
[----:B------:R-:W-:-:S04]  /*04a0*/  VIADD R7, R7, 0x8 ;  /* 0x0000000807077836 */ /* 0x000fc80000000000 */
        /* <DEDUP_REMOVED lines=8> */
.L_x_345:
[----:B------:R-:W-:Y:S05]  /*0530*/  @!P3 BRA `(.L_x_344) ;  /* 0x000000000040b947 */ /* 0x000fea0003800000 */
[----:B------:R-:W-:Y:S02]  /*0540*/  ISETP.GE.U32.AND P2, PT, R12, 0x3, PT ;  /* 0x000000030c00780c */ /* 0x000fe40003f46070 */
[----:B------:R-:W-:-:S11]  /*0550*/  ISETP.NE.AND P3, PT, R9, RZ, PT ;  /* 0x000000ff0900720c */ /* 0x000fd60003f65270 */
[C---:B0-----:R-:W-:Y:S02]  /*0560*/  @P2 IMAD R8, R7.reuse, 0x400, R2 ;  /* 0x0000040007082824 */ /* 0x041fe400078e0202 */
[----:B------:R-:W-:-:S03]  /*0570*/  @P2 VIADD R7, R7, 0x4 ;  /* 0x0000000407072836 */ /* 0x000fc60000000000 */
[----:B------:R1:W-:Y:S04]  /*0580*/  @P2 STS [R8], RZ ;  /* 0x000000ff08002388 */ /* 0x0003e80000000800 */
[----:B------:R1:W-:Y:S04]  /*0590*/  @P2 STS [R8+0x400], RZ ;  /* 0x000400ff08002388 */ /* 0x0003e80000000800 */
[----:B------:R1:W-:Y:S04]  /*05a0*/  @P2 STS [R8+0x800], RZ ;  /* 0x000800ff08002388 */ /* 0x0003e80000000800 */
[----:B------:R1:W-:Y:S01]  /*05b0*/  @P2 STS [R8+0xc00], RZ ;  /* 0x000c00ff08002388 */ /* 0x0003e20000000800 */
[----:B------:R-:W-:Y:S05]  /*05c0*/  @!P3 BRA `(.L_x_344) ;  /* 0x00000000001cb947 */ /* 0x000fea0003800000 */
[----:B------:R-:W-:Y:S01]  /*05d0*/  IMAD R7, R7, 0x400, R2 ;  /* 0x0000040007077824 */ /* 0x000fe200078e0202 */
[----:B------:R-:W-:-:S04]  /*05e0*/  ISETP.NE.AND P2, PT, R9, 0x1, PT ;  /* 0x000000010900780c */ /* 0x000fc80003f45270 */
[----:B------:R2:W-:Y:S09]  /*05f0*/  STS [R7], RZ ;  /* 0x000000ff07007388 */ /* 0x0005f20000000800 */
[----:B--2---:R-:W-:Y:S05]  /*0600*/  @!P2 BRA `(.L_x_344) ;  /* 0x00000000000ca947 */ /* 0x004fea0003800000 */
[----:B------:R-:W-:Y:S01]  /*0610*/  ISETP.NE.AND P2, PT, R9, 0x2, PT ;  /* 0x000000020900780c */ /* 0x000fe20003f45270 */
[----:B------:R2:W-:-:S12]  /*0620*/  STS [R7+0x400], RZ ;  /* 0x000400ff07007388 */ /* 0x0005d80000000800 */
[----:B------:R2:W-:Y:S02]  /*0630*/  @P2 STS [R7+0x800], RZ ;  /* 0x000800ff07002388 */ /* 0x0005e40000000800 */
.L_x_344:
[----:B------:R-:W-:-:S13]  /*0640*/  ISETP.GT.U32.AND P2, PT, R0, 0x7f, PT ;  /* 0x0000007f0000780c */ /* 0x000fda0003f44070 */
[----:B------:R-:W-:Y:S05]  /*0650*/  @P2 BRA `(.L_x_341) ;  /* 0x0000000000dc2947 */ /* 0x000fea0003800000 */
[----:B--2---:R-:W-:Y:S01]  /*0660*/  IMAD.MOV.U32 R7, RZ, RZ, RZ ;  /* 0x000000ffff077224 */ /* 0x004fe200078e00ff */
[----:B------:R-:W-:Y:S06]  /*0670*/  @!P0 BRA `(.L_x_346) ;  /* 0x0000000000588947 */ /* 0x000fec0003800000 */
[----:B------:R-:W-:-:S07]  /*0680*/  IMAD.MOV.U32 R7, RZ, RZ, RZ ;  /* 0x000000ffff077224 */ /* 0x000fce00078e00ff */
.L_x_347:
[C---:B012---:R-:W-:Y:S01]  /*0690*/  LEA R8, R7.reuse, R2, 0xa ;  /* 0x0000000207087211 */ /* 0x047fe200078e50ff */
[----:B------:R-:W-:-:S04]  /*06a0*/  VIADD R7, R7, 0x10 ;  /* 0x0000001007077836 */ /* 0x000fc80000000000 */
[----:B------:R2:W-:Y:S01]  /*06b0*/  STS [R8+0x200], RZ ;  /* 0x000200ff08007388 */ /* 0x0005e20000000800 */
[----:B------:R-:W-:-:S03]  /*06c0*/  ISETP.NE.AND P0, PT, R7, R10, PT ;  /* 0x0000000a0700720c */ /* 0x000fc60003f05270 */
        /* <DEDUP_REMOVED lines=16> */
[----:B------:R-:W-:-:S07]  /*07d0*/  IMAD.MOV.U32 R7, RZ, RZ, R10 ;  /* 0x000000ffff077224 */ /* 0x000fce00078e000a */
.L_x_346:
[----:B------:R-:W-:Y:S05]  /*07e0*/  @!P1 BRA `(.L_x_341) ;  /* 0x0000000000789947 */ /* 0x000fea0003800000 */
[----:B------:R-:W-:Y:S02]  /*07f0*/  ISETP.GE.U32.AND P0, PT, R6, 0x7, PT ;  /* 0x000000070600780c */ /* 0x000fe40003f06070 */
[----:B------:R-:W-:-:S11]  /*0800*/  ISETP.NE.AND P1, PT, R11, RZ, PT ;  /* 0x000000ff0b00720c */ /* 0x000fd60003f25270 */
        /* <DEDUP_REMOVED lines=11> */
.L_x_348:
[----:B------:R-:W-:Y:S05]  /*08c0*/  @!P1 BRA `(.L_x_341) ;  /* 0x0000000000409947 */ /* 0x000fea0003800000 */
[----:B------:R-:W-:Y:S02]  /*08d0*/  ISETP.GE.U32.AND P0, PT, R12, 0x3, PT ;  /* 0x000000030c00780c */ /* 0x000fe40003f06070 */
[----:B------:R-:W-:-:S11]  /*08e0*/  ISETP.NE.AND P1, PT, R9, RZ, PT ;  /* 0x000000ff0900720c */ /* 0x000fd60003f25270 */
[C---:B---3--:R-:W-:Y:S02]  /*08f0*/  @P0 IMAD R6, R7.reuse, 0x400, R2 ;  /* 0x0000040007060824 */ /* 0x048fe400078e0202 */
[----:B------:R-:W-:-:S03]  /*0900*/  @P0 VIADD R7, R7, 0x4 ;  /* 0x0000000407070836 */ /* 0x000fc60000000000 */
[----:B------:R4:W-:Y:S04]  /*0910*/  @P0 STS [R6+0x200], RZ ;  /* 0x000200ff06000388 */ /* 0x0009e80000000800 */
[----:B------:R4:W-:Y:S04]  /*0920*/  @P0 STS [R6+0x600], RZ ;  /* 0x000600ff06000388 */ /* 0x0009e80000000800 */
[----:B------:R4:W-:Y:S04]  /*0930*/  @P0 STS [R6+0xa00], RZ ;  /* 0x000a00ff06000388 */ /* 0x0009e80000000800 */
[----:B------:R4:W-:Y:S01]  /*0940*/  @P0 STS [R6+0xe00], RZ ;  /* 0x000e00ff06000388 */ /* 0x0009e20000000800 */
[----:B------:R-:W-:Y:S05]  /*0950*/  @!P1 BRA `(.L_x_341) ;  /* 0x00000000001c9947 */ /* 0x000fea0003800000 */
[----:B------:R-:W-:Y:S02]  /*0960*/  LEA R7, R7, R2, 0xa ;  /* 0x0000000207077211 */ /* 0x000fe400078e50ff */
[----:B------:R-:W-:-:S03]  /*0970*/  ISETP.NE.AND P0, PT, R9, 0x1, PT ;  /* 0x000000010900780c */ /* 0x000fc60003f05270 */
[----:B------:R3:W-:Y:S10]  /*0980*/  STS [R7+0x200], RZ ;  /* 0x000200ff07007388 */ /* 0x0007f40000000800 */
[----:B---3--:R-:W-:Y:S05]  /*0990*/  @!P0 BRA `(.L_x_341) ;  /* 0x00000000000c8947 */ /* 0x008fea0003800000 */
[----:B------:R-:W-:Y:S01]  /*09a0*/  ISETP.NE.AND P0, PT, R9, 0x2, PT ;  /* 0x000000020900780c */ /* 0x000fe20003f05270 */
[----:B------:R3:W-:-:S12]  /*09b0*/  STS [R7+0x600], RZ ;  /* 0x000600ff07007388 */ /* 0x0007d80000000800 */
[----:B------:R3:W-:Y:S02]  /*09c0*/  @P0 STS [R7+0xa00], RZ ;  /* 0x000a00ff07000388 */ /* 0x0007e40000000800 */
.L_x_341:
[----:B------:R-:W-:Y:S05]  /*09d0*/  BSYNC.RECONVERGENT B0 ;  /* 0x0000000000007941 */ /* 0x000fea0003800200 */
.L_x_340:
        /* <DEDUP_REMOVED lines=16> */
.L_x_354:
        /* <DEDUP_REMOVED lines=14> */
[----:B------:R-:W0:Y:S01]  /*0bc0*/  LDCU.64 UR14, c[0x0][0x388] ;  /* 0x00007100ff0e77ac */ /* 0x000e220008000a00 */
[----:B---34-:R-:W-:-:S05]  /*0bd0*/  IADD3 R6, P0, PT, R0, UR12, RZ ;  /* 0x0000000c00067c10 */ /* 0x018fca000ff1e0ff */
[----:B--2---:R-:W-:Y:S01]  /*0be0*/  IMAD.X R7, RZ, RZ, UR13, P0 ;  /* 0x0000000dff077e24 */ /* 0x004fe200080e06ff */
[----:B0-----:R-:W-:-:S04]  /*0bf0*/  LEA R38, P0, R6, UR14, 0x3 ;  /* 0x0000000e06267c11 */ /* 0x001fc8000f8018ff */
[----:B------:R-:W-:-:S05]  /*0c00*/  LEA.HI.X R39, R6, UR15, R7, 0x3, P0 ;  /* 0x0000000f06277c11 */ /* 0x000fca00080f1c07 */
[----:B------:R0:W5:Y:S04]  /*0c10*/  LDG.E.64 R6, desc[UR16][R38.64] ;  /* 0x0000001026067981 */ /* 0x000168000c1e1b00 */
[----:B-1----:R0:W5:Y:S04]  /*0c20*/  LDG.E.64 R8, desc[UR16][R38.64+0x400] ;  /* 0x0004001026087981 */ /* 0x002168000c1e1b00 */
        /* <DEDUP_REMOVED lines=15> */
.L_x_350:
[C---:B------:R-:W-:Y:S01]  /*0d20*/  ISETP.GE.AND P5, PT, R0.reuse, UR14, PT ;  /* 0x0000000e00007c0c */ /* 0x040fe2000bfa6270 */
[----:B------:R-:W0:Y:S01]  /*0d30*/  LDCU.64 UR20, c[0x0][0x388] ;  /* 0x00007100ff1477ac */ /* 0x000e220008000a00 */
[----:B---34-:R-:W-:Y:S02]  /*0d40*/  IADD3 R6, P0, PT, R0, UR12, RZ ;  /* 0x0000000c00067c10 */ /* 0x018fe4000ff1e0ff */
[----:B------:R-:W1:Y:S01]  /*0d50*/  S2R R0, SR_TID.X ;  /* 0x0000000000007919 */ /* 0x000e620000002100 */
[----:B------:R-:W-:Y:S02]  /*0d60*/  ISETP.GE.AND P2, PT, R3, UR14, PT ;  /* 0x0000000e03007c0c */ /* 0x000fe4000bf46270 */
[----:B--2---:R-:W-:Y:S01]  /*0d70*/  IMAD.X R7, RZ, RZ, UR13, P0 ;  /* 0x0000000dff077e24 */ /* 0x004fe200080e06ff */
[----:B------:R-:W-:Y:S02]  /*0d80*/  ISETP.GE.AND P3, PT, R4, UR14, PT ;  /* 0x0000000e04007c0c */ /* 0x000fe4000bf66270 */
[----:B0-----:R-:W-:-:S04]  /*0d90*/  LEA R38, P0, R6, UR20, 0x3 ;  /* 0x0000001406267c11 */ /* 0x001fc8000f8018ff */
[----:B------:R-:W-:Y:S01]  /*0da0*/  LEA.HI.X R39, R6, UR21, R7, 0x3, P0 ;  /* 0x0000001506277c11 */ /* 0x000fe200080f1c07 */
[----:B------:R-:W-:Y:S02]  /*0db0*/  IMAD.MOV.U32 R6, RZ, RZ, -0x1 ;  /* 0xffffffffff067424 */ /* 0x000fe400078e00ff */
[----:B------:R-:W-:Y:S02]  /*0dc0*/  IMAD.MOV.U32 R7, RZ, RZ, -0x1 ;  /* 0xffffffffff077424 */ /* 0x000fe400078e00ff */
[----:B------:R-:W-:Y:S02]  /*0dd0*/  IMAD.MOV.U32 R10, RZ, RZ, -0x1 ;  /* 0xffffffffff0a7424 */ /* 0x000fe400078e00ff */
[----:B------:R-:W-:Y:S02]  /*0de0*/  IMAD.MOV.U32 R11, RZ, RZ, -0x1 ;  /* 0xffffffffff0b7424 */ /* 0x000fe400078e00ff */
[----:B------:R2:W5:Y:S01]  /*0df0*/  @!P5 LDG.E.64 R6, desc[UR16][R38.64] ;  /* 0x000000102606d981 */ /* 0x000562000c1e1b00 */
[C---:B-1----:R-:W-:Y:S01]  /*0e00*/  VIADD R8, R0.reuse, 0x180 ;  /* 0x0000018000087836 */ /* 0x042fe20000000000 */
[----:B------:R-:W-:Y:S01]  /*0e10*/  LOP3.LUT R9, R0, 0x400, RZ, 0xfc, !PT ;  /* 0x0000040000097812 */ /* 0x000fe200078efcff */
[----:B------:R-:W-:Y:S01]  /*0e20*/  IMAD.MOV.U32 R12, RZ, RZ, -0x1 ;  /* 0xffffffffff0c7424 */ /* 0x000fe200078e00ff */
[----:B------:R2:W5:Y:S02]  /*0e30*/  @!P3 LDG.E.64 R10, desc[UR16][R38.64+0x800] ;  /* 0x00080010260ab981 */ /* 0x000564000c1e1b00 */
[----:B------:R-:W-:Y:S01]  /*0e40*/  ISETP.GE.AND P4, PT, R8, UR14, PT ;  /* 0x0000000e08007c0c */ /* 0x000fe2000bf86270 */
[----:B------:R-:W-:Y:S01]  /*0e50*/  VIADD R8, R0, 0x380 ;  /* 0x0000038000087836 */ /* 0x000fe20000000000 */
[----:B------:R-:W-:Y:S01]  /*0e60*/  ISETP.GE.AND P0, PT, R9, UR14, PT ;  /* 0x0000000e09007c0c */ /* 0x000fe2000bf06270 */
[----:B------:R-:W-:Y:S01]  /*0e70*/  IMAD.MOV.U32 R9, RZ, RZ, -0x1 ;  /* 0xffffffffff097424 */ /* 0x000fe200078e00ff */
[----:B------:R-:W-:Y:S01]  /*0e80*/  ISETP.GE.AND P5, PT, R5, UR14, PT ;  /* 0x0000000e05007c0c */ /* 0x000fe2000bfa6270 */
[----:B------:R-:W-:Y:S01]  /*0e90*/  IMAD.MOV.U32 R13, RZ, RZ, -0x1 ;  /* 0xffffffffff0d7424 */ /* 0x000fe200078e00ff */
[----:B------:R-:W-:-:S02]  /*0ea0*/  ISETP.GE.AND P1, PT, R8, UR14, PT ;  /* 0x0000000e08007c0c */ /* 0x000fc4000bf26270 */
[----:B------:R-:W-:Y:S01]  /*0eb0*/  MOV R8, 0xffffffff ;  /* 0xffffffff00087802 */ /* 0x000fe20000000f00 */
[----:B------:R-:W-:Y:S01]  /*0ec0*/  VIADD R14, R0, 0x480 ;  /* 0x00000480000e7836 */ /* 0x000fe20000000000 */
[----:B------:R-:W-:Y:S01]  /*0ed0*/  ISETP.GE.AND P3, PT, R41, UR14, PT ;  /* 0x0000000e29007c0c */ /* 0x000fe2000bf66270 */
[----:B------:R-:W-:Y:S02]  /*0ee0*/  IMAD.MOV.U32 R15, RZ, RZ, -0x1 ;  /* 0xffffffffff0f7424 */ /* 0x000fe400078e00ff */
[----:B------:R2:W5:Y:S01]  /*0ef0*/  @!P4 LDG.E.64 R12, desc[UR16][R38.64+0xc00] ;  /* 0x000c0010260cc981 */ /* 0x000562000c1e1b00 */
[----:B------:R-:W-:-:S03]  /*0f00*/  ISETP.GE.AND P4, PT, R14, UR14, PT ;  /* 0x0000000e0e007c0c */ /* 0x000fc6000bf86270 */
[----:B------:R2:W5:Y:S01]  /*0f10*/  @!P2 LDG.E.64 R8, desc[UR16][R38.64+0x400] ;  /* 0x000400102608a981 */ /* 0x000562000c1e1b00 */
[----:B------:R-:W-:Y:S02]  /*0f20*/  ISETP.GE.AND P2, PT, R40, UR14, PT ;  /* 0x0000000e28007c0c */ /* 0x000fe4000bf46270 */
[----:B------:R-:W-:Y:S01]  /*0f30*/  MOV R14, 0xffffffff ;  /* 0xffffffff000e7802 */ /* 0x000fe20000000f00 */
[----:B------:R-:W-:Y:S02]  /*0f40*/  VIADD R20, R0, 0x500 ;  /* 0x0000050000147836 */ /* 0x000fe40000000000 */
[----:B------:R-:W-:Y:S02]  /*0f50*/  IMAD.MOV.U32 R16, RZ, RZ, -0x1 ;  /* 0xffffffffff107424 */ /* 0x000fe400078e00ff */
[----:B------:R-:W-:Y:S01]  /*0f60*/  IMAD.MOV.U32 R17, RZ, RZ, -0x1 ;  /* 0xffffffffff117424 */ /* 0x000fe200078e00ff */
[----:B------:R2:W5:Y:S01]  /*0f70*/  @!P5 LDG.E.64 R14, desc[UR16][R38.64+0x1000] ;  /* 0x00100010260ed981 */ /* 0x000562000c1e1b00 */
[----:B------:R-:W-:Y:S01]  /*0f80*/  IMAD.MOV.U32 R18, RZ, RZ, -0x1 ;  /* 0xffffffffff127424 */ /* 0x000fe200078e00ff */
[----:B------:R-:W-:Y:S01]  /*0f90*/  ISETP.GE.AND P5, PT, R20, UR14, PT ;  /* 0x0000000e14007c0c */ /* 0x000fe2000bfa6270 */
[----:B------:R-:W-:Y:S01]  /*0fa0*/  IMAD.MOV.U32 R19, RZ, RZ, -0x1 ;  /* 0xffffffffff137424 */ /* 0x000fe200078e00ff */
[C---:B------:R-:W-:Y:S01]  /*0fb0*/  IADD3 R21, PT, PT, R0.reuse, 0x580, RZ ;  /* 0x0000058000157810 */ /* 0x040fe20007ffe0ff */
[----:B------:R-:W-:Y:S01]  /*0fc0*/  VIADD R20, R0, 0x600 ;  /* 0x0000060000147836 */ /* 0x000fe20000000000 */
[----:B------:R2:W5:Y:S01]  /*0fd0*/  @!P2 LDG.E.64 R16, desc[UR16][R38.64+0x1400] ;  /* 0x001400102610a981 */ /* 0x000562000c1e1b00 */
[----:B------:R-:W-:Y:S01]  /*0fe0*/  IMAD.MOV.U32 R22, RZ, RZ, -0x1 ;  /* 0xffffffffff167424 */ /* 0x000fe200078e00ff */
[----:B------:R-:W-:-:S02]  /*0ff0*/  ISETP.GE.AND P2, PT, R21, UR14, PT ;  /* 0x0000000e15007c0c */ /* 0x000fc4000bf46270 */
[----:B------:R2:W5:Y:S01]  /*1000*/  @!P3 LDG.E.64 R18, desc[UR16][R38.64+0x1800] ;  /* 0x001800102612b981 */ /* 0x000562000c1e1b00 */
[----:B------:R-:W-:Y:S01]  /*1010*/  ISETP.GE.AND P3, PT, R20, UR14, PT ;  /* 0x0000000e14007c0c */ /* 0x000fe2000bf66270 */
[----:B------:R-:W-:Y:S01]  /*1020*/  IMAD.MOV.U32 R20, RZ, RZ, -0x1 ;  /* 0xffffffffff147424 */ /* 0x000fe200078e00ff */
[----:B------:R-:W-:Y:S01]  /*1030*/  MOV R24, 0xffffffff ;  /* 0xffffffff00187802 */ /* 0x000fe20000000f00 */
[----:B------:R-:W-:Y:S02]  /*1040*/  IMAD.MOV.U32 R21, RZ, RZ, -0x1 ;  /* 0xffffffffff157424 */ /* 0x000fe400078e00ff */
[----:B------:R-:W-:Y:S02]  /*1050*/  IMAD.MOV.U32 R23, RZ, RZ, -0x1 ;  /* 0xffffffffff177424 */ /* 0x000fe400078e00ff */
[----:B------:R-:W-:Y:S02]  /*1060*/  IMAD.MOV.U32 R25, RZ, RZ, -0x1 ;  /* 0xffffffffff197424 */ /* 0x000fe400078e00ff */
[C---:B------:R-:W-:Y:S01]  /*1070*/  VIADD R26, R0.reuse, 0x680 ;  /* 0x00000680001a7836 */ /* 0x040fe20000000000 */
[----:B------:R2:W5:Y:S01]  /*1080*/  @!P1 LDG.E.64 R20, desc[UR16][R38.64+0x1c00] ;  /* 0x001c001026149981 */ /* 0x000562000c1e1b00 */
[----:B------:R-:W-:-:S03]  /*1090*/  VIADD R27, R0, 0x700 ;  /* 0x00000700001b7836 */ /* 0x000fc60000000000 */
[----:B------:R2:W5:Y:S01]  /*10a0*/  @!P0 LDG.E.64 R22, desc[UR16][R38.64+0x2000] ;  /* 0x0020001026168981 */ /* 0x000562000c1e1b00 */
[----:B------:R-:W-:Y:S02]  /*10b0*/  ISETP.GE.AND P1, PT, R26, UR14, PT ;  /* 0x0000000e1a007c0c */ /* 0x000fe4000bf26270 */
[----:B------:R-:W-:Y:S01]  /*10c0*/  ISETP.GE.AND P0, PT, R27, UR14, PT ;  /* 0x0000000e1b007c0c */ /* 0x000fe2000bf06270 */
[----:B------:R2:W5:Y:S01]  /*10d0*/  @!P4 LDG.E.64 R24, desc[UR16][R38.64+0x2400] ;  /* 0x002400102618c981 */ /* 0x000562000c1e1b00 */
[----:B------:R-:W-:Y:S01]  /*10e0*/  ISETP.GE.AND P4, PT, R42, UR14, PT ;  /* 0x0000000e2a007c0c */ /* 0x000fe2000bf86270 */
[----:B------:R-:W-:Y:S01]  /*10f0*/  IMAD.MOV.U32 R26, RZ, RZ, -0x1 ;  /* 0xffffffffff1a7424 */ /* 0x000fe200078e00ff */
[----:B------:R-:W-:Y:S01]  /*1100*/  MOV R30, 0xffffffff ;  /* 0xffffffff001e7802 */ /* 0x000fe20000000f00 */
[----:B------:R-:W-:Y:S01]  /*1110*/  IMAD.MOV.U32 R27, RZ, RZ, -0x1 ;  /* 0xffffffffff1b7424 */ /* 0x000fe200078e00ff */
[----:B------:R-:W-:Y:S01]  /*1120*/  MOV R37, 0xffffffff ;  /* 0xffffffff00257802 */ /* 0x000fe20000000f00 */
[----:B------:R-:W-:-:S02]  /*1130*/  IMAD.MOV.U32 R28, RZ, RZ, -0x1 ;  /* 0xffffffffff1c7424 */ /* 0x000fc400078e00ff */
[----:B------:R-:W-:Y:S02]  /*1140*/  IMAD.MOV.U32 R29, RZ, RZ, -0x1 ;  /* 0xffffffffff1d7424 */ /* 0x000fe400078e00ff */
        /* <DEDUP_REMOVED lines=8> */
[----:B------:R-:W-:-:S03]  /*11d0*/  IMAD.MOV.U32 R36, RZ, RZ, -0x1 ;  /* 0xffffffffff247424 */ /* 0x000fc600078e00ff */
[----:B------:R2:W5:Y:S04]  /*11e0*/  @!P1 LDG.E.64 R32, desc[UR16][R38.64+0x3400] ;  /* 0x0034001026209981 */ /* 0x000568000c1e1b00 */
[----:B------:R2:W5:Y:S04]  /*11f0*/  @!P0 LDG.E.64 R34, desc[UR16][R38.64+0x3800] ;  /* 0x0038001026228981 */ /* 0x000568000c1e1b00 */
[----:B------:R2:W5:Y:S02]  /*1200*/  @!P4 LDG.E.64 R36, desc[UR16][R38.64+0x3c00] ;  /* 0x003c00102624c981 */ /* 0x000564000c1e1b00 */
.L_x_351:
[----:B0-2---:R-:W0:Y:S02]  /*1210*/  LDC.64 R38, c[0x0][0x398] ;  /* 0x0000e600ff267b82 */ /* 0x005e240000000a00 */
[----:B0-----:R-:W-:-:S13]  /*1220*/  ISETP.GT.AND P0, PT, R39, R38, PT ;  /* 0x000000262700720c */ /* 0x001fda0003f04270 */
[----:B------:R-:W-:Y:S05]  /*1230*/  @!P0 BRA `(.L_x_352) ;  /* 0x0000000400388947 */ /* 0x000fea0003800000 */
[----:B------:R-:W0:Y:S01]  /*1240*/  S2UR UR12, SR_CgaCtaId ;  /* 0x00000000000c79c3 */ /* 0x000e220000008800 */
[----:B------:R-:W-:Y:S01]  /*1250*/  UMOV UR4, 0x400 ;  /* 0x0000040000047882 */ /* 0x000fe20000000000 */
[----:B------:R-:W1:Y:S01]  /*1260*/  LDCU UR13, c[0x0][0x398] ;  /* 0x00007300ff0d77ac */ /* 0x000e620008000800 */
[----:B0-----:R-:W-:-:S03]  /*1270*/  ULEA UR12, UR12, UR4, 0x18 ;  /* 0x000000040c0c7291 */ /* 0x001fc6000f8ec0ff */
[----:B-1----:R-:W-:-:S09]  /*1280*/  UMOV UR4, URZ ;  /* 0x000000ff00047c82 */ /* 0x002fd20008000000 */
.L_x_353:
[----:B0-----:R-:W-:Y:S01]  /*1290*/  IMAD R38, RZ, RZ, -UR13 ;  /* 0x8000000dff267e24 */ /* 0x001fe2000f8e02ff */
[----:B------:R-:W-:Y:S01]  /*12a0*/  ULEA UR14, UR4, UR12, 0xa ;  /* 0x0000000c040e7291 */ /* 0x000fe2000f8e50ff */
[----:B------:R-:W-:Y:S01]  /*12b0*/  IMAD.MOV.U32 R45, RZ, RZ, -0x1 ;  /* 0xffffffffff2d7424 */ /* 0x000fe200078e00ff */
[----:B------:R-:W-:Y:S02]  /*12c0*/  UIADD3 UR4, UPT, UPT, UR4, 0x1, URZ ;  /* 0x0000000104047890 */ /* 0x000fe4000fffe0ff */
[----:B------:R-:W-:-:S04]  /*12d0*/  VIADDMNMX R38, R38, R39, 0x8, PT ;  /* 0x0000000826267446 */ /* 0x000fc80003800127 */
[----:B------:R-:W-:Y:S02]  /*12e0*/  SHF.L.U32 R38, R45, R38, RZ ;  /* 0x000000262d267219 */ /* 0x000fe400000006ff */
[----:B-----5:R-:W-:-:S04]  /*12f0*/  SHF.R.U64 R45, R6, UR13, R7 ;  /* 0x0000000d062d7c19 */ /* 0x020fc80008001207 */
[-C--:B------:R-:W-:Y:S02]  /*1300*/  LOP3.LUT R44, R45, R38.reuse, RZ, 0x30, !PT ;  /* 0x000000262d2c7212 */ /* 0x080fe400078e30ff */
[----:B------:R-:W-:Y:S02]  /*1310*/  SHF.R.U64 R45, R8, UR13, R9 ;  /* 0x0000000d082d7c19 */ /* 0x000fe40008001209 */
[----:B------:R-:W-:Y:S02]  /*1320*/  LEA R44, R44, UR14, 0x2 ;  /* 0x0000000e2c2c7c11 */ /* 0x000fe4000f8e10ff */
[----:B------:R-:W-:-:S03]  /*1330*/  LOP3.LUT R45, R45, R38, RZ, 0x30, !PT ;  /* 0x000000262d2d7212 */ /* 0x000fc600078e30ff */
[----:B------:R-:W-:Y:S01]  /*1340*/  ATOMS.POPC.INC.32 RZ, [R44+URZ] ;  /* 0x000000002cff7f8c */ /* 0x000fe2000d8000ff */
[----:B------:R-:W-:-:S05]  /*1350*/  LEA R45, R45, UR14, 0x2 ;  /* 0x0000000e2d2d7c11 */ /* 0x000fca000f8e10ff */
[----:B------:R0:W-:Y:S02]  /*1360*/  ATOMS.POPC.INC.32 RZ, [R45+URZ] ;  /* 0x000000002dff7f8c */ /* 0x0001e4000d8000ff */
[----:B0-----:R-:W-:-:S04]  /*1370*/  SHF.R.U64 R45, R10, UR13, R11 ;  /* 0x0000000d0a2d7c19 */ /* 0x001fc8000800120b */
[-C--:B------:R-:W-:Y:S02]  /*1380*/  LOP3.LUT R44, R45, R38.reuse, RZ, 0x30, !PT ;  /* 0x000000262d2c7212 */ /* 0x080fe400078e30ff */
[----:B------:R-:W-:Y:S02]  /*1390*/  SHF.R.U64 R45, R12, UR13, R13 ;  /* 0x0000000d0c2d7c19 */ /* 0x000fe4000800120d */
[----:B------:R-:W-:Y:S02]  /*13a0*/  LEA R44, R44, UR14, 0x2 ;  /* 0x0000000e2c2c7c11 */ /* 0x000fe4000f8e10ff */
[----:B------:R-:W-:-:S03]  /*13b0*/  LOP3.LUT R45, R45, R38, RZ, 0x30, !PT ;  /* 0x000000262d2d7212 */ /* 0x000fc600078e30ff */
[----:B------:R0:W-:Y:S01]  /*13c0*/  ATOMS.POPC.INC.32 RZ, [R44+URZ] ;  /* 0x000000002cff7f8c */ /* 0x0001e2000d8000ff */
[----:B------:R-:W-:-:S05]  /*13d0*/  LEA R45, R45, UR14, 0x2 ;  /* 0x0000000e2d2d7c11 */ /* 0x000fca000f8e10ff */
[----:B------:R1:W-:Y:S01]  /*13e0*/  ATOMS.POPC.INC.32 RZ, [R45+URZ] ;  /* 0x000000002dff7f8c */ /* 0x0003e2000d8000ff */
[----:B0-----:R-:W-:-:S04]  /*13f0*/  SHF.R.U64 R44, R14, UR13, R15 ;  /* 0x0000000d0e2c7c19 */ /* 0x001fc8000800120f */
[-C--:B------:R-:W-:Y:S02]  /*1400*/  LOP3.LUT R44, R44, R38.reuse, RZ, 0x30, !PT ;  /* 0x000000262c2c7212 */ /* 0x080fe400078e30ff */
[----:B-1----:R-:W-:Y:S02]  /*1410*/  SHF.R.U64 R45, R16, UR13, R17 ;  /* 0x0000000d102d7c19 */ /* 0x002fe40008001211 */
        /* <DEDUP_REMOVED lines=39> */
[----:B-1----:R-:W-:Y:S01]  /*1690*/  SHF.R.U64 R45, R36, UR13, R37 ;  /* 0x0000000d242d7c19 */ /* 0x002fe20008001225 */
[----:B------:R-:W-:Y:S01]  /*16a0*/  UIADD3 UR13, UPT, UPT, UR13, 0x8, URZ ;  /* 0x000000080d0d7890 */ /* 0x000fe2000fffe0ff */
[----:B------:R-:W-:Y:S02]  /*16b0*/  LEA R44, R44, UR14, 0x2 ;  /* 0x0000000e2c2c7c11 */ /* 0x000fe4000f8e10ff */
[----:B------:R-:W-:-:S03]  /*16c0*/  LOP3.LUT R38, R45, R38, RZ, 0x30, !PT ;  /* 0x000000262d267212 */ /* 0x000fc600078e30ff */
[----:B------:R-:W-:Y:S01]  /*16d0*/  ISETP.LE.AND P0, PT, R39, UR13, PT ;  /* 0x0000000d27007c0c */ /* 0x000fe2000bf03270 */
[----:B------:R0:W-:Y:S01]  /*16e0*/  ATOMS.POPC.INC.32 RZ, [R44+URZ] ;  /* 0x000000002cff7f8c */ /* 0x0001e2000d8000ff */
[----:B------:R-:W-:-:S05]  /*16f0*/  LEA R38, R38, UR14, 0x2 ;  /* 0x0000000e26267c11 */ /* 0x000fca000f8e10ff */
[----:B------:R0:W-:Y:S06]  /*1700*/  ATOMS.POPC.INC.32 RZ, [R38+URZ] ;  /* 0x0000000026ff7f8c */ /* 0x0001ec000d8000ff */
[----:B------:R-:W-:Y:S05]  /*1710*/  @!P0 BRA `(.L_x_353) ;  /* 0xfffffff800dc8947 */ /* 0x000fea000383ffff */
.L_x_352:
[----:B------:R-:W-:Y:S05]  /*1720*/  BRA.U !UP0, `(.L_x_354) ;  /* 0xfffffff108ec7547 */ /* 0x000fea000b83ffff */
.L_x_349:
[----:B------:R-:W-:Y:S01]  /*1730*/  BAR.SYNC.DEFER_BLOCKING 0x0 ;  /* 0x0000000000007b1d */ /* 0x000fe20000010000 */
[----:B------:R-:W-:-:S05]  /*1740*/  ISETP.NE.AND P0, PT, R43, RZ, PT ;  /* 0x000000ff2b00720c */ /* 0x000fca0003f05270 */
[----:B------:R-:W-:Y:S08]  /*1750*/  BSSY.RECONVERGENT B0, `(.L_x_355) ;  /* 0x0000175000007945 */ /* 0x000ff00003800200 */
[----:B------:R-:W-:Y:S05]  /*1760*/  @P0 BRA `(.L_x_356) ;  /* 0x0000001400cc0947 */ /* 0x000fea0003800000 */
[----:B--2345:R-:W2:Y:S01]  /*1770*/  LDC.64 R6, c[0x0][0x398] ;  /* 0x0000e600ff067b82 */ /* 0x03cea20000000a00 */
[----:B------:R-:W-:Y:S01]  /*1780*/  IMAD.MOV.U32 R9, RZ, RZ, RZ ;  /* 0x000000ffff097224 */ /* 0x000fe200078e00ff */
[----:B--2---:R-:W-:-:S04]  /*1790*/  IADD3 R6, PT, PT, R7, 0x7, -R6 ;  /* 0x0000000707067810 */ /* 0x004fc80007ffe806 */
[----:B------:R-:W-:-:S04]  /*17a0*/  SHF.R.S32.HI R7, RZ, 0x1f, R6 ;  /* 0x0000001fff077819 */ /* 0x000fc80000011406 */
[----:B------:R-:W-:-:S04]  /*17b0*/  LEA.HI R7, R7, R6, RZ, 0x3 ;  /* 0x0000000607077211 */ /* 0x000fc800078f18ff */
[----:B------:R-:W-:-:S04]  /*17c0*/  SHF.R.S32.HI R7, RZ, 0x3, R7 ;  /* 0x00000003ff077819 */ /* 0x000fc80000011407 */
[C---:B------:R-:W-:Y:S01]  /*17d0*/  LOP3.LUT R6, R7.reuse, 0xffffff8, RZ, 0xc0, !PT ;  /* 0x0ffffff807067812 */ /* 0x040fe200078ec0ff */
[----:B------:R-:W-:-:S05]  /*17e0*/  VIADD R13, R7, 0xffffffff ;  /* 0xffffffff070d7836 */ /* 0x000fca0000000000 */
[----:B------:R-:W-:-:S13]  /*17f0*/  ISETP.GE.U32.AND P0, PT, R13, 0x7, PT ;  /* 0x000000070d00780c */ /* 0x000fda0003f06070 */
[----:B------:R-:W-:Y:S05]  /*1800*/  @!P0 BRA `(.L_x_357) ;  /* 0x00000004006c8947 */ /* 0x000fea0003800000 */
[----:B01----:R-:W0:Y:S01]  /*1810*/  LDC.64 R8, c[0x0][0x380] ;  /* 0x0000e000ff087b82 */ /* 0x003e220000000a00 */
[----:B------:R-:W-:-:S07]  /*1820*/  IMAD.MOV.U32 R11, RZ, RZ, RZ ;  /* 0x000000ffff0b7224 */ /* 0x000fce00078e00ff */
.L_x_374:
[----:B----4-:R-:W-:Y:S01]  /*1830*/  IMAD R15, R11, 0x400, R2 ;  /* 0x000004000b0f7824 */ /* 0x010fe200078e0202 */
[----:B------:R-:W-:Y:S04]  /*1840*/  BSSY.RECONVERGENT B1, `(.L_x_358) ;  /* 0x000000f000017945 */ /* 0x000fe80003800200 */
[----:B0123--:R-:W1:Y:S04]  /*1850*/  LDS R20, [R15] ;  /* 0x000000000f147984 */ /* 0x00fe680000000800 */
[----:B------:R2:W3:Y:S04]  /*1860*/  LDS R17, [R15+0x400] ;  /* 0x000400000f117984 */ /* 0x0004e80000000800 */
        /* <DEDUP_REMOVED lines=12> */
.L_x_359:
[----:B------:R-:W-:Y:S05]  /*1930*/  BSYNC.RECONVERGENT B1 ;  /* 0x0000000000017941 */ /* 0x000fea0003800200 */
.L_x_358:
        /* <DEDUP_REMOVED lines=15> */
.L_x_361:
[----:B------:R-:W-:Y:S05]  /*1a30*/  BSYNC.RECONVERGENT B1 ;  /* 0x0000000000017941 */ /* 0x000fea0003800200 */
.L_x_360:
[----:B------:R-:W-:Y:S04]  /*1a40*/  BSSY.RECONVERGENT B1, `(.L_x_362) ;  /* 0x0000008000017945 */ /* 0x000fe80003800200 */
[----:B------:R-:W-:Y:S05]  /*1a50*/  @!P0 BRA `(.L_x_363) ;  /* 0x0000000000188947 */ /* 0x000fea0003800000 */
[----:B01----:R-:W-:Y:S02]  /*1a60*/  IMAD R19, R11, 0x100, R0 ;  /* 0x000001000b137824 */ /* 0x003fe400078e0200 */
[----:B------:R-:W-:Y:S02]  /*1a70*/  IMAD.MOV.U32 R20, RZ, RZ, R22 ;  /* 0x000000ffff147224 */ /* 0x000fe400078e0016 */
[----:B------:R-:W-:Y:S01]  /*1a80*/  IMAD.MOV.U32 R21, RZ, RZ, RZ ;  /* 0x000000ffff157224 */ /* 0x000fe200078e00ff */
[----:B------:R-:W-:-:S05]  /*1a90*/  IADD3 R19, PT, PT, R19, 0x200, RZ ;  /* 0x0000020013137810 */ /* 0x000fca0007ffe0ff */
[----:B------:R-:W-:-:S05]  /*1aa0*/  IMAD.WIDE.U32 R18, R19, 0x8, R8 ;  /* 0x0000000813127825 */ /* 0x000fca00078e0008 */
[----:B------:R2:W-:Y:S02]  /*1ab0*/  REDG.E.ADD.64.STRONG.GPU desc[UR16][R18.64], R20 ;  /* 0x000000141200798e */ /* 0x0005e4000c12e510 */
.L_x_363:
[----:B------:R-:W-:Y:S05]  /*1ac0*/  BSYNC.RECONVERGENT B1 ;  /* 0x0000000000017941 */ /* 0x000fea0003800200 */
.L_x_362:
[----:B------:R-:W-:Y:S04]  /*1ad0*/  BSSY.RECONVERGENT B1, `(.L_x_364) ;  /* 0x0000008000017945 */ /* 0x000fe80003800200 */
[----:B------:R-:W-:Y:S05]  /*1ae0*/  @!P1 BRA `(.L_x_365) ;  /* 0x0000000000189947 */ /* 0x000fea0003800000 */
[----:B012---:R-:W-:Y:S02]  /*1af0*/  IMAD R19, R11, 0x100, R0 ;  /* 0x000001000b137824 */ /* 0x007fe400078e0200 */
[----:B------:R-:W-:Y:S02]  /*1b00*/  IMAD.MOV.U32 R20, RZ, RZ, R23 ;  /* 0x000000ffff147224 */ /* 0x000fe400078e0017 */
[----:B------:R-:W-:Y:S02]  /*1b10*/  VIADD R19, R19, 0x300 ;  /* 0x0000030013137836 */ /* 0x000fe40000000000 */
[----:B------:R-:W-:Y:S02]  /*1b20*/  IMAD.MOV.U32 R21, RZ, RZ, RZ ;  /* 0x000000ffff157224 */ /* 0x000fe400078e00ff */
[----:B------:R-:W-:-:S05]  /*1b30*/  IMAD.WIDE.U32 R18, R19, 0x8, R8 ;  /* 0x0000000813127825 */ /* 0x000fca00078e0008 */
[----:B------:R3:W-:Y:S02]  /*1b40*/  REDG.E.ADD.64.STRONG.GPU desc[UR16][R18.64], R20 ;  /* 0x000000141200798e */ /* 0x0007e4000c12e510 */
.L_x_365:
[----:B------:R-:W-:Y:S05]  /*1b50*/  BSYNC.RECONVERGENT B1 ;  /* 0x0000000000017941 */ /* 0x000fea0003800200 */
.L_x_364:
[----:B------:R-:W-:Y:S04]  /*1b60*/  BSSY.RECONVERGENT B1, `(.L_x_366) ;  /* 0x0000007000017945 */ /* 0x000fe80003800200 */
[----:B------:R-:W-:Y:S05]  /*1b70*/  @!P2 BRA `(.L_x_367) ;  /* 0x000000000014a947 */ /* 0x000fea0003800000 */
[----:B0123--:R-:W-:Y:S01]  /*1b80*/  LEA R19, R11, R0, 0x8 ;  /* 0x000000000b137211 */ /* 0x00ffe200078e40ff */
[----:B------:R-:W-:-:S04]  /*1b90*/  IMAD.MOV.U32 R17, RZ, RZ, RZ ;  /* 0x000000ffff117224 */ /* 0x000fc800078e00ff */
[----:B------:R-:W-:-:S04]  /*1ba0*/  VIADD R19, R19, 0x400 ;  /* 0x0000040013137836 */ /* 0x000fc80000000000 */
[----:B------:R-:W-:-:S05]  /*1bb0*/  IMAD.WIDE.U32 R18, R19, 0x8, R8 ;  /* 0x0000000813127825 */ /* 0x000fca00078e0008 */
[----:B------:R4:W-:Y:S02]  /*1bc0*/  REDG.E.ADD.64.STRONG.GPU desc[UR16][R18.64], R16 ;  /* 0x000000101200798e */ /* 0x0009e4000c12e510 */
.L_x_367:
[----:B------:R-:W-:Y:S05]  /*1bd0*/  BSYNC.RECONVERGENT B1 ;  /* 0x0000000000017941 */ /* 0x000fea0003800200 */
.L_x_366:
[----:B------:R-:W-:Y:S04]  /*1be0*/  BSSY.RECONVERGENT B1, `(.L_x_368) ;  /* 0x0000007000017945 */ /* 0x000fe80003800200 */
[----:B------:R-:W-:Y:S05]  /*1bf0*/  @!P3 BRA `(.L_x_369) ;  /* 0x000000000014b947 */ /* 0x000fea0003800000 */
[----:B----4-:R-:W-:Y:S02]  /*1c00*/  IMAD R17, R11, 0x100, R0 ;  /* 0x000001000b117824 */ /* 0x010fe400078e0200 */
[----:B------:R-:W-:Y:S02]  /*1c10*/  IMAD.MOV.U32 R15, RZ, RZ, RZ ;  /* 0x000000ffff0f7224 */ /* 0x000fe400078e00ff */
[----:B------:R-:W-:-:S04]  /*1c20*/  VIADD R17, R17, 0x500 ;  /* 0x0000050011117836 */ /* 0x000fc80000000000 */
[----:B------:R-:W-:-:S05]  /*1c30*/  IMAD.WIDE.U32 R16, R17, 0x8, R8 ;  /* 0x0000000811107825 */ /* 0x000fca00078e0008 */
[----:B------:R4:W-:Y:S02]  /*1c40*/  REDG.E.ADD.64.STRONG.GPU desc[UR16][R16.64], R14 ;  /* 0x0000000e1000798e */ /* 0x0009e4000c12e510 */
.L_x_369:
[----:B------:R-:W-:Y:S05]  /*1c50*/  BSYNC.RECONVERGENT B1 ;  /* 0x0000000000017941 */ /* 0x000fea0003800200 */
.L_x_368:
[----:B------:R-:W-:Y:S04]  /*1c60*/  BSSY.RECONVERGENT B1, `(.L_x_370) ;  /* 0x0000008000017945 */ /* 0x000fe80003800200 */
[----:B------:R-:W-:Y:S05]  /*1c70*/  @!P4 BRA `(.L_x_371) ;  /* 0x000000000018c947 */ /* 0x000fea0003800000 */
[----:B----4-:R-:W-:Y:S02]  /*1c80*/  IMAD R15, R11, 0x100, R0 ;  /* 0x000001000b0f7824 */ /* 0x010fe400078e0200 */
[----:B------:R-:W-:Y:S02]  /*1c90*/  IMAD.MOV.U32 R16, RZ, RZ, R12 ;  /* 0x000000ffff107224 */ /* 0x000fe400078e000c */
[----:B------:R-:W-:Y:S01]  /*1ca0*/  IMAD.MOV.U32 R17, RZ, RZ, RZ ;  /* 0x000000ffff117224 */ /* 0x000fe200078e00ff */
[----:B------:R-:W-:-:S05]  /*1cb0*/  IADD3 R15, PT, PT, R15, 0x600, RZ ;  /* 0x000006000f0f7810 */ /* 0x000fca0007ffe0ff */
[----:B------:R-:W-:-:S05]  /*1cc0*/  IMAD.WIDE.U32 R14, R15, 0x8, R8 ;  /* 0x000000080f0e7825 */ /* 0x000fca00078e0008 */
[----:B------:R4:W-:Y:S02]  /*1cd0*/  REDG.E.ADD.64.STRONG.GPU desc[UR16][R14.64], R16 ;  /* 0x000000100e00798e */ /* 0x0009e4000c12e510 */
.L_x_371:
[----:B------:R-:W-:Y:S05]  /*1ce0*/  BSYNC.RECONVERGENT B1 ;  /* 0x0000000000017941 */ /* 0x000fea0003800200 */
.L_x_370:
[----:B------:R-:W-:Y:S04]  /*1cf0*/  BSSY.RECONVERGENT B1, `(.L_x_372) ;  /* 0x0000008000017945 */ /* 0x000fe80003800200 */
[----:B------:R-:W-:Y:S05]  /*1d00*/  @!P5 BRA `(.L_x_373) ;  /* 0x000000000018d947 */ /* 0x000fea0003800000 */
[----:B----4-:R-:W-:Y:S02]  /*1d10*/  IMAD R15, R11, 0x100, R0 ;  /* 0x000001000b0f7824 */ /* 0x010fe400078e0200 */
[----:B------:R-:W-:Y:S02]  /*1d20*/  IMAD.MOV.U32 R16, RZ, RZ, R10 ;  /* 0x000000ffff107224 */ /* 0x000fe400078e000a */
[----:B------:R-:W-:Y:S02]  /*1d30*/  VIADD R15, R15, 0x700 ;  /* 0x000007000f0f7836 */ /* 0x000fe40000000000 */
[----:B------:R-:W-:Y:S02]  /*1d40*/  IMAD.MOV.U32 R17, RZ, RZ, RZ ;  /* 0x000000ffff117224 */ /* 0x000fe400078e00ff */
[----:B------:R-:W-:-:S05]  /*1d50*/  IMAD.WIDE.U32 R14, R15, 0x8, R8 ;  /* 0x000000080f0e7825 */ /* 0x000fca00078e0008 */
[----:B------:R4:W-:Y:S02]  /*1d60*/  REDG.E.ADD.64.STRONG.GPU desc[UR16][R14.64], R16 ;  /* 0x000000100e00798e */ /* 0x0009e4000c12e510 */
.L_x_373:
[----:B------:R-:W-:Y:S05]  /*1d70*/  BSYNC.RECONVERGENT B1 ;  /* 0x0000000000017941 */ /* 0x000fea0003800200 */
.L_x_372:
[----:B------:R-:W-:-:S04]  /*1d80*/  IADD3 R11, PT, PT, R11, 0x8, RZ ;  /* 0x000000080b0b7810 */ /* 0x000fc80007ffe0ff */
[----:B------:R-:W-:-:S13]  /*1d90*/  ISETP.NE.AND P0, PT, R11, R6, PT ;  /* 0x000000060b00720c */ /* 0x000fda0003f05270 */
[----:B------:R-:W-:Y:S05]  /*1da0*/  @P0 BRA `(.L_x_374) ;  /* 0xfffffff800a00947 */ /* 0x000fea000383ffff */
[----:B------:R-:W-:-:S07]  /*1db0*/  IMAD.MOV.U32 R9, RZ, RZ, R6 ;  /* 0x000000ffff097224 */ /* 0x000fce00078e0006 */
.L_x_357:
[C---:B----4-:R-:W-:Y:S02]  /*1dc0*/  LOP3.LUT R17, R7.reuse, 0x7, RZ, 0xc0, !PT ;  /* 0x0000000707117812 */ /* 0x050fe400078ec0ff */
[----:B------:R-:W-:Y:S02]  /*1dd0*/  LOP3.LUT R16, R7, 0x3, RZ, 0xc0, !PT ;  /* 0x0000000307107812 */ /* 0x000fe400078ec0ff */
[C---:B------:R-:W-:Y:S01]  /*1de0*/  ISETP.NE.AND P0, PT, R17.reuse, RZ, PT ;  /* 0x000000ff1100720c */ /* 0x040fe20003f05270 */
[----:B0123--:R-:W-:Y:S01]  /*1df0*/  VIADD R18, R17, 0xffffffff ;  /* 0xffffffff11127836 */ /* 0x00ffe20000000000 */
[----:B------:R-:W-:Y:S01]  /*1e00*/  LOP3.LUT R7, R7, 0x1, RZ, 0xc0, !PT ;  /* 0x0000000107077812 */ /* 0x000fe200078ec0ff */
[----:B------:R-:W-:-:S10]  /*1e10*/  VIADD R19, R16, 0xffffffff ;  /* 0xffffffff10137836 */ /* 0x000fd40000000000 */
[----:B------:R-:W-:Y:S05]  /*1e20*/  @!P0 BRA `(.L_x_375) ;  /* 0x0000000400748947 */ /* 0x000fea0003800000 */
[----:B------:R-:W-:-:S13]  /*1e30*/  ISETP.GE.U32.AND P0, PT, R18, 0x3, PT ;  /* 0x000000031200780c */ /* 0x000fda0003f06070 */
[----:B------:R-:W-:Y:S05]  /*1e40*/  @!P0 BRA `(.L_x_376) ;  /* 0x0000000000c08947 */ /* 0x000fea0003800000 */
[----:B------:R-:W-:Y:S01]  /*1e50*/  IMAD R10, R9, 0x400, R2 ;  /* 0x00000400090a7824 */ /* 0x000fe200078e0202 */
[----:B------:R-:W-:Y:S04]  /*1e60*/  BSSY.RECONVERGENT B1, `(.L_x_377) ;  /* 0x000000f000017945 */ /* 0x000fe80003800200 */
[----:B------:R-:W0:Y:S04]  /*1e70*/  LDS R14, [R10] ;  /* 0x000000000a0e7984 */ /* 0x000e280000000800 */
        /* <DEDUP_REMOVED lines=9> */
[----:B------:R-:W-:-:S04]  /*1f10*/  IMAD R15, R9, 0x100, R0 ;  /* 0x00000100090f7824 */ /* 0x000fc800078e0200 */
[----:B0-----:R-:W-:-:S04]  /*1f20*/  IMAD.WIDE.U32 R10, R15, 0x8, R10 ;  /* 0x000000080f0a7825 */ /* 0x001fc800078e000a */
[----:B------:R-:W-:-:S05]  /*1f30*/  IMAD.MOV.U32 R15, RZ, RZ, RZ ;  /* 0x000000ffff0f7224 */ /* 0x000fca00078e00ff */
[----:B------:R0:W-:Y:S02]  /*1f40*/  REDG.E.ADD.64.STRONG.GPU desc[UR16][R10.64], R14 ;  /* 0x0000000e0a00798e */ /* 0x0001e4000c12e510 */
.L_x_378:
[----:B------:R-:W-:Y:S05]  /*1f50*/  BSYNC.RECONVERGENT B1 ;  /* 0x0000000000017941 */ /* 0x000fea0003800200 */
.L_x_377:
[----:B------:R-:W-:Y:S04]  /*1f60*/  BSSY.RECONVERGENT B1, `(.L_x_379) ;  /* 0x0000009000017945 */ /* 0x000fe80003800200 */
[----:B------:R-:W-:Y:S05]  /*1f70*/  @!P1 BRA `(.L_x_380) ;  /* 0x00000000001c9947 */ /* 0x000fea0003800000 */
[----:B0-----:R-:W0:Y:S01]  /*1f80*/  LDC.64 R10, c[0x0][0x380] ;  /* 0x0000e000ff0a7b82 */ /* 0x001e220000000a00 */
[----:B------:R-:W-:Y:S01]  /*1f90*/  LEA R15, R9, R0, 0x8 ;  /* 0x00000000090f7211 */ /* 0x000fe200078e40ff */
[----:B------:R-:W-:-:S04]  /*1fa0*/  IMAD.MOV.U32 R14, RZ, RZ, R12 ;  /* 0x000000ffff0e7224 */ /* 0x000fc800078e000c */
[----:B------:R-:W-:-:S04]  /*1fb0*/  VIADD R15, R15, 0x100 ;  /* 0x000001000f0f7836 */ /* 0x000fc80000000000 */
[----:B0-----:R-:W-:-:S04]  /*1fc0*/  IMAD.WIDE.U32 R10, R15, 0x8, R10 ;  /* 0x000000080f0a7825 */ /* 0x001fc800078e000a */
[----:B------:R-:W-:-:S05]  /*1fd0*/  IMAD.MOV.U32 R15, RZ, RZ, RZ ;  /* 0x000000ffff0f7224 */ /* 0x000fca00078e00ff */
[----:B------:R1:W-:Y:S02]  /*1fe0*/  REDG.E.ADD.64.STRONG.GPU desc[UR16][R10.64], R14 ;  /* 0x0000000e0a00798e */ /* 0x0003e4000c12e510 */
.L_x_380:
[----:B------:R-:W-:Y:S05]  /*1ff0*/  BSYNC.RECONVERGENT B1 ;  /* 0x0000000000017941 */ /* 0x000fea0003800200 */
.L_x_379:
[----:B------:R-:W-:Y:S04]  /*2000*/  BSSY.RECONVERGENT B1, `(.L_x_381) ;  /* 0x0000009000017945 */ /* 0x000fe80003800200 */
[----:B------:R-:W-:Y:S05]  /*2010*/  @!P2 BRA `(.L_x_382) ;  /* 0x00000000001ca947 */ /* 0x000fea0003800000 */
[----:B01----:R-:W0:Y:S01]  /*2020*/  LDC.64 R10, c[0x0][0x380] ;  /* 0x0000e000ff0a7b82 */ /* 0x003e220000000a00 */
[----:B------:R-:W-:Y:S02]  /*2030*/  IMAD R15, R9, 0x100, R0 ;  /* 0x00000100090f7824 */ /* 0x000fe400078e0200 */
[----:B------:R-:W-:Y:S02]  /*2040*/  IMAD.MOV.U32 R14, RZ, RZ, R20 ;  /* 0x000000ffff0e7224 */ /* 0x000fe400078e0014 */
[----:B------:R-:W-:-:S04]  /*2050*/  VIADD R15, R15, 0x200 ;  /* 0x000002000f0f7836 */ /* 0x000fc80000000000 */
[----:B0-----:R-:W-:-:S04]  /*2060*/  IMAD.WIDE.U32 R10, R15, 0x8, R10 ;  /* 0x000000080f0a7825 */ /* 0x001fc800078e000a */
[----:B------:R-:W-:-:S05]  /*2070*/  HFMA2 R15, -RZ, RZ, 0, 0 ;  /* 0x00000000ff0f7431 */ /* 0x000fca00000001ff */
[----:B------:R2:W-:Y:S02]  /*2080*/  REDG.E.ADD.64.STRONG.GPU desc[UR16][R10.64], R14 ;  /* 0x0000000e0a00798e */ /* 0x0005e4000c12e510 */
.L_x_382:
[----:B------:R-:W-:Y:S05]  /*2090*/  BSYNC.RECONVERGENT B1 ;  /* 0x0000000000017941 */ /* 0x000fea0003800200 */
.L_x_381:
[----:B------:R-:W-:Y:S04]  /*20a0*/  BSSY.RECONVERGENT B1, `(.L_x_383) ;  /* 0x0000009000017945 */ /* 0x000fe80003800200 */
[----:B------:R-:W-:Y:S05]  /*20b0*/  @!P3 BRA `(.L_x_384) ;  /* 0x00000000001cb947 */ /* 0x000fea0003800000 */
[----:B012---:R-:W0:Y:S01]  /*20c0*/  LDC.64 R10, c[0x0][0x380] ;  /* 0x0000e000ff0a7b82 */ /* 0x007e220000000a00 */
[----:B------:R-:W-:Y:S02]  /*20d0*/  IMAD R15, R9, 0x100, R0 ;  /* 0x00000100090f7824 */ /* 0x000fe400078e0200 */
[----:B------:R-:W-:Y:S02]  /*20e0*/  IMAD.MOV.U32 R14, RZ, RZ, R8 ;  /* 0x000000ffff0e7224 */ /* 0x000fe400078e0008 */
[----:B------:R-:W-:-:S04]  /*20f0*/  VIADD R15, R15, 0x300 ;  /* 0x000003000f0f7836 */ /* 0x000fc80000000000 */
[----:B0-----:R-:W-:-:S04]  /*2100*/  IMAD.WIDE.U32 R10, R15, 0x8, R10 ;  /* 0x000000080f0a7825 */ /* 0x001fc800078e000a */
[----:B------:R-:W-:-:S05]  /*2110*/  IMAD.MOV.U32 R15, RZ, RZ, RZ ;  /* 0x000000ffff0f7224 */ /* 0x000fca00078e00ff */
[----:B------:R3:W-:Y:S02]  /*2120*/  REDG.E.ADD.64.STRONG.GPU desc[UR16][R10.64], R14 ;  /* 0x0000000e0a00798e */ /* 0x0007e4000c12e510 */
.L_x_384:
[----:B------:R-:W-:Y:S05]  /*2130*/  BSYNC.RECONVERGENT B1 ;  /* 0x0000000000017941 */ /* 0x000fea0003800200 */
.L_x_383:
[----:B------:R-:W-:-:S07]  /*2140*/  VIADD R9, R9, 0x4 ;  /* 0x0000000409097836 */ /* 0x000fce0000000000 */
.L_x_376:
[----:B------:R-:W-:Y:S01]  /*2150*/  ISETP.NE.AND P0, PT, R16, RZ, PT ;  /* 0x000000ff1000720c */ /* 0x000fe20003f05270 */
[----:B------:R-:W-:-:S12]  /*2160*/  BSSY.RECONVERGENT B1, `(.L_x_375) ;  /* 0x0000029000017945 */ /* 0x000fd80003800200 */
[----:B------:R-:W-:Y:S05]  /*2170*/  @!P0 BRA `(.L_x_385) ;  /* 0x00000000009c8947 */ /* 0x000fea0003800000 */
[----:B------:R-:W-:-:S13]  /*2180*/  ISETP.NE.AND P0, PT, R19, RZ, PT ;  /* 0x000000ff1300720c */ /* 0x000fda0003f05270 */
[----:B------:R-:W-:Y:S05]  /*2190*/  @!P0 BRA `(.L_x_386) ;  /* 0x0000000000648947 */ /* 0x000fea0003800000 */
[----:B0123--:R-:W-:Y:S01]  /*21a0*/  IMAD R10, R9, 0x400, R2 ;  /* 0x00000400090a7824 */ /* 0x00ffe200078e0202 */
[----:B------:R-:W-:Y:S04]  /*21b0*/  BSSY.RECONVERGENT B2, `(.L_x_387) ;  /* 0x000000c000027945 */ /* 0x000fe80003800200 */
[----:B------:R-:W0:Y:S04]  /*21c0*/  LDS R8, [R10] ;  /* 0x000000000a087984 */ /* 0x000e280000000800 */
[----:B------:R-:W1:Y:S01]  /*21d0*/  LDS R12, [R10+0x400] ;  /* 0x000400000a0c7984 */ /* 0x000e620000000800 */
[----:B0-----:R-:W-:-:S02]  /*21e0*/  ISETP.NE.AND P0, PT, R8, RZ, PT ;  /* 0x000000ff0800720c */ /* 0x001fc40003f05270 */
[----:B-1----:R-:W-:-:S11]  /*21f0*/  ISETP.NE.AND P1, PT, R12, RZ, PT ;  /* 0x000000ff0c00720c */ /* 0x002fd60003f25270 */
[----:B------:R-:W-:Y:S05]  /*2200*/  @!P0 BRA `(.L_x_388) ;  /* 0x0000000000188947 */ /* 0x000fea0003800000 */
[----:B------:R-:W0:Y:S01]  /*2210*/  LDC.64 R10, c[0x0][0x380] ;  /* 0x0000e000ff0a7b82 */ /* 0x000e220000000a00 */
[----:B------:R-:W-:-:S05]  /*2220*/  LEA R15, R9, R0, 0x8 ;  /* 0x00000000090f7211 */ /* 0x000fca00078e40ff */
[----:B0-----:R-:W-:-:S04]  /*2230*/  IMAD.WIDE.U32 R14, R15, 0x8, R10 ;  /* 0x000000080f0e7825 */ /* 0x001fc800078e000a */
[----:B------:R-:W-:Y:S02]  /*2240*/  IMAD.MOV.U32 R10, RZ, RZ, R8 ;  /* 0x000000ffff0a7224 */ /* 0x000fe400078e0008 */
[----:B------:R-:W-:-:S05]  /*2250*/  IMAD.MOV.U32 R11, RZ, RZ, RZ ;  /* 0x000000ffff0b7224 */ /* 0x000fca00078e00ff */
[----:B------:R0:W-:Y:S02]  /*2260*/  REDG.E.ADD.64.STRONG.GPU desc[UR16][R14.64], R10 ;  /* 0x0000000a0e00798e */ /* 0x0001e4000c12e510 */
.L_x_388:
[----:B------:R-:W-:Y:S05]  /*2270*/  BSYNC.RECONVERGENT B2 ;  /* 0x0000000000027941 */ /* 0x000fea0003800200 */
.L_x_387:
[----:B------:R-:W-:Y:S04]  /*2280*/  BSSY.RECONVERGENT B2, `(.L_x_389) ;  /* 0x0000009000027945 */ /* 0x000fe80003800200 */
[----:B------:R-:W-:Y:S05]  /*2290*/  @!P1 BRA `(.L_x_390) ;  /* 0x00000000001c9947 */ /* 0x000fea0003800000 */
[----:B0-----:R-:W0:Y:S01]  /*22a0*/  LDC.64 R10, c[0x0][0x380] ;  /* 0x0000e000ff0a7b82 */ /* 0x001e220000000a00 */
[----:B------:R-:W-:-:S04]  /*22b0*/  IMAD R8, R9, 0x100, R0 ;  /* 0x0000010009087824 */ /* 0x000fc800078e0200 */
[----:B------:R-:W-:-:S04]  /*22c0*/  VIADD R15, R8, 0x100 ;  /* 0x00000100080f7836 */ /* 0x000fc80000000000 */
[----:B0-----:R-:W-:-:S04]  /*22d0*/  IMAD.WIDE.U32 R14, R15, 0x8, R10 ;  /* 0x000000080f0e7825 */ /* 0x001fc800078e000a */
[----:B------:R-:W-:Y:S02]  /*22e0*/  IMAD.MOV.U32 R10, RZ, RZ, R12 ;  /* 0x000000ffff0a7224 */ /* 0x000fe400078e000c */
[----:B------:R-:W-:-:S05]  /*22f0*/  IMAD.MOV.U32 R11, RZ, RZ, RZ ;  /* 0x000000ffff0b7224 */ /* 0x000fca00078e00ff */
[----:B------:R1:W-:Y:S02]  /*2300*/  REDG.E.ADD.64.STRONG.GPU desc[UR16][R14.64], R10 ;  /* 0x0000000a0e00798e */ /* 0x0003e4000c12e510 */
.L_x_390:
[----:B------:R-:W-:Y:S05]  /*2310*/  BSYNC.RECONVERGENT B2 ;  /* 0x0000000000027941 */ /* 0x000fea0003800200 */
.L_x_389:
[----:B------:R-:W-:-:S07]  /*2320*/  IADD3 R9, PT, PT, R9, 0x2, RZ ;  /* 0x0000000209097810 */ /* 0x000fce0007ffe0ff */
.L_x_386:
[----:B------:R-:W-:-:S13]  /*2330*/  ISETP.NE.AND P0, PT, R7, RZ, PT ;  /* 0x000000ff0700720c */ /* 0x000fda0003f05270 */
[----:B------:R-:W-:Y:S05]  /*2340*/  @!P0 BRA `(.L_x_385) ;  /* 0x0000000000288947 */ /* 0x000fea0003800000 */
[----:B------:R-:W-:-:S05]  /*2350*/  IMAD R8, R9, 0x400, R2 ;  /* 0x0000040009087824 */ /* 0x000fca00078e0202 */
[----:B------:R-:W4:Y:S02]  /*2360*/  LDS R12, [R8] ;  /* 0x00000000080c7984 */ /* 0x000f240000000800 */
[----:B----4-:R-:W-:-:S13]  /*2370*/  ISETP.NE.AND P0, PT, R12, RZ, PT ;  /* 0x000000ff0c00720c */ /* 0x010fda0003f05270 */
[----:B------:R-:W-:Y:S05]  /*2380*/  @!P0 BRA `(.L_x_385) ;  /* 0x0000000000188947 */ /* 0x000fea0003800000 */
[----:B0123--:R-:W0:Y:S01]  /*2390*/  LDC.64 R10, c[0x0][0x380] ;  /* 0x0000e000ff0a7b82 */ /* 0x00fe220000000a00 */
[----:B------:R-:W-:-:S04]  /*23a0*/  IMAD R9, R9, 0x100, R0 ;  /* 0x0000010009097824 */ /* 0x000fc800078e0200 */
[----:B0-----:R-:W-:-:S04]  /*23b0*/  IMAD.WIDE.U32 R8, R9, 0x8, R10 ;  /* 0x0000000809087825 */ /* 0x001fc800078e000a */
[----:B------:R-:W-:Y:S02]  /*23c0*/  IMAD.MOV.U32 R10, RZ, RZ, R12 ;  /* 0x000000ffff0a7224 */ /* 0x000fe400078e000c */
[----:B------:R-:W-:-:S05]  /*23d0*/  IMAD.MOV.U32 R11, RZ, RZ, RZ ;  /* 0x000000ffff0b7224 */ /* 0x000fca00078e00ff */
[----:B------:R4:W-:Y:S02]  /*23e0*/  REDG.E.ADD.64.STRONG.GPU desc[UR16][R8.64], R10 ;  /* 0x0000000a0800798e */ /* 0x0009e4000c12e510 */
.L_x_385:
[----:B------:R-:W-:Y:S05]  /*23f0*/  BSYNC.RECONVERGENT B1 ;  /* 0x0000000000017941 */ /* 0x000fea0003800200 */
.L_x_375:
[----:B------:R-:W-:-:S13]  /*2400*/  ISETP.GT.U32.AND P0, PT, R0, 0x7f, PT ;  /* 0x0000007f0000780c */ /* 0x000fda0003f04070 */
[----:B------:R-:W-:Y:S05]  /*2410*/  @P0 BRA `(.L_x_356) ;  /* 0x0000000800a00947 */ /* 0x000fea0003800000 */
[----:B------:R-:W-:Y:S01]  /*2420*/  ISETP.GE.U32.AND P0, PT, R13, 0x7, PT ;  /* 0x000000070d00780c */ /* 0x000fe20003f06070 */
[----:B----4-:R-:W-:-:S12]  /*2430*/  IMAD.MOV.U32 R9, RZ, RZ, RZ ;  /* 0x000000ffff097224 */ /* 0x010fd800078e00ff */
[----:B------:R-:W-:Y:S05]  /*2440*/  @!P0 BRA `(.L_x_391) ;  /* 0x0000000400248947 */ /* 0x000fea0003800000 */
[----:B------:R-:W4:Y:S01]  /*2450*/  LDC.64 R8, c[0x0][0x380] ;  /* 0x0000e000ff087b82 */ /* 0x000f220000000a00 */
[----:B0123--:R-:W-:-:S07]  /*2460*/  IMAD.MOV.U32 R15, RZ, RZ, RZ ;  /* 0x000000ffff0f7224 */ /* 0x00ffce00078e00ff */
.L_x_408:
[C---:B01234-:R-:W-:Y:S01]  /*2470*/  LEA R12, R15.reuse, R2, 0xa ;  /* 0x000000020f0c7211 */ /* 0x05ffe200078e50ff */
[C---:B------:R-:W-:Y:S01]  /*2480*/  IMAD R11, R15.reuse, 0x100, R0 ;  /* 0x000001000f0b7824 */ /* 0x040fe200078e0200 */
[----:B------:R-:W-:Y:S01]  /*2490*/  BSSY.RECONVERGENT B1, `(.L_x_392) ;  /* 0x0000011000017945 */ /* 0x000fe20003800200 */
[----:B------:R-:W-:Y:S02]  /*24a0*/  VIADD R15, R15, 0x8 ;  /* 0x000000080f0f7836 */ /* 0x000fe40000000000 */
[----:B------:R-:W0:Y:S01]  /*24b0*/  LDS R14, [R12+0x200] ;  /* 0x000200000c0e7984 */ /* 0x000e220000000800 */
[----:B----4-:R-:W-:-:S03]  /*24c0*/  IMAD.WIDE.U32 R10, R11, 0x8, R8 ;  /* 0x000000080b0a7825 */ /* 0x010fc600078e0008 */
[----:B------:R-:W1:Y:S04]  /*24d0*/  LDS R20, [R12+0x600] ;  /* 0x000600000c147984 */ /* 0x000e680000000800 */
[----:B------:R2:W3:Y:S04]  /*24e0*/  LDS R21, [R12+0xa00] ;  /* 0x000a00000c157984 */ /* 0x0004e80000000800 */
[----:B------:R2:W4:Y:S04]  /*24f0*/  LDS R22, [R12+0xe00] ;  /* 0x000e00000c167984 */ /* 0x0005280000000800 */
[----:B------:R2:W2:Y:S04]  /*2500*/  LDS R23, [R12+0x1200] ;  /* 0x001200000c177984 */ /* 0x0004a80000000800 */
[----:B------:R0:W2:Y:S04]  /*2510*/  LDS R24, [R12+0x1600] ;  /* 0x001600000c187984 */ /* 0x0000a80000000800 */
[----:B------:R0:W2:Y:S04]  /*2520*/  LDS R25, [R12+0x1a00] ;  /* 0x001a00000c197984 */ /* 0x0000a80000000800 */
[----:B------:R0:W2:Y:S02]  /*2530*/  LDS R26, [R12+0x1e00] ;  /* 0x001e00000c1a7984 */ /* 0x0000a40000000800 */
[----:B0-----:R-:W-:-:S02]  /*2540*/  ISETP.NE.AND P0, PT, R14, RZ, PT ;  /* 0x000000ff0e00720c */ /* 0x001fc40003f05270 */
[----:B-1----:R-:W-:-:S11]  /*2550*/  ISETP.NE.AND P1, PT, R20, RZ, PT ;  /* 0x000000ff1400720c */ /* 0x002fd60003f25270 */
[----:B---34-:R-:W-:Y:S05]  /*2560*/  @!P0 BRA `(.L_x_393) ;  /* 0x00000000000c8947 */ /* 0x018fea0003800000 */
[----:B--2---:R-:W-:Y:S02]  /*2570*/  IMAD.MOV.U32 R12, RZ, RZ, R14 ;  /* 0x000000ffff0c7224 */ /* 0x004fe400078e000e */
[----:B------:R-:W-:-:S05]  /*2580*/  IMAD.MOV.U32 R13, RZ, RZ, RZ ;  /* 0x000000ffff0d7224 */ /* 0x000fca00078e00ff */
[----:B------:R0:W-:Y:S02]  /*2590*/  REDG.E.ADD.64.STRONG.GPU desc[UR16][R10.64+0x400], R12 ;  /* 0x0004000c0a00798e */ /* 0x0001e4000c12e510 */
.L_x_393:
[----:B------:R-:W-:Y:S05]  /*25a0*/  BSYNC.RECONVERGENT B1 ;  /* 0x0000000000017941 */ /* 0x000fea0003800200 */
.L_x_392:
[----:B------:R-:W-:Y:S04]  /*25b0*/  BSSY.RECONVERGENT B1, `(.L_x_394) ;  /* 0x0000005000017945 */ /* 0x000fe80003800200 */
[----:B------:R-:W-:Y:S05]  /*25c0*/  @!P1 BRA `(.L_x_395) ;  /* 0x00000000000c9947 */ /* 0x000fea0003800000 */
[----:B0-2---:R-:W-:Y:S02]  /*25d0*/  IMAD.MOV.U32 R12, RZ, RZ, R20 ;  /* 0x000000ffff0c7224 */ /* 0x005fe400078e0014 */
[----:B------:R-:W-:-:S05]  /*25e0*/  IMAD.MOV.U32 R13, RZ, RZ, RZ ;  /* 0x000000ffff0d7224 */ /* 0x000fca00078e00ff */
[----:B------:R1:W-:Y:S02]  /*25f0*/  REDG.E.ADD.64.STRONG.GPU desc[UR16][R10.64+0xc00], R12 ;  /* 0x000c000c0a00798e */ /* 0x0003e4000c12e510 */
.L_x_395:
[----:B------:R-:W-:Y:S05]  /*2600*/  BSYNC.RECONVERGENT B1 ;  /* 0x0000000000017941 */ /* 0x000fea0003800200 */
.L_x_394:
[----:B------:R-:W-:Y:S01]  /*2610*/  ISETP.NE.AND P6, PT, R21, RZ, PT ;  /* 0x000000ff1500720c */ /* 0x000fe20003fc5270 */
[----:B------:R-:W-:Y:S01]  /*2620*/  BSSY.RECONVERGENT B1, `(.L_x_396) ;  /* 0x000000b000017945 */ /* 0x000fe20003800200 */
[----:B------:R-:W-:Y:S02]  /*2630*/  ISETP.NE.AND P0, PT, R15, R6, PT ;  /* 0x000000060f00720c */ /* 0x000fe40003f05270 */
[----:B------:R-:W-:Y:S02]  /*2640*/  ISETP.NE.AND P1, PT, R22, RZ, PT ;  /* 0x000000ff1600720c */ /* 0x000fe40003f25270 */
[----:B--2---:R-:W-:Y:S02]  /*2650*/  ISETP.NE.AND P2, PT, R23, RZ, PT ;  /* 0x000000ff1700720c */ /* 0x004fe40003f45270 */
[----:B------:R-:W-:Y:S02]  /*2660*/  ISETP.NE.AND P3, PT, R24, RZ, PT ;  /* 0x000000ff1800720c */ /* 0x000fe40003f65270 */
[----:B------:R-:W-:-:S02]  /*2670*/  ISETP.NE.AND P4, PT, R25, RZ, PT ;  /* 0x000000ff1900720c */ /* 0x000fc40003f85270 */
[----:B------:R-:W-:Y:S01]  /*2680*/  ISETP.NE.AND P5, PT, R26, RZ, PT ;  /* 0x000000ff1a00720c */ /* 0x000fe20003fa5270 */
[----:B------:R-:W-:-:S12]  /*2690*/  @!P6 BRA `(.L_x_397) ;  /* 0x00000000000ce947 */ /* 0x000fd80003800000 */
[----:B01----:R-:W-:Y:S01]  /*26a0*/  MOV R12, R21 ;  /* 0x00000015000c7202 */ /* 0x003fe20000000f00 */
[----:B------:R-:W-:-:S05]  /*26b0*/  IMAD.MOV.U32 R13, RZ, RZ, RZ ;  /* 0x000000ffff0d7224 */ /* 0x000fca00078e00ff */
[----:B------:R2:W-:Y:S02]  /*26c0*/  REDG.E.ADD.64.STRONG.GPU desc[UR16][R10.64+0x1400], R12 ;  /* 0x0014000c0a00798e */ /* 0x0005e4000c12e510 */
.L_x_397:
[----:B------:R-:W-:Y:S05]  /*26d0*/  BSYNC.RECONVERGENT B1 ;  /* 0x0000000000017941 */ /* 0x000fea0003800200 */
.L_x_396:
[----:B------:R-:W-:Y:S04]  /*26e0*/  BSSY.RECONVERGENT B1, `(.L_x_398) ;  /* 0x0000005000017945 */ /* 0x000fe80003800200 */
[----:B------:R-:W-:Y:S05]  /*26f0*/  @!P1 BRA `(.L_x_399) ;  /* 0x00000000000c9947 */ /* 0x000fea0003800000 */
[----:B012---:R-:W-:Y:S02]  /*2700*/  IMAD.MOV.U32 R12, RZ, RZ, R22 ;  /* 0x000000ffff0c7224 */ /* 0x007fe400078e0016 */
[----:B------:R-:W-:-:S05]  /*2710*/  IMAD.MOV.U32 R13, RZ, RZ, RZ ;  /* 0x000000ffff0d7224 */ /* 0x000fca00078e00ff */
[----:B------:R3:W-:Y:S02]  /*2720*/  REDG.E.ADD.64.STRONG.GPU desc[UR16][R10.64+0x1c00], R12 ;  /* 0x001c000c0a00798e */ /* 0x0007e4000c12e510 */
.L_x_399:
[----:B------:R-:W-:Y:S05]  /*2730*/  BSYNC.RECONVERGENT B1 ;  /* 0x0000000000017941 */ /* 0x000fea0003800200 */
.L_x_398:
[----:B------:R-:W-:Y:S04]  /*2740*/  BSSY.RECONVERGENT B1, `(.L_x_400) ;  /* 0x0000005000017945 */ /* 0x000fe80003800200 */
[----:B------:R-:W-:Y:S05]  /*2750*/  @!P2 BRA `(.L_x_401) ;  /* 0x00000000000ca947 */ /* 0x000fea0003800000 */
[----:B0123--:R-:W-:Y:S02]  /*2760*/  IMAD.MOV.U32 R12, RZ, RZ, R23 ;  /* 0x000000ffff0c7224 */ /* 0x00ffe400078e0017 */
[----:B------:R-:W-:-:S05]  /*2770*/  IMAD.MOV.U32 R13, RZ, RZ, RZ ;  /* 0x000000ffff0d7224 */ /* 0x000fca00078e00ff */
[----:B------:R4:W-:Y:S02]  /*2780*/  REDG.E.ADD.64.STRONG.GPU desc[UR16][R10.64+0x2400], R12 ;  /* 0x0024000c0a00798e */ /* 0x0009e4000c12e510 */
.L_x_401:
[----:B------:R-:W-:Y:S05]  /*2790*/  BSYNC.RECONVERGENT B1 ;  /* 0x0000000000017941 */ /* 0x000fea0003800200 */
.L_x_400:
[----:B------:R-:W-:Y:S04]  /*27a0*/  BSSY.RECONVERGENT B1, `(.L_x_402) ;  /* 0x0000005000017945 */ /* 0x000fe80003800200 */
[----:B------:R-:W-:Y:S05]  /*27b0*/  @!P3 BRA `(.L_x_403) ;  /* 0x00000000000cb947 */ /* 0x000fea0003800000 */
[----:B01234-:R-:W-:Y:S02]  /*27c0*/  HFMA2 R13, -RZ, RZ, 0, 0 ;  /* 0x00000000ff0d7431 */ /* 0x01ffe400000001ff */
[----:B------:R-:W-:-:S05]  /*27d0*/  IMAD.MOV.U32 R12, RZ, RZ, R24 ;  /* 0x000000ffff0c7224 */ /* 0x000fca00078e0018 */
[----:B------:R0:W-:Y:S02]  /*27e0*/  REDG.E.ADD.64.STRONG.GPU desc[UR16][R10.64+0x2c00], R12 ;  /* 0x002c000c0a00798e */ /* 0x0001e4000c12e510 */
.L_x_403:
[----:B------:R-:W-:Y:S05]  /*27f0*/  BSYNC.RECONVERGENT B1 ;  /* 0x0000000000017941 */ /* 0x000fea0003800200 */
.L_x_402:
[----:B------:R-:W-:Y:S04]  /*2800*/  BSSY.RECONVERGENT B1, `(.L_x_404) ;  /* 0x0000005000017945 */ /* 0x000fe80003800200 */
[----:B------:R-:W-:Y:S05]  /*2810*/  @!P4 BRA `(.L_x_405) ;  /* 0x00000000000cc947 */ /* 0x000fea0003800000 */
[----:B01234-:R-:W-:Y:S02]  /*2820*/  IMAD.MOV.U32 R12, RZ, RZ, R25 ;  /* 0x000000ffff0c7224 */ /* 0x01ffe400078e0019 */
[----:B------:R-:W-:-:S05]  /*2830*/  IMAD.MOV.U32 R13, RZ, RZ, RZ ;  /* 0x000000ffff0d7224 */ /* 0x000fca00078e00ff */
[----:B------:R0:W-:Y:S02]  /*2840*/  REDG.E.ADD.64.STRONG.GPU desc[UR16][R10.64+0x3400], R12 ;  /* 0x0034000c0a00798e */ /* 0x0001e4000c12e510 */
.L_x_405:
[----:B------:R-:W-:Y:S05]  /*2850*/  BSYNC.RECONVERGENT B1 ;  /* 0x0000000000017941 */ /* 0x000fea0003800200 */
.L_x_404:
[----:B------:R-:W-:Y:S04]  /*2860*/  BSSY.RECONVERGENT B1, `(.L_x_406) ;  /* 0x0000005000017945 */ /* 0x000fe80003800200 */
[----:B------:R-:W-:Y:S05]  /*2870*/  @!P5 BRA `(.L_x_407) ;  /* 0x00000000000cd947 */ /* 0x000fea0003800000 */
[----:B01234-:R-:W-:Y:S02]  /*2880*/  IMAD.MOV.U32 R12, RZ, RZ, R26 ;  /* 0x000000ffff0c7224 */ /* 0x01ffe400078e001a */
[----:B------:R-:W-:-:S05]  /*2890*/  IMAD.MOV.U32 R13, RZ, RZ, RZ ;  /* 0x000000ffff0d7224 */ /* 0x000fca00078e00ff */
[----:B------:R0:W-:Y:S02]  /*28a0*/  REDG.E.ADD.64.STRONG.GPU desc[UR16][R10.64+0x3c00], R12 ;  /* 0x003c000c0a00798e */ /* 0x0001e4000c12e510 */
.L_x_407:
[----:B------:R-:W-:Y:S05]  /*28b0*/  BSYNC.RECONVERGENT B1 ;  /* 0x0000000000017941 */ /* 0x000fea0003800200 */
.L_x_406:
[----:B------:R-:W-:Y:S05]  /*28c0*/  @P0 BRA `(.L_x_408) ;  /* 0xfffffff800e80947 */ /* 0x000fea000383ffff */
[----:B------:R-:W-:-:S07]  /*28d0*/  IMAD.MOV.U32 R9, RZ, RZ, R6 ;  /* 0x000000ffff097224 */ /* 0x000fce00078e0006 */
.L_x_391:
[----:B------:R-:W-:-:S13]  /*28e0*/  ISETP.NE.AND P0, PT, R17, RZ, PT ;  /* 0x000000ff1100720c */ /* 0x000fda0003f05270 */
[----:B------:R-:W-:Y:S05]  /*28f0*/  @!P0 BRA `(.L_x_356) ;  /* 0x0000000400688947 */ /* 0x000fea0003800000 */
[----:B------:R-:W-:-:S13]  /*2900*/  ISETP.GE.U32.AND P0, PT, R18, 0x3, PT ;  /* 0x000000031200780c */ /* 0x000fda0003f06070 */
[----:B------:R-:W-:Y:S05]  /*2910*/  @!P0 BRA `(.L_x_409) ;  /* 0x0000000000c08947 */ /* 0x000fea0003800000 */
[----:B------:R-:W-:Y:S01]  /*2920*/  IMAD R8, R9, 0x400, R2 ;  /* 0x0000040009087824 */ /* 0x000fe200078e0202 */
[----:B------:R-:W-:Y:S04]  /*2930*/  BSSY.RECONVERGENT B1, `(.L_x_410) ;  /* 0x000000f000017945 */ /* 0x000fe80003800200 */
[----:B01234-:R-:W0:Y:S04]  /*2940*/  LDS R12, [R8+0x200] ;  /* 0x00020000080c7984 */ /* 0x01fe280000000800 */
        /* <DEDUP_REMOVED lines=9> */
[----:B------:R-:W-:-:S05]  /*29e0*/  LEA R13, R9, R0, 0x8 ;  /* 0x00000000090d7211 */ /* 0x000fca00078e40ff */
[----:B0-----:R-:W-:-:S04]  /*29f0*/  IMAD.WIDE.U32 R10, R13, 0x8, R10 ;  /* 0x000000080d0a7825 */ /* 0x001fc800078e000a */
[----:B------:R-:W-:-:S05]  /*2a00*/  IMAD.MOV.U32 R13, RZ, RZ, RZ ;  /* 0x000000ffff0d7224 */ /* 0x000fca00078e00ff */
[----:B------:R0:W-:Y:S02]  /*2a10*/  REDG.E.ADD.64.STRONG.GPU desc[UR16][R10.64+0x400], R12 ;  /* 0x0004000c0a00798e */ /* 0x0001e4000c12e510 */
.L_x_411:
[----:B------:R-:W-:Y:S05]  /*2a20*/  BSYNC.RECONVERGENT B1 ;  /* 0x0000000000017941 */ /* 0x000fea0003800200 */
.L_x_410:
[----:B------:R-:W-:Y:S04]  /*2a30*/  BSSY.RECONVERGENT B1, `(.L_x_412) ;  /* 0x0000009000017945 */ /* 0x000fe80003800200 */
[----:B------:R-:W-:Y:S05]  /*2a40*/  @!P1 BRA `(.L_x_413) ;  /* 0x00000000001c9947 */ /* 0x000fea0003800000 */
[----:B0-----:R-:W0:Y:S01]  /*2a50*/  LDC.64 R10, c[0x0][0x380] ;  /* 0x0000e000ff0a7b82 */ /* 0x001e220000000a00 */
[----:B------:R-:W-:Y:S02]  /*2a60*/  IMAD R13, R9, 0x100, R0 ;  /* 0x00000100090d7824 */ /* 0x000fe400078e0200 */
[----:B------:R-:W-:Y:S02]  /*2a70*/  IMAD.MOV.U32 R12, RZ, RZ, R14 ;  /* 0x000000ffff0c7224 */ /* 0x000fe400078e000e */
[----:B------:R-:W-:-:S04]  /*2a80*/  VIADD R13, R13, 0x100 ;  /* 0x000001000d0d7836 */ /* 0x000fc80000000000 */
[----:B0-----:R-:W-:-:S04]  /*2a90*/  IMAD.WIDE.U32 R10, R13, 0x8, R10 ;  /* 0x000000080d0a7825 */ /* 0x001fc800078e000a */
[----:B------:R-:W-:-:S05]  /*2aa0*/  IMAD.MOV.U32 R13, RZ, RZ, RZ ;  /* 0x000000ffff0d7224 */ /* 0x000fca00078e00ff */
[----:B------:R1:W-:Y:S02]  /*2ab0*/  REDG.E.ADD.64.STRONG.GPU desc[UR16][R10.64+0x400], R12 ;  /* 0x0004000c0a00798e */ /* 0x0003e4000c12e510 */
.L_x_413:
[----:B------:R-:W-:Y:S05]  /*2ac0*/  BSYNC.RECONVERGENT B1 ;  /* 0x0000000000017941 */ /* 0x000fea0003800200 */
.L_x_412:
[----:B------:R-:W-:Y:S04]  /*2ad0*/  BSSY.RECONVERGENT B1, `(.L_x_414) ;  /* 0x0000009000017945 */ /* 0x000fe80003800200 */
[----:B------:R-:W-:Y:S05]  /*2ae0*/  @!P2 BRA `(.L_x_415) ;  /* 0x00000000001ca947 */ /* 0x000fea0003800000 */
[----:B01----:R-:W0:Y:S01]  /*2af0*/  LDC.64 R10, c[0x0][0x380] ;  /* 0x0000e000ff0a7b82 */ /* 0x003e220000000a00 */
[----:B------:R-:W-:Y:S02]  /*2b00*/  IMAD R13, R9, 0x100, R0 ;  /* 0x00000100090d7824 */ /* 0x000fe400078e0200 */
[----:B------:R-:W-:-:S03]  /*2b10*/  IMAD.MOV.U32 R12, RZ, RZ, R15 ;  /* 0x000000ffff0c7224 */ /* 0x000fc600078e000f */
[----:B------:R-:W-:-:S05]  /*2b20*/  IADD3 R13, PT, PT, R13, 0x200, RZ ;  /* 0x000002000d0d7810 */ /* 0x000fca0007ffe0ff */
[----:B0-----:R-:W-:-:S04]  /*2b30*/  IMAD.WIDE.U32 R10, R13, 0x8, R10 ;  /* 0x000000080d0a7825 */ /* 0x001fc800078e000a */
[----:B------:R-:W-:-:S05]  /*2b40*/  IMAD.MOV.U32 R13, RZ, RZ, RZ ;  /* 0x000000ffff0d7224 */ /* 0x000fca00078e00ff */
[----:B------:R2:W-:Y:S02]  /*2b50*/  REDG.E.ADD.64.STRONG.GPU desc[UR16][R10.64+0x400], R12 ;  /* 0x0004000c0a00798e */ /* 0x0005e4000c12e510 */
.L_x_415:
[----:B------:R-:W-:Y:S05]  /*2b60*/  BSYNC.RECONVERGENT B1 ;  /* 0x0000000000017941 */ /* 0x000fea0003800200 */
.L_x_414:
        /* <DEDUP_REMOVED lines=9> */
.L_x_417:
[----:B------:R-:W-:Y:S05]  /*2c00*/  BSYNC.RECONVERGENT B1 ;  /* 0x0000000000017941 */ /* 0x000fea0003800200 */
.L_x_416:
[----:B------:R-:W-:-:S07]  /*2c10*/  IADD3 R9, PT, PT, R9, 0x4, RZ ;  /* 0x0000000409097810 */ /* 0x000fce0007ffe0ff */
.L_x_409:
[----:B------:R-:W-:-:S13]  /*2c20*/  ISETP.NE.AND P0, PT, R16, RZ, PT ;  /* 0x000000ff1000720c */ /* 0x000fda0003f05270 */
[----:B------:R-:W-:Y:S05]  /*2c30*/  @!P0 BRA `(.L_x_356) ;  /* 0x0000000000988947 */ /* 0x000fea0003800000 */
[----:B------:R-:W-:-:S13]  /*2c40*/  ISETP.NE.AND P0, PT, R19, RZ, PT ;  /* 0x000000ff1300720c */ /* 0x000fda0003f05270 */
[----:B------:R-:W-:Y:S05]  /*2c50*/  @!P0 BRA `(.L_x_418) ;  /* 0x0000000000648947 */ /* 0x000fea0003800000 */
[----:B01234-:R-:W-:Y:S01]  /*2c60*/  IMAD R10, R9, 0x400, R2 ;  /* 0x00000400090a7824 */ /* 0x01ffe200078e0202 */
        /* <DEDUP_REMOVED lines=12> */
.L_x_420:
[----:B------:R-:W-:Y:S05]  /*2d30*/  BSYNC.RECONVERGENT B1 ;  /* 0x0000000000017941 */ /* 0x000fea0003800200 */
.L_x_419:
[----:B------:R-:W-:Y:S04]  /*2d40*/  BSSY.RECONVERGENT B1, `(.L_x_421) ;  /* 0x0000009000017945 */ /* 0x000fe80003800200 */
[----:B------:R-:W-:Y:S05]  /*2d50*/  @!P1 BRA `(.L_x_422) ;  /* 0x00000000001c9947 */ /* 0x000fea0003800000 */
[----:B0-----:R-:W0:Y:S01]  /*2d60*/  LDC.64 R10, c[0x0][0x380] ;  /* 0x0000e000ff0a7b82 */ /* 0x001e220000000a00 */
[----:B------:R-:W-:-:S04]  /*2d70*/  IMAD R6, R9, 0x100, R0 ;  /* 0x0000010009067824 */ /* 0x000fc800078e0200 */
[----:B------:R-:W-:-:S04]  /*2d80*/  VIADD R13, R6, 0x100 ;  /* 0x00000100060d7836 */ /* 0x000fc80000000000 */
[----:B0-----:R-:W-:Y:S01]  /*2d90*/  IMAD.WIDE.U32 R12, R13, 0x8, R10 ;  /* 0x000000080d0c7825 */ /* 0x001fe200078e000a */
[----:B------:R-:W-:-:S03]  /*2da0*/  MOV R10, R8 ;  /* 0x00000008000a7202 */ /* 0x000fc60000000f00 */
[----:B------:R-:W-:-:S05]  /*2db0*/  IMAD.MOV.U32 R11, RZ, RZ, RZ ;  /* 0x000000ffff0b7224 */ /* 0x000fca00078e00ff */
[----:B------:R1:W-:Y:S02]  /*2dc0*/  REDG.E.ADD.64.STRONG.GPU desc[UR16][R12.64+0x400], R10 ;  /* 0x0004000a0c00798e */ /* 0x0003e4000c12e510 */
.L_x_422:
[----:B------:R-:W-:Y:S05]  /*2dd0*/  BSYNC.RECONVERGENT B1 ;  /* 0x0000000000017941 */ /* 0x000fea0003800200 */
.L_x_421:
[----:B------:R-:W-:-:S07]  /*2de0*/  VIADD R9, R9, 0x2 ;  /* 0x0000000209097836 */ /* 0x000fce0000000000 */
.L_x_418:
[----:B------:R-:W-:-:S13]  /*2df0*/  ISETP.NE.AND P0, PT, R7, RZ, PT ;  /* 0x000000ff0700720c */ /* 0x000fda0003f05270 */
[----:B------:R-:W-:Y:S05]  /*2e00*/  @!P0 BRA `(.L_x_356) ;  /* 0x0000000000248947 */ /* 0x000fea0003800000 */
[----:B------:R-:W-:-:S05]  /*2e10*/  IMAD R6, R9, 0x400, R2 ;  /* 0x0000040009067824 */ /* 0x000fca00078e0202 */
[----:B------:R-:W5:Y:S02]  /*2e20*/  LDS R8, [R6+0x200] ;  /* 0x0002000006087984 */ /* 0x000f640000000800 */
[----:B-----5:R-:W-:-:S13]  /*2e30*/  ISETP.NE.AND P0, PT, R8, RZ, PT ;  /* 0x000000ff0800720c */ /* 0x020fda0003f05270 */
[----:B------:R-:W-:Y:S05]  /*2e40*/  @!P0 BRA `(.L_x_356) ;  /* 0x0000000000148947 */ /* 0x000fea0003800000 */
[----:B------:R-:W5:Y:S01]  /*2e50*/  LDC.64 R6, c[0x0][0x380] ;  /* 0x0000e000ff067b82 */ /* 0x000f620000000a00 */
[----:B------:R-:W-:-:S04]  /*2e60*/  IMAD R9, R9, 0x100, R0 ;  /* 0x0000010009097824 */ /* 0x000fc800078e0200 */
[----:B-----5:R-:W-:-:S04]  /*2e70*/  IMAD.WIDE.U32 R6, R9, 0x8, R6 ;  /* 0x0000000809067825 */ /* 0x020fc800078e0006 */
[----:B------:R-:W-:-:S05]  /*2e80*/  IMAD.MOV.U32 R9, RZ, RZ, RZ ;  /* 0x000000ffff097224 */ /* 0x000fca00078e00ff */
[----:B------:R0:W-:Y:S02]  /*2e90*/  REDG.E.ADD.64.STRONG.GPU desc[UR16][R6.64+0x400], R8 ;  /* 0x000400080600798e */ /* 0x0001e4000c12e510 */
.L_x_356:
[----:B------:R-:W-:Y:S05]  /*2ea0*/  BSYNC.RECONVERGENT B0 ;  /* 0x0000000000007941 */ /* 0x000fea0003800200 */
.L_x_355:
[----:B------:R-:W1:Y:S01]  /*2eb0*/  LDCU.64 UR4, c[0x0][0x390] ;  /* 0x00007200ff0477ac */ /* 0x000e620008000a00 */
[----:B------:R-:W-:-:S04]  /*2ec0*/  UIADD3 UR6, UP1, UPT, UR6, 0x1, URZ ;  /* 0x0000000106067890 */ /* 0x000fc8000ff3e0ff */
[----:B------:R-:W-:Y:S02]  /*2ed0*/  UIADD3.X UR7, UPT, UPT, URZ, UR7, URZ, UP1, !UPT ;  /* 0x00000007ff077290 */ /* 0x000fe40008ffe4ff */
[----:B-1----:R-:W-:-:S04]  /*2ee0*/  UIADD3 UR9, UP0, UPT, UR4, -0x1, URZ ;  /* 0xffffffff04097890 */ /* 0x002fc8000ff1e0ff */
[----:B------:R-:W-:-:S04]  /*2ef0*/  UIADD3.X UR10, UPT, UPT, UR5, -0x1, URZ, UP0, !UPT ;  /* 0xffffffff050a7890 */ /* 0x000fc800087fe4ff */
[----:B------:R-:W-:-:S04]  /*2f00*/  USHF.R.U64 UR9, UR9, 0x1e, UR10 ;  /* 0x0000001e09097899 */ /* 0x000fc8000800120a */
[----:B------:R-:W-:-:S04]  /*2f10*/  UIADD3 UR9, UP0, UPT, UR9, 0x1, URZ ;  /* 0x0000000109097890 */ /* 0x000fc8000ff1e0ff */
[----:B------:R-:W-:Y:S02]  /*2f20*/  ULEA.HI.X UR10, UR10, URZ, URZ, 0x2, UP0 ;  /* 0x000000ff0a0a7291 */ /* 0x000fe400080f14ff */
[----:B------:R-:W-:-:S04]  /*2f30*/  UISETP.LT.U32.AND UP0, UPT, UR9, UR4, UPT ;  /* 0x000000040900728c */ /* 0x000fc8000bf01070 */
[----:B------:R-:W-:-:S04]  /*2f40*/  UISETP.LT.U32.AND.EX UP0, UPT, UR10, UR5, UPT, UP0 ;  /* 0x000000050a00728c */ /* 0x000fc8000bf01100 */
[----:B------:R-:W-:Y:S02]  /*2f50*/  USEL UR4, UR9, UR4, UP0 ;  /* 0x0000000409047287 */ /* 0x000fe40008000000 */
[----:B------:R-:W-:Y:S02]  /*2f60*/  USEL UR5, UR10, UR5, UP0 ;  /* 0x000000050a057287 */ /* 0x000fe40008000000 */
[----:B------:R-:W-:-:S04]  /*2f70*/  UISETP.NE.U32.AND UP0, UPT, UR6, UR4, UPT ;  /* 0x000000040600728c */ /* 0x000fc8000bf05070 */
[----:B------:R-:W-:Y:S01]  /*2f80*/  UISETP.NE.AND.EX UP0, UPT, UR7, UR5, UPT, UP0 ;  /* 0x000000050700728c */ /* 0x000fe2000bf05300 */
[----:B------:R-:W-:Y:S08]  /*2f90*/  BAR.SYNC.DEFER_BLOCKING 0x0 ;  /* 0x0000000000007b1d */ /* 0x000ff00000010000 */
[----:B------:R-:W-:Y:S05]  /*2fa0*/  BRA.U UP0, `(.L_x_423) ;  /* 0xffffffd100807547 */ /* 0x000fea000b83ffff */
[----:B------:R-:W-:Y:S05]  /*2fb0*/  EXIT ;  /* 0x000000000000794d */ /* 0x000fea0003800000 */
.L_x_424:
        /* <DEDUP_REMOVED lines=12> */
.L_x_2011:


//--------------------- .text._ZN3cub18CUB_300001_SM_10006detail10radix_sort31DeviceRadixSortSingleTileKernelINS1_5radix10policy_hubImNS0_8NullTypeEyE10Policy1000ELNS0_9SortOrderE0EmS6_yNS1_21identity_decomposer_tEEEvPKT1_PSB_PKT2_PSF_T3_iiT4_ --------------------------
	.section	.text._ZN3cub18CUB_300001_SM_10006detail10radix_sort31DeviceRadixSortSingleTileKernelINS1_5radix10policy_hubImNS0_8NullTypeEyE10Policy1000ELNS0_9SortOrderE0EmS6_yNS1_21identity_decomposer_tEEEvPKT1_PSB_PKT2_PSF_T3_iiT4_,"ax",@progbits
	.align	128
        .global         _ZN3cub18CUB_300001_SM_10006detail10radix_sort31DeviceRadixSortSingleTileKernelINS1_5radix10policy_hubImNS0_8NullTypeEyE10Policy1000ELNS0_9SortOrderE0EmS6_yNS1_21identity_decomposer_tEEEvPKT1_PSB_PKT2_PSF_T3_iiT4_
        .type           _ZN3cub18CUB_300001_SM_10006detail10radix_sort31DeviceRadixSortSingleTileKernelINS1_5radix10policy_hubImNS0_8NullTypeEyE10Policy1000ELNS0_9SortOrderE0EmS6_yNS1_21identity_decomposer_tEEEvPKT1_PSB_PKT2_PSF_T3_iiT4_,@function
        .size           _ZN3cub18CUB_300001_SM_10006detail10radix_sort31DeviceRadixSortSingleTileKernelINS1_5radix10policy_hubImNS0_8NullTypeEyE10Policy1000ELNS0_9SortOrderE0EmS6_yNS1_21identity_decomposer_tEEEvPKT1_PSB_PKT2_PSF_T3_iiT4_,(.L_x_2012 - _ZN3cub18CUB_300001_SM_10006detail10radix_sort31DeviceRadixSortSingleTileKernelINS1_5radix10policy_hubImNS0_8NullTypeEyE10Policy1000ELNS0_9SortOrderE0EmS6_yNS1_21identity_decomposer_tEEEvPKT1_PSB_PKT2_PSF_T3_iiT4_)
        .other          _ZN3cub18CUB_300001_SM_10006detail10radix_sort31DeviceRadixSortSingleTileKernelINS1_5radix10policy_hubImNS0_8NullTypeEyE10Policy1000ELNS0_9SortOrderE0EmS6_yNS1_21identity_decomposer_tEEEvPKT1_PSB_PKT2_PSF_T3_iiT4_,@"STO_CUDA_ENTRY STV_DEFAULT"
_ZN3cub18CUB_300001_SM_10006detail10radix_sort31DeviceRadixSortSingleTileKernelINS1_5radix10policy_hubImNS0_8NullTypeEyE10Policy1000ELNS0_9SortOrderE0EmS6_yNS1_21identity_decomposer_tEEEvPKT1_PSB_PKT2_PSF_T3_iiT4_:
.text._ZN3cub18CUB_300001_SM_10006detail10radix_sort31DeviceRadixSortSingleTileKernelINS1_5radix10policy_hubImNS0_8NullTypeEyE10Policy1000ELNS0_9SortOrderE0EmS6_yNS1_21identity_decomposer_tEEEvPKT1_PSB_PKT2_PSF_T3_iiT4_:
[----:B------:R-:W-:Y:S01]  /*0000*/  LDC R1, c[0x0][0x37c] ;  /* 0x0000df00ff017b82 */ /* 0x000fe20000000800 */
[----:B------:R-:W0:Y:S01]  /*0010*/  S2R R0, SR_TID.X ;  /* 0x0000000000007919 */ /* 0x000e220000002100 */
[----:B------:R-:W1:Y:S06]  /*0020*/  LDCU UR4, c[0x0][0x3a0] ;  /* 0x00007400ff0477ac */ /* 0x000e6c0008000800 */
[----:B------:R-:W2:Y:S01]  /*0030*/  LDC.64 R4, c[0x0][0x380] ;  /* 0x0000e000ff047b82 */ /* 0x000ea20000000a00 */
[----:B------:R-:W-:Y:S01]  /*0040*/  IMAD.MOV.U32 R12, RZ, RZ, -0x1 ;  /* 0xffffffffff0c7424 */ /* 0x000fe200078e00ff */
[----:B------:R-:W3:Y:S01]  /*0050*/  LDCU.64 UR10, c[0x0][0x358] ;  /* 0x00006b00ff0a77ac */ /* 0x000ee20008000a00 */
[----:B------:R-:W-:-:S05]  /*0060*/  IMAD.MOV.U32 R13, RZ, RZ, -0x1 ;  /* 0xffffffffff0d7424 */ /* 0x000fca00078e00ff */
[----:B------:R-:W4:Y:S01]  /*0070*/  S2UR UR5, SR_CgaCtaId ;  /* 0x00000000000579c3 */ /* 0x000f220000008800 */
[----:B------:R-:W-:Y:S01]  /*0080*/  MOV R14, 0xffffffff ;  /* 0xffffffff000e7802 */ /* 0x000fe20000000f00 */
[----:B------:R-:W-:Y:S01]  /*0090*/  IMAD.MOV.U32 R15, RZ, RZ, -0x1 ;  /* 0xffffffffff0f7424 */ /* 0x000fe200078e00ff */
[----:B------:R-:W-:Y:S01]  /*00a0*/  MOV R26, 0xffffffff ;  /* 0xffffffff001a7802 */ /* 0x000fe20000000f00 */
[----:B------:R-:W-:Y:S02]  /*00b0*/  IMAD.MOV.U32 R16, RZ, RZ, -0x1 ;  /* 0xffffffffff107424 */ /* 0x000fe400078e00ff */
[----:B------:R-:W-:Y:S02]  /*00c0*/  IMAD.MOV.U32 R17, RZ, RZ, -0x1 ;  /* 0xffffffffff117424 */ /* 0x000fe400078e00ff */
[----:B------:R-:W-:Y:S02]  /*00d0*/  IMAD.MOV.U32 R18, RZ, RZ, -0x1 ;  /* 0xffffffffff127424 */ /* 0x000fe400078e00ff */
[----:B------:R-:W-:-:S02]  /*00e0*/  IMAD.MOV.U32 R19, RZ, RZ, -0x1 ;  /* 0xffffffffff137424 */ /* 0x000fc400078e00ff */
[----:B------:R-:W-:Y:S02]  /*00f0*/  IMAD.MOV.U32 R20, RZ, RZ, -0x1 ;  /* 0xffffffffff147424 */ /* 0x000fe400078e00ff */
[----:B------:R-:W-:Y:S02]  /*0100*/  IMAD.MOV.U32 R21, RZ, RZ, -0x1 ;  /* 0xffffffffff157424 */ /* 0x000fe400078e00ff */
[----:B------:R-:W-:Y:S02]  /*0110*/  IMAD.MOV.U32 R22, RZ, RZ, -0x1 ;  /* 0xffffffffff167424 */ /* 0x000fe400078e00ff */
[----:B------:R-:W-:Y:S02]  /*0120*/  IMAD.MOV.U32 R23, RZ, RZ, -0x1 ;  /* 0xffffffffff177424 */ /* 0x000fe400078e00ff */
[----:B------:R-:W-:Y:S02]  /*0130*/  IMAD.MOV.U32 R24, RZ, RZ, -0x1 ;  /* 0xffffffffff187424 */ /* 0x000fe400078e00ff */
[----:B------:R-:W-:-:S02]  /*0140*/  IMAD.MOV.U32 R25, RZ, RZ, -0x1 ;  /* 0xffffffffff197424 */ /* 0x000fc400078e00ff */
[----:B------:R-:W-:Y:S01]  /*0150*/  IMAD.MOV.U32 R27, RZ, RZ, -0x1 ;  /* 0xffffffffff1b7424 */ /* 0x000fe200078e00ff */
[----:B------:R-:W4:Y:S01]  /*0160*/  S2R R28, SR_LANEID ;  /* 0x00000000001c7919 */ /* 0x000f220000000000 */
[----:B0-----:R-:W-:Y:S01]  /*0170*/  IMAD R7, R0, 0x9, RZ ;  /* 0x0000000900077824 */ /* 0x001fe200078e02ff */
[----:B------:R-:W0:Y:S03]  /*0180*/  LDCU.64 UR6, c[0x0][0x3a8] ;  /* 0x00007500ff0677ac */ /* 0x000e260008000a00 */
[C---:B------:R-:W-:Y:S01]  /*0190*/  VIADD R2, R7.reuse, 0x1 ;  /* 0x0000000107027836 */ /* 0x040fe20000000000 */
[C---:B-1----:R-:W-:Y:S01]  /*01a0*/  ISETP.GE.AND P6, PT, R7.reuse, UR4, PT ;  /* 0x0000000407007c0c */ /* 0x042fe2000bfc6270 */
[C---:B------:R-:W-:Y:S01]  /*01b0*/  VIADD R3, R7.reuse, 0x3 ;  /* 0x0000000307037836 */ /* 0x040fe20000000000 */
[----:B------:R-:W1:Y:S01]  /*01c0*/  LDCU UR9, c[0x0][0x3ac] ;  /* 0x00007580ff0977ac */ /* 0x000e620008000800 */
[C---:B------:R-:W-:Y:S01]  /*01d0*/  VIADD R6, R7.reuse, 0x4 ;  /* 0x0000000407067836 */ /* 0x040fe20000000000 */
[----:B------:R-:W-:Y:S01]  /*01e0*/  ISETP.GE.AND P0, PT, R2, UR4, PT ;  /* 0x0000000402007c0c */ /* 0x000fe2000bf06270 */
[----:B------:R-:W-:Y:S01]  /*01f0*/  VIADD R2, R7, 0x2 ;  /* 0x0000000207027836 */ /* 0x000fe20000000000 */
[----:B------:R-:W-:Y:S01]  /*0200*/  ISETP.GE.AND P2, PT, R3, UR4, PT ;  /* 0x0000000403007c0c */ /* 0x000fe2000bf46270 */
[C---:B------:R-:W-:Y:S01]  /*0210*/  VIADD R8, R7.reuse, 0x5 ;  /* 0x0000000507087836 */ /* 0x040fe20000000000 */
[----:B------:R-:W-:Y:S01]  /*0220*/  ISETP.GE.AND P3, PT, R6, UR4, PT ;  /* 0x0000000406007c0c */ /* 0x000fe2000bf66270 */
[----:B------:R-:W-:Y:S01]  /*0230*/  IMAD.MOV.U32 R3, RZ, RZ, -0x1 ;  /* 0xffffffffff037424 */ /* 0x000fe200078e00ff */
[----:B------:R-:W-:Y:S01]  /*0240*/  ISETP.GE.AND P1, PT, R2, UR4, PT ;  /* 0x0000000402007c0c */ /* 0x000fe2000bf26270 */
[----:B------:R-:W-:Y:S01]  /*0250*/  IMAD.MOV.U32 R2, RZ, RZ, -0x1 ;  /* 0xffffffffff027424 */ /* 0x000fe200078e00ff */
[----:B------:R-:W-:Y:S01]  /*0260*/  ISETP.GE.AND P4, PT, R8, UR4, PT ;  /* 0x0000000408007c0c */ /* 0x000fe2000bf86270 */
[----:B------:R-:W-:-:S02]  /*0270*/  VIADD R6, R7, 0x6 ;  /* 0x0000000607067836 */ /* 0x000fc40000000000 */
[----:B--2---:R-:W-:-:S03]  /*0280*/  IMAD.WIDE.U32 R4, R7, 0x8, R4 ;  /* 0x0000000807047825 */ /* 0x004fc600078e0004 */
[----:B------:R-:W-:Y:S01]  /*0290*/  ISETP.GE.AND P5, PT, R6, UR4, PT ;  /* 0x0000000406007c0c */ /* 0x000fe2000bfa6270 */
[C---:B------:R-:W-:Y:S01]  /*02a0*/  VIADD R8, R7.reuse, 0x7 ;  /* 0x0000000707087836 */ /* 0x040fe20000000000 */
[----:B---3--:R2:W5:Y:S01]  /*02b0*/  @!P6 LDG.E.64 R2, desc[UR10][R4.64] ;  /* 0x0000000a0402e981 */ /* 0x008562000c1e1b00 */
[----:B------:R-:W-:-:S03]  /*02c0*/  VIADD R7, R7, 0x8 ;  /* 0x0000000807077836 */ /* 0x000fc60000000000 */
[----:B------:R2:W5:Y:S01]  /*02d0*/  @!P0 LDG.E.64 R12, desc[UR10][R4.64+0x8] ;  /* 0x0000080a040c8981 */ /* 0x000562000c1e1b00 */
[----:B------:R-:W-:Y:S02]  /*02e0*/  ISETP.GE.AND P6, PT, R8, UR4, PT ;  /* 0x0000000408007c0c */ /* 0x000fe4000bfc6270 */
[----:B------:R-:W-:Y:S01]  /*02f0*/  ISETP.GE.AND P0, PT, R7, UR4, PT ;  /* 0x0000000407007c0c */ /* 0x000fe2000bf06270 */
[----:B------:R2:W5:Y:S04]  /*0300*/  @!P1 LDG.E.64 R14, desc[UR10][R4.64+0x10] ;  /* 0x0000100a040e9981 */ /* 0x000568000c1e1b00 */
[----:B------:R2:W5:Y:S04]  /*0310*/  @!P2 LDG.E.64 R16, desc[UR10][R4.64+0x18] ;  /* 0x0000180a0410a981 */ /* 0x000568000c1e1b00 */
[----:B------:R2:W5:Y:S04]  /*0320*/  @!P3 LDG.E.64 R18, desc[UR10][R4.64+0x20] ;  /* 0x0000200a0412b981 */ /* 0x000568000c1e1b00 */
[----:B------:R2:W5:Y:S04]  /*0330*/  @!P4 LDG.E.64 R20, desc[UR10][R4.64+0x28] ;  /* 0x0000280a0414c981 */ /* 0x000568000c1e1b00 */
[----:B------:R2:W5:Y:S04]  /*0340*/  @!P5 LDG.E.64 R22, desc[UR10][R4.64+0x30] ;  /* 0x0000300a0416d981 */ /* 0x000568000c1e1b00 */
[----:B------:R2:W5:Y:S04]  /*0350*/  @!P6 LDG.E.64 R24, desc[UR10][R4.64+0x38] ;  /* 0x0000380a0418e981 */ /* 0x000568000c1e1b00 */
[----:B------:R2:W5:Y:S01]  /*0360*/  @!P0 LDG.E.64 R26, desc[UR10][R4.64+0x40] ;  /* 0x0000400a041a8981 */ /* 0x000562000c1e1b00 */
[----:B------:R-:W-:-:S02]  /*0370*/  UMOV UR4, 0x400 ;  /* 0x0000040000047882 */ /* 0x000fc40000000000 */
[----:B----4-:R-:W-:Y:S01]  /*0380*/  ULEA UR4, UR5, UR4, 0x18 ;  /* 0x0000000405047291 */ /* 0x010fe2000f8ec0ff */
[----:B------:R-:W-:-:S05]  /*0390*/  SHF.R.U32.HI R86, RZ, 0x5, R0 ;  /* 0x00000005ff567819 */ /* 0x000fca0000011600 */
[----:B------:R-:W-:-:S05]  /*03a0*/  LEA R29, R0, UR4, 0x2 ;  /* 0x00000004001d7c11 */ /* 0x000fca000f8e10ff */
[----:B------:R-:W-:Y:S01]  /*03b0*/  IMAD R31, R0, 0x80, R29 ;  /* 0x00000080001f7824 */ /* 0x000fe200078e021d */
[----:B------:R-:W-:-:S03]  /*03c0*/  LEA R30, R86, UR4, 0x2 ;  /* 0x00000004561e7c11 */ /* 0x000fc6000f8e10ff */
[----:B------:R-:W-:Y:S01]  /*03d0*/  IMAD R33, R0, -0x3c, R31 ;  /* 0xffffffc400217824 */ /* 0x000fe200078e021f */
[----:B0-----:R-:W-:Y:S02]  /*03e0*/  UIADD3 UR8, UPT, UPT, UR6, 0x6, URZ ;  /* 0x0000000606087890 */ /* 0x001fe4000fffe0ff */
[----:B------:R-:W-:Y:S01]  /*03f0*/  UIADD3 UR5, UPT, UPT, -UR6, UR7, URZ ;  /* 0x0000000706057290 */ /* 0x000fe2000fffe1ff */
[----:B-12---:R-:W-:Y:S11]  /*0400*/  BAR.SYNC.DEFER_BLOCKING 0x0 ;  /* 0x0000000000007b1d */ /* 0x006ff60000010000 */
.L_x_426:
[----:B------:R-:W-:Y:S01]  /*0410*/  UISETP.LT.AND UP0, UPT, UR5, 0x6, UPT ;  /* 0x000000060500788c */ /* 0x000fe2000bf01270 */
[----:B------:R-:W-:Y:S01]  /*0420*/  STS [R29], RZ ;  /* 0x000000ff1d007388 */ /* 0x000fe20000000800 */
[----:B------:R-:W-:Y:S01]  /*0430*/  UMOV UR6, 0x1 ;  /* 0x0000000100067882 */ /* 0x000fe20000000000 */
[----:B------:R-:W-:Y:S01]  /*0440*/  UIADD3 UR7, UPT, UPT, UR8, -0x6, URZ ;  /* 0xfffffffa08077890 */ /* 0x000fe2000fffe0ff */
[----:B------:R-:W-:Y:S01]  /*0450*/  ISETP.NE.AND P1, PT, R28, 0x1f, PT ;  /* 0x0000001f1c00780c */ /* 0x000fe20003f25270 */
[----:B------:R-:W-:Y:S01]  /*0460*/  USEL UR4, UR5, 0x6, UP0 ;  /* 0x0000000605047887 */ /* 0x000fe20008000000 */
[----:B------:R-:W-:Y:S01]  /*0470*/  STS [R29+0x400], RZ ;  /* 0x000400ff1d007388 */ /* 0x000fe20000000800 */
[----:B------:R-:W-:Y:S01]  /*0480*/  ISETP.NE.AND P2, PT, R86, 0x6, PT ;  /* 0x000000065600780c */ /* 0x000fe20003f45270 */
[----:B------:R-:W-:Y:S01]  /*0490*/  UISETP.GE.AND UP0, UPT, UR8, UR9, UPT ;  /* 0x000000090800728c */ /* 0x000fe2000bf06270 */
[----:B-1---5:R-:W-:Y:S01]  /*04a0*/  SHF.R.U64 R4, R2, UR7, R3 ;  /* 0x0000000702047c19 */ /* 0x022fe20008001203 */
[----:B------:R-:W-:Y:S01]  /*04b0*/  USHF.L.U32 UR4, UR6, UR4, URZ ;  /* 0x0000000406047299 */ /* 0x000fe200080006ff */
[----:B------:R-:W-:Y:S01]  /*04c0*/  STS [R29+0x800], RZ ;  /* 0x000800ff1d007388 */ /* 0x000fe20000000800 */
[----:B0-----:R-:W0:Y:S01]  /*04d0*/  S2UR UR6, SR_CgaCtaId ;  /* 0x00000000000679c3 */ /* 0x001e220000008800 */
[----:B------:R-:W-:Y:S01]  /*04e0*/  ISETP.NE.AND P3, PT, R86, 0x7, PT ;  /* 0x000000075600780c */ /* 0x000fe20003f65270 */
[----:B------:R-:W-:Y:S01]  /*04f0*/  UIADD3 UR4, UPT, UPT, UR4, -0x1, URZ ;  /* 0xffffffff04047890 */ /* 0x000fe2000fffe0ff */
[----:B------:R-:W-:Y:S04]  /*0500*/  STS [R29+0xc00], RZ ;  /* 0x000c00ff1d007388 */ /* 0x000fe80000000800 */
[----:B------:R-:W-:Y:S01]  /*0510*/  STS [R29+0x1000], RZ ;  /* 0x001000ff1d007388 */ /* 0x000fe20000000800 */
[----:B------:R-:W-:-:S03]  /*0520*/  LOP3.LUT R4, R4, UR4, RZ, 0xc0, !PT ;  /* 0x0000000404047c12 */ /* 0x000fc6000f8ec0ff */
[----:B------:R-:W-:Y:S01]  /*0530*/  STS [R29+0x1400], RZ ;  /* 0x001400ff1d007388 */ /* 0x000fe20000000800 */
[----:B------:R-:W-:Y:S01]  /*0540*/  SHF.R.U32.HI R6, RZ, 0x4, R4 ;  /* 0x00000004ff067819 */ /* 0x000fe20000011604 */
[----:B------:R-:W-:Y:S02]  /*0550*/  IMAD.SHL.U32 R5, R4, 0x400, RZ ;  /* 0x0000040004057824 */ /* 0x000fe400078e00ff */
[----:B------:R-:W-:Y:S01]  /*0560*/  STS [R29+0x1800], RZ ;  /* 0x001800ff1d007388 */ /* 0x000fe20000000800 */
[----:B------:R-:W-:Y:S02]  /*0570*/  LOP3.LUT R6, R6, 0xffffffe, RZ, 0xc0, !PT ;  /* 0x0ffffffe06067812 */ /* 0x000fe400078ec0ff */
[----:B------:R-:W-:Y:S01]  /*0580*/  LOP3.LUT R4, R5, 0x7c00, RZ, 0xc0, !PT ;  /* 0x00007c0005047812 */ /* 0x000fe200078ec0ff */
[----:B------:R-:W-:Y:S03]  /*0590*/  STS [R29+0x1c00], RZ ;  /* 0x001c00ff1d007388 */ /* 0x000fe60000000800 */
[----:B------:R-:W-:Y:S01]  /*05a0*/  IADD3 R51, PT, PT, R6, R29, R4 ;  /* 0x0000001d06337210 */ /* 0x000fe20007ffe004 */
[----:B------:R-:W-:Y:S01]  /*05b0*/  STS [R29+0x2000], RZ ;  /* 0x002000ff1d007388 */ /* 0x000fe20000000800 */
[----:B--2---:R-:W-:-:S03]  /*05c0*/  SHF.R.U64 R4, R12, UR7, R13 ;  /* 0x000000070c047c19 */ /* 0x004fc6000800120d */
        /* <DEDUP_REMOVED lines=8> */
[----:B------:R-:W-:Y:S02]  /*0650*/  LOP3.LUT R41, R4, 0xffffffe, RZ, 0xc0, !PT ;  /* 0x0ffffffe04297812 */ /* 0x000fe400078ec0ff */
[----:B---3--:R-:W-:Y:S01]  /*0660*/  SHF.R.U64 R5, R14, UR7, R15 ;  /* 0x000000070e057c19 */ /* 0x008fe2000800120f */
[----:B------:R-:W-:Y:S01]  /*0670*/  STS [R29+0x3400], RZ ;  /* 0x003400ff1d007388 */ /* 0x000fe20000000800 */
[----:B------:R-:W-:-:S02]  /*0680*/  IADD3 R41, PT, PT, R41, R29, R6 ;  /* 0x0000001d29297210 */ /* 0x000fc40007ffe006 */
[----:B------:R-:W-:Y:S01]  /*0690*/  LOP3.LUT R5, R5, UR4, RZ, 0xc0, !PT ;  /* 0x0000000405057c12 */ /* 0x000fe2000f8ec0ff */
[----:B------:R-:W-:Y:S04]  /*06a0*/  STS [R29+0x3800], RZ ;  /* 0x003800ff1d007388 */ /* 0x000fe80000000800 */
[----:B------:R-:W-:Y:S01]  /*06b0*/  STS [R29+0x3c00], RZ ;  /* 0x003c00ff1d007388 */ /* 0x000fe20000000800 */
[----:B------:R-:W-:Y:S01]  /*06c0*/  IMAD.SHL.U32 R6, R5, 0x400, RZ ;  /* 0x0000040005067824 */ /* 0x000fe200078e00ff */
[----:B------:R-:W-:Y:S02]  /*06d0*/  SHF.R.U32.HI R5, RZ, 0x4, R5 ;  /* 0x00000004ff057819 */ /* 0x000fe40000011605 */
[----:B------:R-:W-:Y:S02]  /*06e0*/  STS [R29+0x4000], RZ ;  /* 0x004000ff1d007388 */ /* 0x000fe40000000800 */
[----:B------:R-:W-:-:S02]  /*06f0*/  LOP3.LUT R32, R6, 0x7c00, RZ, 0xc0, !PT ;  /* 0x00007c0006207812 */ /* 0x000fc400078ec0ff */
        /* <DEDUP_REMOVED lines=18> */
[----:B------:R-:W1:Y:S02]  /*0820*/  LDS.U16 R50, [R51] ;  /* 0x0000000033327984 */ /* 0x000e640000000400 */
[----:B-1----:R-:W-:-:S05]  /*0830*/  VIADD R4, R50, 0x1 ;  /* 0x0000000132047836 */ /* 0x002fca0000000000 */
[----:B------:R1:W-:Y:S04]  /*0840*/  STS.U16 [R51], R4 ;  /* 0x0000000433007388 */ /* 0x0003e80000000400 */
[----:B------:R-:W2:Y:S01]  /*0850*/  LDS.U16 R49, [R41] ;  /* 0x0000000029317984 */ /* 0x000ea20000000400 */
[----:B-1--4-:R-:W-:-:S04]  /*0860*/  SHF.R.U64 R4, R16, UR7, R17 ;  /* 0x0000000710047c19 */ /* 0x012fc80008001211 */
[----:B------:R-:W-:-:S05]  /*0870*/  LOP3.LUT R4, R4, UR4, RZ, 0xc0, !PT ;  /* 0x0000000404047c12 */ /* 0x000fca000f8ec0ff */
[----:B------:R-:W-:Y:S01]  /*0880*/  IMAD.SHL.U32 R5, R4, 0x400, RZ ;  /* 0x0000040004057824 */ /* 0x000fe200078e00ff */
[----:B------:R-:W-:-:S04]  /*0890*/  SHF.R.U32.HI R4, RZ, 0x4, R4 ;  /* 0x00000004ff047819 */ /* 0x000fc80000011604 */
[----:B------:R-:W-:Y:S02]  /*08a0*/  LOP3.LUT R34, R5, 0x7c00, RZ, 0xc0, !PT ;  /* 0x00007c0005227812 */ /* 0x000fe400078ec0ff */
[----:B------:R-:W-:-:S04]  /*08b0*/  LOP3.LUT R4, R4, 0xffffffe, RZ, 0xc0, !PT ;  /* 0x0ffffffe04047812 */ /* 0x000fc800078ec0ff */
[----:B------:R-:W-:Y:S02]  /*08c0*/  IADD3 R34, PT, PT, R4, R29, R34 ;  /* 0x0000001d04227210 */ /* 0x000fe40007ffe022 */
[----:B------:R-:W-:-:S04]  /*08d0*/  SHF.R.U64 R4, R18, UR7, R19 ;  /* 0x0000000712047c19 */ /* 0x000fc80008001213 */
[----:B------:R-:W-:Y:S01]  /*08e0*/  LOP3.LUT R4, R4, UR4, RZ, 0xc0, !PT ;  /* 0x0000000404047c12 */ /* 0x000fe2000f8ec0ff */
[----:B--2---:R-:W-:-:S05]  /*08f0*/  VIADD R6, R49, 0x1 ;  /* 0x0000000131067836 */ /* 0x004fca0000000000 */
[----:B------:R1:W-:Y:S04]  /*0900*/  STS.U16 [R41], R6 ;  /* 0x0000000629007388 */ /* 0x0003e80000000400 */
[----:B------:R-:W2:Y:S01]  /*0910*/  LDS.U16 R48, [R32] ;  /* 0x0000000020307984 */ /* 0x000ea20000000400 */
[----:B-1----:R-:W-:Y:S01]  /*0920*/  IMAD.SHL.U32 R6, R4, 0x400, RZ ;  /* 0x0000040004067824 */ /* 0x002fe200078e00ff */
[----:B------:R-:W-:-:S04]  /*0930*/  SHF.R.U32.HI R4, RZ, 0x4, R4 ;  /* 0x00000004ff047819 */ /* 0x000fc80000011604 */
[----:B------:R-:W-:Y:S02]  /*0940*/  LOP3.LUT R6, R6, 0x7c00, RZ, 0xc0, !PT ;  /* 0x00007c0006067812 */ /* 0x000fe400078ec0ff */
[----:B------:R-:W-:-:S04]  /*0950*/  LOP3.LUT R4, R4, 0xffffffe, RZ, 0xc0, !PT ;  /* 0x0ffffffe04047812 */ /* 0x000fc800078ec0ff */
[----:B------:R-:W-:Y:S02]  /*0960*/  IADD3 R36, PT, PT, R4, R29, R6 ;  /* 0x0000001d04247210 */ /* 0x000fe40007ffe006 */
[----:B------:R-:W-:-:S04]  /*0970*/  SHF.R.U64 R4, R20, UR7, R21 ;  /* 0x0000000714047c19 */ /* 0x000fc80008001215 */
[----:B------:R-:W-:-:S04]  /*0980*/  LOP3.LUT R4, R4, UR4, RZ, 0xc0, !PT ;  /* 0x0000000404047c12 */ /* 0x000fc8000f8ec0ff */
[----:B------:R-:W-:-:S04]  /*0990*/  SHF.R.U32.HI R6, RZ, 0x4, R4 ;  /* 0x00000004ff067819 */ /* 0x000fc80000011604 */
[----:B------:R-:W-:Y:S01]  /*09a0*/  LOP3.LUT R6, R6, 0xffffffe, RZ, 0xc0, !PT ;  /* 0x0ffffffe06067812 */ /* 0x000fe200078ec0ff */
[----:B--2---:R-:W-:-:S05]  /*09b0*/  VIADD R5, R48, 0x1 ;  /* 0x0000000130057836 */ /* 0x004fca0000000000 */
[----:B------:R1:W-:Y:S04]  /*09c0*/  STS.U16 [R32], R5 ;  /* 0x0000000520007388 */ /* 0x0003e80000000400 */
[----:B------:R-:W2:Y:S01]  /*09d0*/  LDS.U16 R47, [R34] ;  /* 0x00000000222f7984 */ /* 0x000ea20000000400 */
[----:B-1----:R-:W-:-:S04]  /*09e0*/  SHF.L.U32 R5, R4, 0xa, RZ ;  /* 0x0000000a04057819 */ /* 0x002fc800000006ff */
[----:B------:R-:W-:-:S04]  /*09f0*/  LOP3.LUT R4, R5, 0x7c00, RZ, 0xc0, !PT ;  /* 0x00007c0005047812 */ /* 0x000fc800078ec0ff */
[----:B------:R-:W-:Y:S02]  /*0a00*/  IADD3 R37, PT, PT, R6, R29, R4 ;  /* 0x0000001d06257210 */ /* 0x000fe40007ffe004 */
[----:B------:R-:W-:-:S04]  /*0a10*/  SHF.R.U64 R4, R22, UR7, R23 ;  /* 0x0000000716047c19 */ /* 0x000fc80008001217 */
[----:B------:R-:W-:-:S05]  /*0a20*/  LOP3.LUT R4, R4, UR4, RZ, 0xc0, !PT ;  /* 0x0000000404047c12 */ /* 0x000fca000f8ec0ff */
[----:B------:R-:W-:Y:S01]  /*0a30*/  IMAD.SHL.U32 R6, R4, 0x400, RZ ;  /* 0x0000040004067824 */ /* 0x000fe200078e00ff */
[----:B------:R-:W-:-:S04]  /*0a40*/  SHF.R.U32.HI R4, RZ, 0x4, R4 ;  /* 0x00000004ff047819 */ /* 0x000fc80000011604 */
[----:B------:R-:W-:Y:S02]  /*0a50*/  LOP3.LUT R6, R6, 0x7c00, RZ, 0xc0, !PT ;  /* 0x00007c0006067812 */ /* 0x000fe400078ec0ff */
[----:B------:R-:W-:-:S04]  /*0a60*/  LOP3.LUT R38, R4, 0xffffffe, RZ, 0xc0, !PT ;  /* 0x0ffffffe04267812 */ /* 0x000fc800078ec0ff */
[----:B------:R-:W-:Y:S01]  /*0a70*/  IADD3 R38, PT, PT, R38, R29, R6 ;  /* 0x0000001d26267210 */ /* 0x000fe20007ffe006 */
[----:B--2---:R-:W-:-:S05]  /*0a80*/  VIADD R7, R47, 0x1 ;  /* 0x000000012f077836 */ /* 0x004fca0000000000 */
[----:B------:R-:W-:Y:S04]  /*0a90*/  STS.U16 [R34], R7 ;  /* 0x0000000722007388 */ /* 0x000fe80000000400 */
[----:B------:R-:W1:Y:S02]  /*0aa0*/  LDS.U16 R46, [R36] ;  /* 0x00000000242e7984 */ /* 0x000e640000000400 */
[----:B-1----:R-:W-:-:S05]  /*0ab0*/  VIADD R5, R46, 0x1 ;  /* 0x000000012e057836 */ /* 0x002fca0000000000 */
[----:B------:R1:W-:Y:S04]  /*0ac0*/  STS.U16 [R36], R5 ;  /* 0x0000000524007388 */ /* 0x0003e80000000400 */
[----:B------:R-:W2:Y:S01]  /*0ad0*/  LDS.U16 R45, [R37] ;  /* 0x00000000252d7984 */ /* 0x000ea20000000400 */
[----:B-1----:R-:W-:-:S04]  /*0ae0*/  SHF.R.U64 R5, R24, UR7, R25 ;  /* 0x0000000718057c19 */ /* 0x002fc80008001219 */
[----:B------:R-:W-:-:S05]  /*0af0*/  LOP3.LUT R5, R5, UR4, RZ, 0xc0, !PT ;  /* 0x0000000405057c12 */ /* 0x000fca000f8ec0ff */
[----:B------:R-:W-:Y:S01]  /*0b00*/  IMAD.SHL.U32 R6, R5, 0x400, RZ ;  /* 0x0000040005067824 */ /* 0x000fe200078e00ff */
[----:B------:R-:W-:-:S04]  /*0b10*/  SHF.R.U32.HI R5, RZ, 0x4, R5 ;  /* 0x00000004ff057819 */ /* 0x000fc80000011605 */
[----:B------:R-:W-:Y:S02]  /*0b20*/  LOP3.LUT R6, R6, 0x7c00, RZ, 0xc0, !PT ;  /* 0x00007c0006067812 */ /* 0x000fe400078ec0ff */
[----:B------:R-:W-:-:S04]  /*0b30*/  LOP3.LUT R39, R5, 0xffffffe, RZ, 0xc0, !PT ;  /* 0x0ffffffe05277812 */ /* 0x000fc800078ec0ff */
[----:B------:R-:W-:Y:S01]  /*0b40*/  IADD3 R39, PT, PT, R39, R29, R6 ;  /* 0x0000001d27277210 */ /* 0x000fe20007ffe006 */
[----:B--2---:R-:W-:-:S05]  /*0b50*/  VIADD R4, R45, 0x1 ;  /* 0x000000012d047836 */ /* 0x004fca0000000000 */
[----:B------:R1:W-:Y:S04]  /*0b60*/  STS.U16 [R37], R4 ;  /* 0x0000000425007388 */ /* 0x0003e80000000400 */
[----:B------:R-:W2:Y:S01]  /*0b70*/  LDS.U16 R44, [R38] ;  /* 0x00000000262c7984 */ /* 0x000ea20000000400 */
[----:B-1----:R-:W-:-:S04]  /*0b80*/  SHF.R.U64 R4, R26, UR7, R27 ;  /* 0x000000071a047c19 */ /* 0x002fc8000800121b */
[----:B------:R-:W-:Y:S01]  /*0b90*/  LOP3.LUT R4, R4, UR4, RZ, 0xc0, !PT ;  /* 0x0000000404047c12 */ /* 0x000fe2000f8ec0ff */
[----:B------:R-:W-:Y:S02]  /*0ba0*/  UMOV UR4, 0x400 ;  /* 0x0000040000047882 */ /* 0x000fe40000000000 */
[----:B0-----:R-:W-:Y:S02]  /*0bb0*/  ULEA UR4, UR6, UR4, 0x18 ;  /* 0x0000000406047291 */ /* 0x001fe4000f8ec0ff */
[----:B------:R-:W-:Y:S01]  /*0bc0*/  IMAD.SHL.U32 R6, R4, 0x400, RZ ;  /* 0x0000040004067824 */ /* 0x000fe200078e00ff */
[----:B------:R-:W-:-:S04]  /*0bd0*/  SHF.R.U32.HI R4, RZ, 0x4, R4 ;  /* 0x00000004ff047819 */ /* 0x000fc80000011604 */
[----:B------:R-:W-:Y:S02]  /*0be0*/  LOP3.LUT R6, R6, 0x7c00, RZ, 0xc0, !PT ;  /* 0x00007c0006067812 */ /* 0x000fe400078ec0ff */
[----:B------:R-:W-:-:S04]  /*0bf0*/  LOP3.LUT R40, R4, 0xffffffe, RZ, 0xc0, !PT ;  /* 0x0ffffffe04287812 */ /* 0x000fc800078ec0ff */
[----:B------:R-:W-:Y:S01]  /*0c00*/  IADD3 R40, PT, PT, R40, R29, R6 ;  /* 0x0000001d28287210 */ /* 0x000fe20007ffe006 */
[----:B--2---:R-:W-:-:S05]  /*0c10*/  VIADD R5, R44, 0x1 ;  /* 0x000000012c057836 */ /* 0x004fca0000000000 */
        /* <DEDUP_REMOVED lines=14> */
[----:B------:R-:W4:Y:S04]  /*0d00*/  LDS R83, [R31+0x18] ;  /* 0x000018001f537984 */ /* 0x000f280000000800 */
[----:B------:R-:W4:Y:S04]  /*0d10*/  LDS R76, [R31+0x1c] ;  /* 0x00001c001f4c7984 */ /* 0x000f280000000800 */
[----:B------:R-:W4:Y:S04]  /*0d20*/  LDS R75, [R31+0x20] ;  /* 0x000020001f4b7984 */ /* 0x000f280000000800 */
[----:B------:R-:W4:Y:S04]  /*0d30*/  LDS R74, [R31+0x24] ;  /* 0x000024001f4a7984 */ /* 0x000f280000000800 */
[----:B------:R-:W4:Y:S01]  /*0d40*/  LDS R73, [R31+0x28] ;  /* 0x000028001f497984 */ /* 0x000f220000000800 */
[----:B0-----:R-:W-:-:S03]  /*0d50*/  IMAD.IADD R78, R77, 0x1, R78 ;  /* 0x000000014d4e7824 */ /* 0x001fc600078e024e */
[----:B------:R-:W0:Y:S01]  /*0d60*/  LDS R72, [R31+0x2c] ;  /* 0x00002c001f487984 */ /* 0x000e220000000800 */
[----:B-1----:R-:W-:-:S03]  /*0d70*/  IMAD.IADD R79, R79, 0x1, R78 ;  /* 0x000000014f4f7824 */ /* 0x002fc600078e024e */
[----:B------:R-:W1:Y:S01]  /*0d80*/  LDS R71, [R31+0x30] ;  /* 0x000030001f477984 */ /* 0x000e620000000800 */
[----:B--2---:R-:W-:-:S03]  /*0d90*/  IMAD.IADD R80, R80, 0x1, R79 ;  /* 0x0000000150507824 */ /* 0x004fc600078e024f */
[----:B------:R-:W2:Y:S02]  /*0da0*/  LDS R70, [R31+0x34] ;  /* 0x000034001f467984 */ /* 0x000ea40000000800 */
[----:B---3--:R-:W-:Y:S02]  /*0db0*/  IADD3 R81, PT, PT, R81, R80, RZ ;  /* 0x0000005051517210 */ /* 0x008fe40007ffe0ff */
[----:B------:R-:W3:Y:S04]  /*0dc0*/  LDS R69, [R31+0x38] ;  /* 0x000038001f457984 */ /* 0x000ee80000000800 */
[----:B------:R-:W3:Y:S01]  /*0dd0*/  LDS R68, [R31+0x3c] ;  /* 0x00003c001f447984 */ /* 0x000ee20000000800 */
[----:B----4-:R-:W-:-:S03]  /*0de0*/  IMAD.IADD R82, R82, 0x1, R81 ;  /* 0x0000000152527824 */ /* 0x010fc600078e0251 */
[----:B------:R-:W4:Y:S01]  /*0df0*/  LDS R67, [R31+0x40] ;  /* 0x000040001f437984 */ /* 0x000f220000000800 */
[----:B------:R-:W-:-:S03]  /*0e00*/  IMAD.IADD R83, R83, 0x1, R82 ;  /* 0x0000000153537824 */ /* 0x000fc600078e0252 */
        /* <DEDUP_REMOVED lines=17> */
[----:B------:R-:W-:-:S03]  /*0f20*/  IMAD.IADD R68, R68, 0x1, R69 ;  /* 0x0000000144447824 */ /* 0x000fc600078e0245 */
[----:B------:R-:W3:Y:S02]  /*0f30*/  LDS R57, [R31+0x68] ;  /* 0x000068001f397984 */ /* 0x000ee40000000800 */
[----:B----4-:R-:W-:Y:S02]  /*0f40*/  IADD3 R67, PT, PT, R67, R68, RZ ;  /* 0x0000004443437210 */ /* 0x010fe40007ffe0ff */
[----:B------:R-:W4:Y:S03]  /*0f50*/  LDS R56, [R31+0x6c] ;  /* 0x00006c001f387984 */ /* 0x000f260000000800 */
[----:B------:R-:W-:Y:S01]  /*0f60*/  IMAD.IADD R66, R66, 0x1, R67 ;  /* 0x0000000142427824 */ /* 0x000fe200078e0243 */
        /* <DEDUP_REMOVED lines=9> */
[----:B0-----:R-:W-:-:S04]  /*1000*/  IMAD.IADD R61, R61, 0x1, R62 ;  /* 0x000000013d3d7824 */ /* 0x001fc800078e023e */
[----:B-1----:R-:W-:-:S04]  /*1010*/  IMAD.IADD R60, R60, 0x1, R61 ;  /* 0x000000013c3c7824 */ /* 0x002fc800078e023d */
[----:B--2---:R-:W-:-:S04]  /*1020*/  IMAD.IADD R59, R59, 0x1, R60 ;  /* 0x000000013b3b7824 */ /* 0x004fc800078e023c */
[----:B---3--:R-:W-:-:S04]  /*1030*/  IMAD.IADD R58, R58, 0x1, R59 ;  /* 0x000000013a3a7824 */ /* 0x008fc800078e023b */
[----:B------:R-:W-:-:S04]  /*1040*/  IMAD.IADD R57, R57, 0x1, R58 ;  /* 0x0000000139397824 */ /* 0x000fc800078e023a */
[----:B----4-:R-:W-:-:S05]  /*1050*/  IMAD.IADD R56, R56, 0x1, R57 ;  /* 0x0000000138387824 */ /* 0x010fca00078e0239 */
[----:B------:R-:W-:-:S05]  /*1060*/  IADD3 R55, PT, PT, R55, R56, RZ ;  /* 0x0000003837377210 */ /* 0x000fca0007ffe0ff */
        /* <DEDUP_REMOVED lines=21> */
[C---:B0-----:R-:W-:Y:S01]  /*11c0*/  IMAD.IADD R5, R4.reuse, 0x1, R5 ;  /* 0x0000000104057824 */ /* 0x041fe200078e0205 */
[----:B------:R-:W-:Y:S02]  /*11d0*/  SEL R35, R4, R35, !P0 ;  /* 0x0000002304237207 */ /* 0x000fe40004000000 */
[----:B------:R-:W-:Y:S01]  /*11e0*/  ISETP.NE.AND P0, PT, R86, 0x2, PT ;  /* 0x000000025600780c */ /* 0x000fe20003f05270 */
[----:B------:R-:W-:-:S03]  /*11f0*/  IMAD.IADD R6, R6, 0x1, R5 ;  /* 0x0000000106067824 */ /* 0x000fc600078e0205 */
[----:B------:R-:W-:Y:S02]  /*1200*/  SEL R35, R5, R35, !P0 ;  /* 0x0000002305237207 */ /* 0x000fe40004000000 */
[----:B------:R-:W-:Y:S02]  /*1210*/  ISETP.NE.AND P0, PT, R86, 0x3, PT ;  /* 0x000000035600780c */ /* 0x000fe40003f05270 */
[----:B------:R-:W-:Y:S02]  /*1220*/  IADD3 R7, PT, PT, R7, R6, RZ ;  /* 0x0000000607077210 */ /* 0x000fe40007ffe0ff */
[----:B------:R-:W-:Y:S02]  /*1230*/  SEL R35, R6, R35, !P0 ;  /* 0x0000002306237207 */ /* 0x000fe40004000000 */
[----:B------:R-:W-:Y:S01]  /*1240*/  ISETP.NE.AND P0, PT, R86, 0x5, PT ;  /* 0x000000055600780c */ /* 0x000fe20003f05270 */
[C---:B-1----:R-:W-:Y:S01]  /*1250*/  IMAD.IADD R8, R7.reuse, 0x1, R8 ;  /* 0x0000000107087824 */ /* 0x042fe200078e0208 */
[----:B------:R-:W-:-:S02]  /*1260*/  SEL R35, R7, R35, !P1 ;  /* 0x0000002307237207 */ /* 0x000fc40004800000 */
[----:B------:R-:W-:Y:S01]  /*1270*/  ISETP.NE.AND P1, PT, R28, RZ, PT ;  /* 0x000000ff1c00720c */ /* 0x000fe20003f25270 */
[----:B------:R-:W-:Y:S01]  /*1280*/  IMAD.IADD R9, R9, 0x1, R8 ;  /* 0x0000000109097824 */ /* 0x000fe200078e0208 */
[----:B------:R-:W-:Y:S02]  /*1290*/  SEL R35, R8, R35, !P0 ;  /* 0x0000002308237207 */ /* 0x000fe40004000000 */
[----:B------:R-:W-:Y:S01]  /*12a0*/  ISETP.GT.U32.AND P0, PT, R0, 0x1f, PT ;  /* 0x0000001f0000780c */ /* 0x000fe20003f04070 */
[----:B------:R-:W-:Y:S01]  /*12b0*/  IMAD.IADD R10, R10, 0x1, R9 ;  /* 0x000000010a0a7824 */ /* 0x000fe200078e0209 */
[----:B------:R-:W-:Y:S02]  /*12c0*/  SEL R35, R9, R35, !P2 ;  /* 0x0000002309237207 */ /* 0x000fe40005000000 */
[----:B------:R-:W-:Y:S01]  /*12d0*/  ISETP.GT.U32.OR P2, PT, R0, 0x1f, P1 ;  /* 0x0000001f0000780c */ /* 0x000fe20000f44470 */
[----:B------:R-:W-:Y:S01]  /*12e0*/  IMAD.IADD R11, R11, 0x1, R10 ;  /* 0x000000010b0b7824 */ /* 0x000fe200078e020a */
[----:B------:R-:W-:-:S02]  /*12f0*/  SEL R4, R84, RZ, P1 ;  /* 0x000000ff54047207 */ /* 0x000fc40000800000 */
        /* <DEDUP_REMOVED lines=10> */
[-C--:B------:R-:W-:Y:S01]  /*13a0*/  IADD3 R80, PT, PT, R80, R4.reuse, RZ ;  /* 0x0000000450507210 */ /* 0x080fe20007ffe0ff */
[--C-:B------:R-:W-:Y:S01]  /*13b0*/  IMAD.IADD R78, R78, 0x1, R4.reuse ;  /* 0x000000014e4e7824 */ /* 0x100fe200078e0204 */
[-C--:B------:R-:W-:Y:S01]  /*13c0*/  IADD3 R68, PT, PT, R68, R4.reuse, RZ ;  /* 0x0000000444447210 */ /* 0x080fe20007ffe0ff */
[--C-:B------:R-:W-:Y:S01]  /*13d0*/  IMAD.IADD R8, R79, 0x1, R4.reuse ;  /* 0x000000014f087824 */ /* 0x100fe200078e0204 */
[----:B------:R-:W-:Y:S01]  /*13e0*/  IADD3 R57, PT, PT, R57, R4, RZ ;  /* 0x0000000439397210 */ /* 0x000fe20007ffe0ff */
[--C-:B------:R-:W-:Y:S01]  /*13f0*/  IMAD.IADD R10, R81, 0x1, R4.reuse ;  /* 0x00000001510a7824 */ /* 0x100fe200078e0204 */
[----:B------:R-:W-:Y:S01]  /*1400*/  STS [R31], R4 ;  /* 0x000000041f007388 */ /* 0x000fe20000000800 */
        /* <DEDUP_REMOVED lines=63> */
[----:B------:R-:W4:Y:S04]  /*1800*/  LDS.U16 R6, [R37] ;  /* 0x0000000025067984 */ /* 0x000f280000000400 */
[----:B------:R-:W4:Y:S04]  /*1810*/  LDS.U16 R9, [R38] ;  /* 0x0000000026097984 */ /* 0x000f280000000400 */
[----:B------:R-:W4:Y:S04]  /*1820*/  LDS.U16 R8, [R39] ;  /* 0x0000000027087984 */ /* 0x000f280000000400 */
[----:B------:R-:W4:Y:S01]  /*1830*/  LDS.U16 R11, [R40] ;  /* 0x00000000280b7984 */ /* 0x000f220000000400 */
[----:B0-----:R-:W-:-:S02]  /*1840*/  IMAD.IADD R50, R50, 0x1, R51 ;  /* 0x0000000132327824 */ /* 0x001fc400078e0233 */
[----:B-1----:R-:W-:Y:S02]  /*1850*/  IMAD.IADD R4, R49, 0x1, R4 ;  /* 0x0000000131047824 */ /* 0x002fe400078e0204 */
[----:B--2---:R-:W-:Y:S02]  /*1860*/  IMAD.IADD R48, R48, 0x1, R5 ;  /* 0x0000000130307824 */ /* 0x004fe400078e0205 */
[----:B---3--:R-:W-:Y:S02]  /*1870*/  IMAD.IADD R47, R47, 0x1, R34 ;  /* 0x000000012f2f7824 */ /* 0x008fe400078e0222 */
[----:B----4-:R-:W-:Y:S01]  /*1880*/  IMAD.IADD R46, R46, 0x1, R7 ;  /* 0x000000012e2e7824 */ /* 0x010fe200078e0207 */
[----:B------:R-:W-:Y:S01]  /*1890*/  IADD3 R6, PT, PT, R45, R6, RZ ;  /* 0x000000062d067210 */ /* 0x000fe20007ffe0ff */
[----:B------:R-:W-:Y:S02]  /*18a0*/  IMAD.IADD R41, R44, 0x1, R9 ;  /* 0x000000012c297824 */ /* 0x000fe400078e0209 */
[----:B------:R-:W-:-:S02]  /*18b0*/  IMAD.IADD R8, R43, 0x1, R8 ;  /* 0x000000012b087824 */ /* 0x000fc400078e0208 */
        /* <DEDUP_REMOVED lines=8> */
[----:B------:R0:W-:Y:S01]  /*1940*/  STS.64 [R5], R2 ;  /* 0x0000000205007388 */ /* 0x0001e20000000a00 */
[----:B------:R-:W-:Y:S02]  /*1950*/  LEA R11, R47, UR4, 0x3 ;  /* 0x000000042f0b7c11 */ /* 0x000fe4000f8e18ff */
[----:B------:R-:W-:Y:S01]  /*1960*/  LEA R37, R46, UR4, 0x3 ;  /* 0x000000042e257c11 */ /* 0x000fe2000f8e18ff */
[----:B------:R0:W-:Y:S01]  /*1970*/  STS.64 [R7], R12 ;  /* 0x0000000c07007388 */ /* 0x0001e20000000a00 */
[----:B------:R-:W-:-:S02]  /*1980*/  LEA R39, R6, UR4, 0x3 ;  /* 0x0000000406277c11 */ /* 0x000fc4000f8e18ff */
[----:B------:R-:W-:Y:S01]  /*1990*/  LEA R41, R41, UR4, 0x3 ;  /* 0x0000000429297c11 */ /* 0x000fe2000f8e18ff */
[----:B------:R0:W-:Y:S01]  /*19a0*/  STS.64 [R9], R14 ;  /* 0x0000000e09007388 */ /* 0x0001e20000000a00 */
[----:B------:R-:W-:Y:S02]  /*19b0*/  LEA R43, R8, UR4, 0x3 ;  /* 0x00000004082b7c11 */ /* 0x000fe4000f8e18ff */
[----:B------:R-:W-:Y:S01]  /*19c0*/  LEA R45, R42, UR4, 0x3 ;  /* 0x000000042a2d7c11 */ /* 0x000fe2000f8e18ff */
[----:B------:R0:W-:Y:S04]  /*19d0*/  STS.64 [R11], R16 ;  /* 0x000000100b007388 */ /* 0x0001e80000000a00 */
[----:B------:R0:W-:Y:S04]  /*19e0*/  STS.64 [R37], R18 ;  /* 0x0000001225007388 */ /* 0x0001e80000000a00 */
[----:B------:R0:W-:Y:S04]  /*19f0*/  STS.64 [R39], R20 ;  /* 0x0000001427007388 */ /* 0x0001e80000000a00 */
[----:B------:R0:W-:Y:S04]  /*1a00*/  STS.64 [R41], R22 ;  /* 0x0000001629007388 */ /* 0x0001e80000000a00 */
[----:B------:R0:W-:Y:S04]  /*1a10*/  STS.64 [R43], R24 ;  /* 0x000000182b007388 */ /* 0x0001e80000000a00 */
[----:B------:R0:W-:Y:S01]  /*1a20*/  STS.64 [R45], R26 ;  /* 0x0000001a2d007388 */ /* 0x0001e20000000a00 */
[----:B------:R-:W-:Y:S06]  /*1a30*/  BAR.SYNC.DEFER_BLOCKING 0x0 ;  /* 0x0000000000007b1d */ /* 0x000fec0000010000 */
[----:B------:R0:W1:Y:S04]  /*1a40*/  LDS.64 R2, [R33] ;  /* 0x0000000021027984 */ /* 0x0000680000000a00 */
[----:B------:R0:W2:Y:S04]  /*1a50*/  LDS.64 R12, [R33+0x8] ;  /* 0x00000800210c7984 */ /* 0x0000a80000000a00 */
[----:B------:R0:W3:Y:S04]  /*1a60*/  LDS.64 R14, [R33+0x10] ;  /* 0x00001000210e7984 */ /* 0x0000e80000000a00 */
[----:B------:R0:W4:Y:S04]  /*1a70*/  LDS.64 R16, [R33+0x18] ;  /* 0x0000180021107984 */ /* 0x0001280000000a00 */
[----:B------:R0:W0:Y:S04]  /*1a80*/  LDS.64 R18, [R33+0x20] ;  /* 0x0000200021127984 */ /* 0x0000280000000a00 */
[----:B------:R0:W0:Y:S04]  /*1a90*/  LDS.64 R20, [R33+0x28] ;  /* 0x0000280021147984 */ /* 0x0000280000000a00 */
[----:B------:R0:W0:Y:S04]  /*1aa0*/  LDS.64 R22, [R33+0x30] ;  /* 0x0000300021167984 */ /* 0x0000280000000a00 */
[----:B------:R0:W0:Y:S04]  /*1ab0*/  LDS.64 R24, [R33+0x38] ;  /* 0x0000380021187984 */ /* 0x0000280000000a00 */
[----:B------:R0:W0:Y:S01]  /*1ac0*/  LDS.64 R26, [R33+0x40] ;  /* 0x00004000211a7984 */ /* 0x0000220000000a00 */
[----:B------:R-:W-:Y:S06]  /*1ad0*/  BAR.SYNC.DEFER_BLOCKING 0x0 ;  /* 0x0000000000007b1d */ /* 0x000fec0000010000 */
[----:B------:R-:W-:Y:S05]  /*1ae0*/  BRA `(.L_x_426) ;  /* 0xffffffe800487947 */ /* 0x000fea000383ffff */
.L_x_425:
[----:B------:R-:W-:Y:S01]  /*1af0*/  LEA R5, R50, UR4, 0x3 ;  /* 0x0000000432057c11 */ /* 0x000fe2000f8e18ff */
[----:B------:R-:W0:Y:S01]  /*1b00*/  LDCU.64 UR6, c[0x0][0x3a0] ;  /* 0x00007400ff0677ac */ /* 0x000e220008000a00 */
[----:B------:R-:W-:Y:S01]  /*1b10*/  LEA R7, R4, UR4, 0x3 ;  /* 0x0000000404077c11 */ /* 0x000fe2000f8e18ff */
[----:B------:R-:W-:Y:S01]  /*1b20*/  IMAD R33, R0, -0x40, R33 ;  /* 0xffffffc000217824 */ /* 0x000fe200078e0221 */
[----:B------:R-:W-:Y:S01]  /*1b30*/  LEA R9, R48, UR4, 0x3 ;  /* 0x0000000430097c11 */ /* 0x000fe2000f8e18ff */
[----:B------:R-:W-:Y:S01]  /*1b40*/  STS.64 [R5], R2 ;  /* 0x0000000205007388 */ /* 0x000fe20000000a00 */
[----:B------:R-:W-:Y:S02]  /*1b50*/  LEA R47, R47, UR4, 0x3 ;  /* 0x000000042f2f7c11 */ /* 0x000fe4000f8e18ff */
[----:B------:R-:W-:Y:S01]  /*1b60*/  LEA R11, R46, UR4, 0x3 ;  /* 0x000000042e0b7c11 */ /* 0x000fe2000f8e18ff */
[----:B------:R-:W-:Y:S01]  /*1b70*/  STS.64 [R7], R12 ;  /* 0x0000000c07007388 */ /* 0x000fe20000000a00 */
[----:B------:R-:W-:-:S02]  /*1b80*/  LEA R29, R6, UR4, 0x3 ;  /* 0x00000004061d7c11 */ /* 0x000fc4000f8e18ff */
[----:B------:R-:W-:Y:S01]  /*1b90*/  LEA R41, R41, UR4, 0x3 ;  /* 0x0000000429297c11 */ /* 0x000fe2000f8e18ff */
[----:B------:R-:W-:Y:S01]  /*1ba0*/  STS.64 [R9], R14 ;  /* 0x0000000e09007388 */ /* 0x000fe20000000a00 */
[----:B------:R-:W-:Y:S02]  /*1bb0*/  LEA R31, R8, UR4, 0x3 ;  /* 0x00000004081f7c11 */ /* 0x000fe4000f8e18ff */
[----:B------:R-:W-:Y:S01]  /*1bc0*/  LEA R35, R42, UR4, 0x3 ;  /* 0x000000042a237c11 */ /* 0x000fe2000f8e18ff */
[----:B------:R1:W-:Y:S01]  /*1bd0*/  STS.64 [R47], R16 ;  /* 0x000000102f007388 */ /* 0x0003e20000000a00 */
[----:B0-----:R-:W-:-:S03]  /*1be0*/  ISETP.GE.U32.AND P1, PT, R0, UR6, PT ;  /* 0x0000000600007c0c */ /* 0x001fc6000bf26070 */
[----:B------:R-:W-:Y:S01]  /*1bf0*/  STS.64 [R11], R18 ;  /* 0x000000120b007388 */ /* 0x000fe20000000a00 */
[----:B------:R-:W-:-:S03]  /*1c00*/  ISETP.GE.U32.AND.EX P1, PT, RZ, UR7, PT, P1 ;  /* 0x00000007ff007c0c */ /* 0x000fc6000bf26110 */
[----:B------:R0:W-:Y:S04]  /*1c10*/  STS.64 [R29], R20 ;  /* 0x000000141d007388 */ /* 0x0001e80000000a00 */
[----:B------:R2:W-:Y:S01]  /*1c20*/  STS.64 [R41], R22 ;  /* 0x0000001629007388 */ /* 0x0005e20000000a00 */
[----:B-1----:R-:W1:Y:S03]  /*1c30*/  LDC.64 R16, c[0x0][0x388] ;  /* 0x0000e200ff107b82 */ /* 0x002e660000000a00 */
[----:B------:R-:W-:Y:S04]  /*1c40*/  STS.64 [R31], R24 ;  /* 0x000000181f007388 */ /* 0x000fe80000000a00 */
[----:B------:R-:W-:Y:S01]  /*1c50*/  STS.64 [R35], R26 ;  /* 0x0000001a23007388 */ /* 0x000fe20000000a00 */
[----:B0-----:R-:W-:-:S02]  /*1c60*/  VIADD R20, R0, 0x100 ;  /* 0x0000010000147836 */ /* 0x001fc40000000000 */
[C---:B------:R-:W-:Y:S01]  /*1c70*/  VIADD R21, R0.reuse, 0x300 ;  /* 0x0000030000157836 */ /* 0x040fe20000000000 */
[----:B------:R-:W-:Y:S01]  /*1c80*/  BAR.SYNC.DEFER_BLOCKING 0x0 ;  /* 0x0000000000007b1d */ /* 0x000fe20000010000 */
[----:B--2---:R-:W-:Y:S02]  /*1c90*/  LOP3.LUT R22, R0, 0x400, RZ, 0xfc, !PT ;  /* 0x0000040000167812 */ /* 0x004fe400078efcff */
[----:B------:R-:W-:Y:S01]  /*1ca0*/  ISETP.GE.U32.AND P3, PT, R20, UR6, PT ;  /* 0x0000000614007c0c */ /* 0x000fe2000bf66070 */
[C---:B------:R-:W-:Y:S01]  /*1cb0*/  VIADD R20, R0.reuse, 0x200 ;  /* 0x0000020000147836 */ /* 0x040fe20000000000 */
[----:B------:R-:W-:Y:S01]  /*1cc0*/  ISETP.GE.U32.AND P0, PT, R21, UR6, PT ;  /* 0x0000000615007c0c */ /* 0x000fe2000bf06070 */
[----:B------:R-:W-:Y:S01]  /*1cd0*/  VIADD R21, R0, 0x600 ;  /* 0x0000060000157836 */ /* 0x000fe20000000000 */
[----:B------:R-:W-:Y:S02]  /*1ce0*/  ISETP.GE.U32.AND.EX P3, PT, RZ, UR7, PT, P3 ;  /* 0x00000007ff007c0c */ /* 0x000fe4000bf66130 */
[----:B------:R-:W-:Y:S01]  /*1cf0*/  ISETP.GE.U32.AND P2, PT, R20, UR6, PT ;  /* 0x0000000614007c0c */ /* 0x000fe2000bf46070 */
[----:B------:R-:W-:Y:S01]  /*1d00*/  VIADD R20, R0, 0x500 ;  /* 0x0000050000147836 */ /* 0x000fe20000000000 */
[----:B------:R-:W-:Y:S01]  /*1d10*/  ISETP.GE.U32.AND P4, PT, R22, UR6, PT ;  /* 0x0000000616007c0c */ /* 0x000fe2000bf86070 */
[C---:B------:R-:W-:Y:S01]  /*1d20*/  VIADD R22, R0.reuse, 0x700 ;  /* 0x0000070000167836 */ /* 0x040fe20000000000 */
[----:B------:R-:W-:Y:S01]  /*1d30*/  ISETP.GE.U32.AND.EX P2, PT, RZ, UR7, PT, P2 ;  /* 0x00000007ff007c0c */ /* 0x000fe2000bf46120 */
[C---:B-1----:R-:W-:Y:S01]  /*1d40*/  IMAD.WIDE.U32 R16, R0.reuse, 0x8, R16 ;  /* 0x0000000800107825 */ /* 0x042fe200078e0010 */
[----:B------:R-:W-:-:S02]  /*1d50*/  LOP3.LUT R0, R0, 0x800, RZ, 0xfc, !PT ;  /* 0x0000080000007812 */ /* 0x000fc400078efcff */
[----:B------:R-:W-:Y:S02]  /*1d60*/  ISETP.GE.U32.AND P6, PT, R20, UR6, PT ;  /* 0x0000000614007c0c */ /* 0x000fe4000bfc6070 */
[----:B------:R-:W-:Y:S02]  /*1d70*/  ISETP.GE.U32.AND P5, PT, R21, UR6, PT ;  /* 0x0000000615007c0c */ /* 0x000fe4000bfa6070 */
[----:B------:R-:W-:Y:S02]  /*1d80*/  ISETP.GE.U32.AND.EX P0, PT, RZ, UR7, PT, P0 ;  /* 0x00000007ff007c0c */ /* 0x000fe4000bf06100 */
[----:B------:R-:W-:Y:S01]  /*1d90*/  ISETP.GE.U32.AND.EX P4, PT, RZ, UR7, PT, P4 ;  /* 0x00000007ff007c0c */ /* 0x000fe2000bf86140 */
[----:B------:R-:W0:Y:S01]  /*1da0*/  LDS.64 R2, [R33+0x800] ;  /* 0x0008000021027984 */ /* 0x000e220000000a00 */
[----:B------:R-:W-:Y:S02]  /*1db0*/  ISETP.GE.U32.AND.EX P6, PT, RZ, UR7, PT, P6 ;  /* 0x00000007ff007c0c */ /* 0x000fe4000bfc6160 */
[----:B------:R-:W-:Y:S01]  /*1dc0*/  ISETP.GE.U32.AND.EX P5, PT, RZ, UR7, PT, P5 ;  /* 0x00000007ff007c0c */ /* 0x000fe2000bfa6150 */
[----:B------:R-:W1:Y:S04]  /*1dd0*/  LDS.64 R4, [R33+0x1000] ;  /* 0x0010000021047984 */ /* 0x000e680000000a00 */
[----:B------:R-:W2:Y:S04]  /*1de0*/  LDS.64 R6, [R33+0x1800] ;  /* 0x0018000021067984 */ /* 0x000ea80000000a00 */
[----:B------:R-:W3:Y:S04]  /*1df0*/  LDS.64 R8, [R33+0x2000] ;  /* 0x0020000021087984 */ /* 0x000ee80000000a00 */
[----:B------:R-:W4:Y:S04]  /*1e00*/  LDS.64 R10, [R33+0x2800] ;  /* 0x00280000210a7984 */ /* 0x000f280000000a00 */
[----:B------:R-:W5:Y:S04]  /*1e10*/  LDS.64 R12, [R33+0x3000] ;  /* 0x00300000210c7984 */ /* 0x000f680000000a00 */
[----:B------:R-:W5:Y:S04]  /*1e20*/  LDS.64 R14, [R33+0x3800] ;  /* 0x00380000210e7984 */ /* 0x000f680000000a00 */
[----:B------:R-:W5:Y:S04]  /*1e30*/  @!P1 LDS.64 R18, [R33] ;  /* 0x0000000021129984 */ /* 0x000f680000000a00 */
[----:B0-----:R0:W-:Y:S01]  /*1e40*/  @!P3 STG.E.64 desc[UR10][R16.64+0x800], R2 ;  /* 0x000800021000b986 */ /* 0x0011e2000c101b0a */
[----:B------:R-:W-:-:S03]  /*1e50*/  ISETP.GE.U32.AND P3, PT, R22, UR6, PT ;  /* 0x0000000616007c0c */ /* 0x000fc6000bf66070 */
[----:B-1----:R0:W-:Y:S01]  /*1e60*/  @!P2 STG.E.64 desc[UR10][R16.64+0x1000], R4 ;  /* 0x001000041000a986 */ /* 0x0021e2000c101b0a */
[----:B------:R-:W-:Y:S02]  /*1e70*/  ISETP.GE.U32.AND P2, PT, R0, UR6, PT ;  /* 0x0000000600007c0c */ /* 0x000fe4000bf46070 */
[----:B------:R-:W-:Y:S01]  /*1e80*/  ISETP.GE.U32.AND.EX P3, PT, RZ, UR7, PT, P3 ;  /* 0x00000007ff007c0c */ /* 0x000fe2000bf66130 */
[----:B--2---:R0:W-:Y:S01]  /*1e90*/  @!P0 STG.E.64 desc[UR10][R16.64+0x1800], R6 ;  /* 0x0018000610008986 */ /* 0x0041e2000c101b0a */
[----:B------:R-:W-:-:S03]  /*1ea0*/  ISETP.GE.U32.AND.EX P2, PT, RZ, UR7, PT, P2 ;  /* 0x00000007ff007c0c */ /* 0x000fc6000bf46120 */
[----:B---3--:R0:W-:Y:S04]  /*1eb0*/  @!P4 STG.E.64 desc[UR10][R16.64+0x2000], R8 ;  /* 0x002000081000c986 */ /* 0x0081e8000c101b0a */
[----:B----4-:R0:W-:Y:S04]  /*1ec0*/  @!P6 STG.E.64 desc[UR10][R16.64+0x2800], R10 ;  /* 0x0028000a1000e986 */ /* 0x0101e8000c101b0a */
[----:B-----5:R0:W-:Y:S04]  /*1ed0*/  @!P5 STG.E.64 desc[UR10][R16.64+0x3000], R12 ;  /* 0x0030000c1000d986 */ /* 0x0201e8000c101b0a */
[----:B------:R0:W-:Y:S04]  /*1ee0*/  @!P3 STG.E.64 desc[UR10][R16.64+0x3800], R14 ;  /* 0x0038000e1000b986 */ /* 0x0001e8000c101b0a */
[----:B------:R0:W-:Y:S01]  /*1ef0*/  @!P1 STG.E.64 desc[UR10][R16.64], R18 ;  /* 0x0000001210009986 */ /* 0x0001e2000c101b0a */
[----:B------:R-:W-:Y:S05]  /*1f00*/  @P2 EXIT ;  /* 0x000000000000294d */ /* 0x000fea0003800000 */
[----:B0-----:R-:W0:Y:S04]  /*1f10*/  LDS.64 R2, [R33+0x4000] ;  /* 0x0040000021027984 */ /* 0x001e280000000a00 */
[----:B0-----:R-:W-:Y:S01]  /*1f20*/  STG.E.64 desc[UR10][R16.64+0x4000], R2 ;  /* 0x0040000210007986 */ /* 0x001fe2000c101b0a */
[----:B------:R-:W-:Y:S05]  /*1f30*/  EXIT ;  /* 0x000000000000794d */ /* 0x000fea0003800000 */
.L_x_427:
        /* <DEDUP_REMOVED lines=12> */
.L_x_2012:


//--------------------- .text._ZN3cub18CUB_300001_SM_10006detail9transform16transform_kernelINS2_10policy_hubILb1EN4cuda3std3__45tupleIJN6thrust24THRUST_300001_SM_1000_NS6detail15normal_iteratorINSA_10device_ptrImEEEEEEEE10policy1000El16KeyToTermFunctorNSC_INSD_IiEEEEJPmEEEvT0_iT1_T2_DpNS2_10kernel_argIT3_EE --------------------------
	.section	.text._ZN3cub18CUB_300001_SM_10006detail9transform16transform_kernelINS2_10policy_hubILb1EN4cuda3std3__45tupleIJN6thrust24THRUST_300001_SM_1000_NS6detail15normal_iteratorINSA_10device_ptrImEEEEEEEE10policy1000El16KeyToTermFunctorNSC_INSD_IiEEEEJPmEEEvT0_iT1_T2_DpNS2_10kernel_argIT3_EE,"ax",@progbits
	.align	128
        .global         _ZN3cub18CUB_300001_SM_10006detail9transform16transform_kernelINS2_10policy_hubILb1EN4cuda3std3__45tupleIJN6thrust24THRUST_300001_SM_1000_NS6detail15normal_iteratorINSA_10device_ptrImEEEEEEEE10policy1000El16KeyToTermFunctorNSC_INSD_IiEEEEJPmEEEvT0_iT1_T2_DpNS2_10kernel_argIT3_EE
        .type           _ZN3cub18CUB_300001_SM_10006detail9transform16transform_kernelINS2_10policy_hubILb1EN4cuda3std3__45tupleIJN6thrust24THRUST_300001_SM_1000_NS6detail15normal_iteratorINSA_10device_ptrImEEEEEEEE10policy1000El16KeyToTermFunctorNSC_INSD_IiEEEEJPmEEEvT0_iT1_T2_DpNS2_10kernel_argIT3_EE,@function
        .size           _ZN3cub18CUB_300001_SM_10006detail9transform16transform_kernelINS2_10policy_hubILb1EN4cuda3std3__45tupleIJN6thrust24THRUST_300001_SM_1000_NS6detail15normal_iteratorINSA_10device_ptrImEEEEEEEE10policy1000El16KeyToTermFunctorNSC_INSD_IiEEEEJPmEEEvT0_iT1_T2_DpNS2_10kernel_argIT3_EE,(.L_x_1999 - _ZN3cub18CUB_300001_SM_10006detail9transform16transform_kernelINS2_10policy_hubILb1EN4cuda3std3__45tupleIJN6thrust24THRUST_300001_SM_1000_NS6detail15normal_iteratorINSA_10device_ptrImEEEEEEEE10policy1000El16KeyToTermFunctorNSC_INSD_IiEEEEJPmEEEvT0_iT1_T2_DpNS2_10kernel_argIT3_EE)
        .other          _ZN3cub18CUB_300001_SM_10006detail9transform16transform_kernelINS2_10policy_hubILb1EN4cuda3std3__45tupleIJN6thrust24THRUST_300001_SM_1000_NS6detail15normal_iteratorINSA_10device_ptrImEEEEEEEE10policy1000El16KeyToTermFunctorNSC_INSD_IiEEEEJPmEEEvT0_iT1_T2_DpNS2_10kernel_argIT3_EE,@"STO_CUDA_ENTRY STV_DEFAULT"
_ZN3cub18CUB_300001_SM_10006detail9transform16transform_kernelINS2_10policy_hubILb1EN4cuda3std3__45tupleIJN6thrust24THRUST_300001_SM_1000_NS6detail15normal_iteratorINSA_10device_ptrImEEEEEEEE10policy1000El16KeyToTermFunctorNSC_INSD_IiEEEEJPmEEEvT0_iT1_T2_DpNS2_10kernel_argIT3_EE:
.text._ZN3cub18CUB_300001_SM_10006detail9transform16transform_kernelINS2_10policy_hubILb1EN4cuda3std3__45tupleIJN6thrust24THRUST_300001_SM_1000_NS6detail15normal_iteratorINSA_10device_ptrImEEEEEEEE10policy1000El16KeyToTermFunctorNSC_INSD_IiEEEEJPmEEEvT0_iT1_T2_DpNS2_10kernel_argIT3_EE:
[----:B------:R-:W-:Y:S01]  /*0000*/  LDC R1, c[0x0][0x37c] ;  /* 0x0000df00ff017b82 */ /* 0x000fe20000000800 */
[----:B------:R-:W0:Y:S07]  /*0010*/  LDCU UR18, c[0x0][0x388] ;  /* 0x00007100ff1277ac */ /* 0x000e2e0008000800 */
[----:B------:R-:W1:Y:S01]  /*0020*/  S2UR UR6, SR_CTAID.X ;  /* 0x00000000000679c3 */ /* 0x000e620000002500 */
[----:B------:R-:W2:Y:S01]  /*0030*/  S2R R0, SR_TID.X ;  /* 0x0000000000007919 */ /* 0x000ea20000002100 */
[----:B------:R-:W-:Y:S01]  /*0040*/  BSSY.RECONVERGENT B0, `(.L_x_428) ;  /* 0x000001c000007945 */ /* 0x000fe20003800200 */
[----:B------:R-:W3:Y:S01]  /*0050*/  LDCU.64 UR10, c[0x0][0x380] ;  /* 0x00007000ff0a77ac */ /* 0x000ee20008000a00 */
[----:B0-----:R-:W-:-:S04]  /*0060*/  USHF.L.U32 UR16, UR18, 0x7, URZ ;  /* 0x0000000712107899 */ /* 0x001fc800080006ff */
[----:B------:R-:W-:Y:S02]  /*0070*/  USHF.R.S32.HI UR7, URZ, 0x1f, UR16 ;  /* 0x0000001fff077899 */ /* 0x000fe40008011410 */
[----:B-1----:R-:W-:Y:S02]  /*0080*/  UIMAD.WIDE.U32 UR4, UR16, UR6, URZ ;  /* 0x00000006100472a5 */ /* 0x002fe4000f8e00ff */
[----:B------:R-:W-:Y:S02]  /*0090*/  UIMAD UR9, UR7, UR6, URZ ;  /* 0x00000006070972a4 */ /* 0x000fe4000f8e02ff */
[----:B---3--:R-:W-:Y:S02]  /*00a0*/  UIADD3 UR8, UP1, UPT, -UR4, UR10, URZ ;  /* 0x0000000a04087290 */ /* 0x008fe4000ff3e1ff */
[----:B------:R-:W-:Y:S02]  /*00b0*/  UIADD3 UR9, UPT, UPT, UR5, UR9, URZ ;  /* 0x0000000905097290 */ /* 0x000fe4000fffe0ff */
[----:B------:R-:W-:Y:S01]  /*00c0*/  UISETP.LT.U32.AND UP0, UPT, UR8, UR16, UPT ;  /* 0x000000100800728c */ /* 0x000fe2000bf01070 */
[----:B--2---:R-:W-:Y:S01]  /*00d0*/  IMAD.SHL.U32 R4, R0, 0x80, RZ ;  /* 0x0000008000047824 */ /* 0x004fe200078e00ff */
[----:B------:R-:W-:-:S04]  /*00e0*/  UIADD3.X UR6, UPT, UPT, ~UR9, UR11, URZ, UP1, !UPT ;  /* 0x0000000b09067290 */ /* 0x000fc80008ffe5ff */
[----:B------:R-:W-:-:S04]  /*00f0*/  UISETP.LT.AND.EX UP0, UPT, UR6, UR7, UPT, UP0 ;  /* 0x000000070600728c */ /* 0x000fc8000bf01300 */
[----:B------:R-:W-:-:S04]  /*0100*/  USEL UR8, UR8, UR16, UP0 ;  /* 0x0000001008087287 */ /* 0x000fc80008000000 */
[----:B------:R-:W-:-:S06]  /*0110*/  USHF.L.U32 UR10, UR8, 0x3, URZ ;  /* 0x00000003080a7899 */ /* 0x000fcc00080006ff */
[----:B------:R-:W-:-:S13]  /*0120*/  ISETP.GE.AND P0, PT, R4, UR10, PT ;  /* 0x0000000a04007c0c */ /* 0x000fda000bf06270 */
[----:B------:R-:W-:Y:S05]  /*0130*/  @P0 BRA `(.L_x_429) ;  /* 0x0000000000300947 */ /* 0x000fea0003800000 */
[----:B------:R-:W0:Y:S02]  /*0140*/  LDCU.64 UR6, c[0x0][0x398] ;  /* 0x00007300ff0677ac */ /* 0x000e240008000a00 */
[----:B0-----:R-:W-:-:S04]  /*0150*/  ULEA UR6, UP0, UR4, UR6, 0x3 ;  /* 0x0000000604067291 */ /* 0x001fc8000f8018ff */
[----:B------:R-:W-:Y:S02]  /*0160*/  ULEA.HI.X UR7, UR4, UR7, UR9, 0x3, UP0 ;  /* 0x0000000704077291 */ /* 0x000fe400080f1c09 */
[----:B------:R-:W-:-:S04]  /*0170*/  IMAD.U32 R2, RZ, RZ, UR6 ;  /* 0x00000006ff027e24 */ /* 0x000fc8000f8e00ff */
[----:B------:R-:W-:-:S03]  /*0180*/  MOV R3, UR7 ;  /* 0x0000000700037c02 */ /* 0x000fc60008000f00 */
[----:B------:R-:W-:-:S07]  /*0190*/  IMAD.WIDE.U32 R2, R0, 0x80, R2 ;  /* 0x0000008000027825 */ /* 0x000fce00078e0002 */
.L_x_430:
[----:B------:R-:W-:Y:S01]  /*01a0*/  VIADD R4, R4, 0x4000 ;  /* 0x0000400004047836 */ /* 0x000fe20000000000 */
[----:B------:R0:W-:Y:S04]  /*01b0*/  CCTL.E.PF2 [R2] ;  /* 0x000000000200798f */ /* 0x0001e80000800100 */
[----:B------:R-:W-:Y:S02]  /*01c0*/  ISETP.GE.AND P0, PT, R4, UR10, PT ;  /* 0x0000000a04007c0c */ /* 0x000fe4000bf06270 */
[----:B0-----:R-:W-:-:S05]  /*01d0*/  IADD3 R2, P1, PT, R2, 0x4000, RZ ;  /* 0x0000400002027810 */ /* 0x001fca0007f3e0ff */
[----:B------:R-:W-:-:S06]  /*01e0*/  IMAD.X R3, RZ, RZ, R3, P1 ;  /* 0x000000ffff037224 */ /* 0x000fcc00008e0603 */
[----:B------:R-:W-:Y:S05]  /*01f0*/  @!P0 BRA `(.L_x_430) ;  /* 0xfffffffc00e88947 */ /* 0x000fea000383ffff */
.L_x_429:
[----:B------:R-:W-:Y:S05]  /*0200*/  BSYNC.RECONVERGENT B0 ;  /* 0x0000000000007941 */ /* 0x000fea0003800200 */
.L_x_428:
[----:B------:R-:W0:Y:S01]  /*0210*/  LDCU.128 UR12, c[0x0][0x390] ;  /* 0x00007200ff0c77ac */ /* 0x000e220008000c00 */
[----:B------:R-:W-:Y:S02]  /*0220*/  USHF.L.U64.HI UR6, UR4, 0x3, UR9 ;  /* 0x0000000304067899 */ /* 0x000fe40008010209 */
[----:B------:R-:W-:Y:S01]  /*0230*/  USHF.L.U64.HI UR5, UR4, 0x2, UR9 ;  /* 0x0000000204057899 */ /* 0x000fe20008010209 */
[----:B------:R-:W1:Y:S01]  /*0240*/  LDCU.64 UR10, c[0x0][0x358] ;  /* 0x00006b00ff0a77ac */ /* 0x000e620008000a00 */
[----:B------:R-:W2:Y:S01]  /*0250*/  LDCU UR17, c[0x0][0x38c] ;  /* 0x00007180ff1177ac */ /* 0x000ea20008000800 */
[----:B0-----:R-:W-:Y:S02]  /*0260*/  ULEA UR7, UP0, UR4, UR14, 0x3 ;  /* 0x0000000e04077291 */ /* 0x001fe4000f8018ff */
[----:B------:R-:W-:Y:S02]  /*0270*/  ULEA UR4, UP1, UR4, UR12, 0x2 ;  /* 0x0000000c04047291 */ /* 0x000fe4000f8210ff */
[----:B------:R-:W-:-:S02]  /*0280*/  UIADD3.X UR6, UPT, UPT, UR6, UR15, URZ, UP0, !UPT ;  /* 0x0000000f06067290 */ /* 0x000fc400087fe4ff */
[----:B------:R-:W-:Y:S01]  /*0290*/  UISETP.NE.AND UP0, UPT, UR16, UR8, UPT ;  /* 0x000000081000728c */ /* 0x000fe2000bf05270 */
[----:B------:R-:W-:Y:S01]  /*02a0*/  MOV R12, UR7 ;  /* 0x00000007000c7c02 */ /* 0x000fe20008000f00 */
[----:B------:R-:W-:Y:S02]  /*02b0*/  UIADD3.X UR5, UPT, UPT, UR5, UR13, URZ, UP1, !UPT ;  /* 0x0000000d05057290 */ /* 0x000fe40008ffe4ff */
[----:B------:R-:W-:-:S05]  /*02c0*/  IMAD.U32 R13, RZ, RZ, UR6 ;  /* 0x00000006ff0d7e24 */ /* 0x000fca000f8e00ff */
[----:B-12---:R-:W-:Y:S05]  /*02d0*/  BRA.U !UP0, `(.L_x_431) ;  /* 0x0000002108c07547 */ /* 0x006fea000b800000 */
[----:B------:R-:W-:-:S06]  /*02e0*/  UISETP.GE.AND UP0, UPT, UR18, 0x1, UPT ;  /* 0x000000011200788c */ /* 0x000fcc000bf06270 */
[----:B------:R-:W-:-:S13]  /*02f0*/  PLOP3.LUT P0, PT, PT, PT, UP0, 0x80, 0x8 ;  /* 0x000000000008781c */ /* 0x000fda0003f0f008 */
[----:B------:R-:W-:Y:S05]  /*0300*/  @!P0 EXIT ;  /* 0x000000000000894d */ /* 0x000fea0003800000 */
[----:B------:R-:W0:Y:S01]  /*0310*/  LDCU UR7, c[0x0][0x38c] ;  /* 0x00007180ff0777ac */ /* 0x000e220008000800 */
[----:B------:R-:W-:Y:S01]  /*0320*/  IMAD.MOV.U32 R11, RZ, RZ, RZ ;  /* 0x000000ffff0b7224 */ /* 0x000fe200078e00ff */
[----:B------:R-:W-:Y:S02]  /*0330*/  UISETP.GE.U32.AND UP0, UPT, UR18, 0x8, UPT ;  /* 0x000000081200788c */ /* 0x000fe4000bf06070 */
[----:B------:R-:W-:Y:S02]  /*0340*/  ULOP3.LUT UR9, UR18, 0x7, URZ, 0xc0, !UPT ;  /* 0x0000000712097892 */ /* 0x000fe4000f8ec0ff */
[----:B0-----:R-:W-:-:S05]  /*0350*/  USHF.R.S32.HI UR7, URZ, 0x1f, UR7 ;  /* 0x0000001fff077899 */ /* 0x001fca0008011407 */
[----:B------:R-:W-:Y:S07]  /*0360*/  BRA.U !UP0, `(.L_x_432) ;  /* 0x0000001108547547 */ /* 0x000fee000b800000 */
[----:B------:R-:W-:Y:S01]  /*0370*/  ULOP3.LUT UR6, UR18, 0x7ffffff8, URZ, 0xc0, !UPT ;  /* 0x7ffffff812067892 */ /* 0x000fe2000f8ec0ff */
[----:B------:R-:W-:Y:S01]  /*0380*/  HFMA2 R10, -RZ, RZ, 0, 0 ;  /* 0x00000000ff0a7431 */ /* 0x000fe200000001ff */
[----:B------:R-:W0:Y:S04]  /*0390*/  LDCU UR12, c[0x0][0x38c] ;  /* 0x00007180ff0c77ac */ /* 0x000e280008000800 */
[----:B------:R-:W-:-:S07]  /*03a0*/  IMAD.U32 R11, RZ, RZ, UR6 ;  /* 0x00000006ff0b7e24 */ /* 0x000fce000f8e00ff */
.L_x_473:
[C---:B------:R-:W-:Y:S01]  /*03b0*/  IMAD R15, R10.reuse, 0x80, R0 ;  /* 0x000000800a0f7824 */ /* 0x040fe200078e0200 */
[----:B------:R-:W-:Y:S01]  /*03c0*/  IADD3 R10, PT, PT, R10, 0x8, RZ ;  /* 0x000000080a0a7810 */ /* 0x000fe20007ffe0ff */
[----:B------:R-:W-:Y:S03]  /*03d0*/  BSSY.RECONVERGENT B0, `(.L_x_433) ;  /* 0x0000023000007945 */ /* 0x000fe60003800200 */
[----:B------:R-:W-:Y:S02]  /*03e0*/  ISETP.GE.AND P0, PT, R15, UR8, PT ;  /* 0x000000080f007c0c */ /* 0x000fe4000bf06270 */
[----:B------:R-:W-:-:S11]  /*03f0*/  ISETP.NE.AND P2, PT, R10, R11, PT ;  /* 0x0000000b0a00720c */ /* 0x000fd60003f45270 */
[----:B01234-:R-:W-:Y:S05]  /*0400*/  @P0 BRA `(.L_x_434) ;  /* 0x00000000007c0947 */ /* 0x01ffea0003800000 */
[----:B------:R-:W-:-:S06]  /*0410*/  IMAD.WIDE.U32 R4, R15, 0x8, R12 ;  /* 0x000000080f047825 */ /* 0x000fcc00078e000c */
[----:B------:R-:W2:Y:S01]  /*0420*/  LDG.E.64 R4, desc[UR10][R4.64] ;  /* 0x0000000a04047981 */ /* 0x000ea2000c1e1b00 */
[----:B------:R-:W-:Y:S01]  /*0430*/  BSSY.RECONVERGENT B1, `(.L_x_435) ;  /* 0x0000019000017945 */ /* 0x000fe20003800200 */
[----:B--2---:R-:W-:-:S04]  /*0440*/  LOP3.LUT R2, R5, UR7, RZ, 0xfc, !PT ;  /* 0x0000000705027c12 */ /* 0x004fc8000f8efcff */
[----:B------:R-:W-:-:S13]  /*0450*/  ISETP.NE.U32.AND P0, PT, R2, RZ, PT ;  /* 0x000000ff0200720c */ /* 0x000fda0003f05070 */
[----:B------:R-:W-:Y:S05]  /*0460*/  @P0 BRA `(.L_x_436) ;  /* 0x0000000000480947 */ /* 0x000fea0003800000 */
[----:B0-----:R-:W0:Y:S01]  /*0470*/  I2F.U32.RP R5, UR12 ;  /* 0x0000000c00057d06 */ /* 0x001e220008209000 */
[----:B------:R-:W-:-:S07]  /*0480*/  ISETP.NE.U32.AND P1, PT, RZ, UR12, PT ;  /* 0x0000000cff007c0c */ /* 0x000fce000bf25070 */
[----:B0-----:R-:W0:Y:S02]  /*0490*/  MUFU.RCP R5, R5 ;  /* 0x0000000500057308 */ /* 0x001e240000001000 */
[----:B0-----:R-:W-:-:S06]  /*04a0*/  VIADD R2, R5, 0xffffffe ;  /* 0x0ffffffe05027836 */ /* 0x001fcc0000000000 */
[----:B------:R0:W1:Y:S02]  /*04b0*/  F2I.FTZ.U32.TRUNC.NTZ R3, R2 ;  /* 0x0000000200037305 */ /* 0x000064000021f000 */
[----:B0-----:R-:W-:Y:S01]  /*04c0*/  MOV R2, RZ ;  /* 0x000000ff00027202 */ /* 0x001fe20000000f00 */
[----:B-1----:R-:W-:-:S04]  /*04d0*/  IMAD.MOV R7, RZ, RZ, -R3 ;  /* 0x000000ffff077224 */ /* 0x002fc800078e0a03 */
[----:B------:R-:W-:-:S04]  /*04e0*/  IMAD R7, R7, UR12, RZ ;  /* 0x0000000c07077c24 */ /* 0x000fc8000f8e02ff */
[----:B------:R-:W-:-:S06]  /*04f0*/  IMAD.HI.U32 R3, R3, R7, R2 ;  /* 0x0000000703037227 */ /* 0x000fcc00078e0002 */
[----:B------:R-:W-:-:S04]  /*0500*/  IMAD.HI.U32 R3, R3, R4, RZ ;  /* 0x0000000403037227 */ /* 0x000fc800078e00ff */
[----:B------:R-:W-:-:S04]  /*0510*/  IMAD.MOV R3, RZ, RZ, -R3 ;  /* 0x000000ffff037224 */ /* 0x000fc800078e0a03 */
[----:B------:R-:W-:-:S05]  /*0520*/  IMAD R4, R3, UR12, R4 ;  /* 0x0000000c03047c24 */ /* 0x000fca000f8e0204 */
[----:B------:R-:W-:-:S13]  /*0530*/  ISETP.GE.U32.AND P0, PT, R4, UR12, PT ;  /* 0x0000000c04007c0c */ /* 0x000fda000bf06070 */
[----:B------:R-:W-:-:S05]  /*0540*/  @P0 VIADD R4, R4, -UR12 ;  /* 0x8000000c04040c36 */ /* 0x000fca0008000000 */
[----:B------:R-:W-:-:S13]  /*0550*/  ISETP.GE.U32.AND P0, PT, R4, UR12, PT ;  /* 0x0000000c04007c0c */ /* 0x000fda000bf06070 */
[----:B------:R-:W-:Y:S02]  /*0560*/  @P0 IADD3 R4, PT, PT, R4, -UR12, RZ ;  /* 0x8000000c04040c10 */ /* 0x000fe4000fffe0ff */
[----:B------:R-:W-:Y:S01]  /*0570*/  @!P1 LOP3.LUT R4, RZ, UR12, RZ, 0x33, !PT ;  /* 0x0000000cff049c12 */ /* 0x000fe2000f8e33ff */
[----:B------:R-:W-:Y:S06]  /*0580*/  BRA `(.L_x_437) ;  /* 0x00000000000c7947 */ /* 0x000fec0003800000 */
.L_x_436:
[----:B------:R-:W-:Y:S01]  /*0590*/  IMAD.U32 R3, RZ, RZ, UR7 ;  /* 0x00000007ff037e24 */ /* 0x000fe2000f8e00ff */
[----:B------:R-:W-:-:S07]  /*05a0*/  MOV R2, 0x5c0 ;  /* 0x000005c000027802 */ /* 0x000fce0000000f00 */
[----:B0-----:R-:W-:Y:S05]  /*05b0*/  CALL.REL.NOINC `($__internal_0_$__cuda_sm20_rem_u64) ;  /* 0x0000003c00b87944 */ /* 0x001fea0003c00000 */
.L_x_437:
[----:B------:R-:W-:Y:S05]  /*05c0*/  BSYNC.RECONVERGENT B1 ;  /* 0x0000000000017941 */ /* 0x000fea0003800200 */
.L_x_435:
[----:B------:R-:W-:-:S04]  /*05d0*/  IMAD.MOV.U32 R2, RZ, RZ, 0x4 ;  /* 0x00000004ff027424 */ /* 0x000fc800078e00ff */
[----:B------:R-:W-:-:S05]  /*05e0*/  IMAD.WIDE.U32 R2, R15, R2, UR4 ;  /* 0x000000040f027e25 */ /* 0x000fca000f8e0002 */
[----:B------:R1:W-:Y:S02]  /*05f0*/  STG.E desc[UR10][R2.64], R4 ;  /* 0x0000000402007986 */ /* 0x0003e4000c10190a */
.L_x_434:
[----:B0-----:R-:W-:Y:S05]  /*0600*/  BSYNC.RECONVERGENT B0 ;  /* 0x0000000000007941 */ /* 0x001fea0003800200 */
.L_x_433:
[----:B------:R-:W-:Y:S01]  /*0610*/  IADD3 R9, PT, PT, R15, 0x80, RZ ;  /* 0x000000800f097810 */ /* 0x000fe20007ffe0ff */
[----:B------:R-:W-:Y:S01]  /*0620*/  IMAD.MOV.U32 R6, RZ, RZ, 0x4 ;  /* 0x00000004ff067424 */ /* 0x000fe200078e00ff */
[----:B------:R-:W-:Y:S02]  /*0630*/  BSSY.RECONVERGENT B0, `(.L_x_438) ;  /* 0x0000021000007945 */ /* 0x000fe40003800200 */
[C---:B------:R-:W-:Y:S01]  /*0640*/  ISETP.GE.AND P0, PT, R9.reuse, UR8, PT ;  /* 0x0000000809007c0c */ /* 0x040fe2000bf06270 */
[----:B------:R-:W-:-:S04]  /*0650*/  IMAD.WIDE R6, R9, R6, UR4 ;  /* 0x0000000409067e25 */ /* 0x000fc8000f8e0206 */
[----:B------:R-:W-:-:S08]  /*0660*/  IMAD.WIDE R8, R9, 0x8, R12 ;  /* 0x0000000809087825 */ /* 0x000fd000078e020c */
[----:B------:R-:W-:Y:S05]  /*0670*/  @P0 BRA `(.L_x_439) ;  /* 0x0000000000700947 */ /* 0x000fea0003800000 */
[----:B-1----:R-:W2:Y:S01]  /*0680*/  LDG.E.64 R4, desc[UR10][R8.64] ;  /* 0x0000000a08047981 */ /* 0x002ea2000c1e1b00 */
[----:B------:R-:W-:Y:S01]  /*0690*/  BSSY.RECONVERGENT B1, `(.L_x_440) ;  /* 0x0000019000017945 */ /* 0x000fe20003800200 */
[----:B--2---:R-:W-:-:S04]  /*06a0*/  LOP3.LUT R2, R5, UR7, RZ, 0xfc, !PT ;  /* 0x0000000705027c12 */ /* 0x004fc8000f8efcff */
[----:B------:R-:W-:-:S13]  /*06b0*/  ISETP.NE.U32.AND P0, PT, R2, RZ, PT ;  /* 0x000000ff0200720c */ /* 0x000fda0003f05070 */
[----:B------:R-:W-:Y:S05]  /*06c0*/  @P0 BRA `(.L_x_441) ;  /* 0x0000000000480947 */ /* 0x000fea0003800000 */
[----:B------:R-:W0:Y:S01]  /*06d0*/  I2F.U32.RP R5, UR12 ;  /* 0x0000000c00057d06 */ /* 0x000e220008209000 */
[----:B------:R-:W-:Y:S01]  /*06e0*/  IMAD.MOV.U32 R2, RZ, RZ, RZ ;  /* 0x000000ffff027224 */ /* 0x000fe200078e00ff */
[----:B------:R-:W-:-:S06]  /*06f0*/  ISETP.NE.U32.AND P1, PT, RZ, UR12, PT ;  /* 0x0000000cff007c0c */ /* 0x000fcc000bf25070 */
[----:B0-----:R-:W0:Y:S02]  /*0700*/  MUFU.RCP R5, R5 ;  /* 0x0000000500057308 */ /* 0x001e240000001000 */
[----:B0-----:R-:W-:-:S06]  /*0710*/  VIADD R14, R5, 0xffffffe ;  /* 0x0ffffffe050e7836 */ /* 0x001fcc0000000000 */
[----:B------:R-:W0:Y:S02]  /*0720*/  F2I.FTZ.U32.TRUNC.NTZ R3, R14 ;  /* 0x0000000e00037305 */ /* 0x000e24000021f000 */
[----:B0-----:R-:W-:-:S05]  /*0730*/  IADD3 R17, PT, PT, RZ, -R3, RZ ;  /* 0x80000003ff117210 */ /* 0x001fca0007ffe0ff */
[----:B------:R-:W-:-:S04]  /*0740*/  IMAD R17, R17, UR12, RZ ;  /* 0x0000000c11117c24 */ /* 0x000fc8000f8e02ff */
[----:B------:R-:W-:-:S06]  /*0750*/  IMAD.HI.U32 R17, R3, R17, R2 ;  /* 0x0000001103117227 */ /* 0x000fcc00078e0002 */
[----:B------:R-:W-:-:S04]  /*0760*/  IMAD.HI.U32 R2, R17, R4, RZ ;  /* 0x0000000411027227 */ /* 0x000fc800078e00ff */
[----:B------:R-:W-:-:S04]  /*0770*/  IMAD.MOV R3, RZ, RZ, -R2 ;  /* 0x000000ffff037224 */ /* 0x000fc800078e0a02 */
[----:B------:R-:W-:-:S05]  /*0780*/  IMAD R4, R3, UR12, R4 ;  /* 0x0000000c03047c24 */ /* 0x000fca000f8e0204 */
[----:B------:R-:W-:-:S13]  /*0790*/  ISETP.GE.U32.AND P0, PT, R4, UR12, PT ;  /* 0x0000000c04007c0c */ /* 0x000fda000bf06070 */
[----:B------:R-:W-:-:S04]  /*07a0*/  @P0 IADD3 R4, PT, PT, R4, -UR12, RZ ;  /* 0x8000000c04040c10 */ /* 0x000fc8000fffe0ff */
[----:B------:R-:W-:-:S13]  /*07b0*/  ISETP.GE.U32.AND P0, PT, R4, UR12, PT ;  /* 0x0000000c04007c0c */ /* 0x000fda000bf06070 */
[----:B------:R-:W-:Y:S01]  /*07c0*/  @P0 VIADD R4, R4, -UR12 ;  /* 0x8000000c04040c36 */ /* 0x000fe20008000000 */
[----:B------:R-:W-:Y:S01]  /*07d0*/  @!P1 LOP3.LUT R4, RZ, UR12, RZ, 0x33, !PT ;  /* 0x0000000cff049c12 */ /* 0x000fe2000f8e33ff */
[----:B------:R-:W-:Y:S06]  /*07e0*/  BRA `(.L_x_442) ;  /* 0x00000000000c7947 */ /* 0x000fec0003800000 */
.L_x_441:
[----:B------:R-:W-:Y:S01]  /*07f0*/  IMAD.U32 R3, RZ, RZ, UR7 ;  /* 0x00000007ff037e24 */ /* 0x000fe2000f8e00ff */
[----:B------:R-:W-:-:S07]  /*0800*/  MOV R2, 0x820 ;  /* 0x0000082000027802 */ /* 0x000fce0000000f00 */
[----:B------:R-:W-:Y:S05]  /*0810*/  CALL.REL.NOINC `($__internal_0_$__cuda_sm20_rem_u64) ;  /* 0x0000003c00207944 */ /* 0x000fea0003c00000 */
.L_x_442:
[----:B------:R-:W-:Y:S05]  /*0820*/  BSYNC.RECONVERGENT B1 ;  /* 0x0000000000017941 */ /* 0x000fea0003800200 */
.L_x_440:
[----:B------:R0:W-:Y:S02]  /*0830*/  STG.E desc[UR10][R6.64], R4 ;  /* 0x0000000406007986 */ /* 0x0001e4000c10190a */
.L_x_439:
[----:B------:R-:W-:Y:S05]  /*0840*/  BSYNC.RECONVERGENT B0 ;  /* 0x0000000000007941 */ /* 0x000fea0003800200 */
.L_x_438:
[----:B-1----:R-:W-:Y:S01]  /*0850*/  IADD3 R2, PT, PT, R15, 0x100, RZ ;  /* 0x000001000f027810 */ /* 0x002fe20007ffe0ff */
[----:B------:R-:W-:Y:S03]  /*0860*/  BSSY.RECONVERGENT B0, `(.L_x_443) ;  /* 0x000001f000007945 */ /* 0x000fe60003800200 */
[----:B------:R-:W-:-:S13]  /*0870*/  ISETP.GE.AND P0, PT, R2, UR8, PT ;  /* 0x0000000802007c0c */ /* 0x000fda000bf06270 */
[----:B------:R-:W-:Y:S05]  /*0880*/  @P0 BRA `(.L_x_444) ;  /* 0x0000000000700947 */ /* 0x000fea0003800000 */
[----:B0-----:R-:W2:Y:S01]  /*0890*/  LDG.E.64 R4, desc[UR10][R8.64+0x400] ;  /* 0x0004000a08047981 */ /* 0x001ea2000c1e1b00 */
[----:B------:R-:W-:Y:S01]  /*08a0*/  BSSY.RECONVERGENT B1, `(.L_x_445) ;  /* 0x0000019000017945 */ /* 0x000fe20003800200 */
[----:B--2---:R-:W-:-:S04]  /*08b0*/  LOP3.LUT R2, R5, UR7, RZ, 0xfc, !PT ;  /* 0x0000000705027c12 */ /* 0x004fc8000f8efcff */
[----:B------:R-:W-:-:S13]  /*08c0*/  ISETP.NE.U32.AND P0, PT, R2, RZ, PT ;  /* 0x000000ff0200720c */ /* 0x000fda0003f05070 */
[----:B------:R-:W-:Y:S05]  /*08d0*/  @P0 BRA `(.L_x_446) ;  /* 0x0000000000480947 */ /* 0x000fea0003800000 */
[----:B------:R-:W0:Y:S01]  /*08e0*/  I2F.U32.RP R5, UR12 ;  /* 0x0000000c00057d06 */ /* 0x000e220008209000 */
[----:B------:R-:W-:Y:S01]  /*08f0*/  HFMA2 R2, -RZ, RZ, 0, 0 ;  /* 0x00000000ff027431 */ /* 0x000fe200000001ff */
[----:B------:R-:W-:-:S06]  /*0900*/  ISETP.NE.U32.AND P1, PT, RZ, UR12, PT ;  /* 0x0000000cff007c0c */ /* 0x000fcc000bf25070 */
[----:B0-----:R-:W0:Y:S02]  /*0910*/  MUFU.RCP R5, R5 ;  /* 0x0000000500057308 */ /* 0x001e240000001000 */
[----:B0-----:R-:W-:-:S06]  /*0920*/  VIADD R14, R5, 0xffffffe ;  /* 0x0ffffffe050e7836 */ /* 0x001fcc0000000000 */
[----:B------:R-:W0:Y:S02]  /*0930*/  F2I.FTZ.U32.TRUNC.NTZ R3, R14 ;  /* 0x0000000e00037305 */ /* 0x000e24000021f000 */
[----:B0-----:R-:W-:-:S04]  /*0940*/  IMAD.MOV R17, RZ, RZ, -R3 ;  /* 0x000000ffff117224 */ /* 0x001fc800078e0a03 */
        /* <DEDUP_REMOVED lines=11> */
.L_x_446:
[----:B------:R-:W-:Y:S01]  /*0a00*/  IMAD.U32 R3, RZ, RZ, UR7 ;  /* 0x00000007ff037e24 */ /* 0x000fe2000f8e00ff */
[----:B------:R-:W-:-:S07]  /*0a10*/  MOV R2, 0xa30 ;  /* 0x00000a3000027802 */ /* 0x000fce0000000f00 */
[----:B------:R-:W-:Y:S05]  /*0a20*/  CALL.REL.NOINC `($__internal_0_$__cuda_sm20_rem_u64) ;  /* 0x00000038009c7944 */ /* 0x000fea0003c00000 */
.L_x_447:
[----:B------:R-:W-:Y:S05]  /*0a30*/  BSYNC.RECONVERGENT B1 ;  /* 0x0000000000017941 */ /* 0x000fea0003800200 */
.L_x_445:
[----:B------:R1:W-:Y:S02]  /*0a40*/  STG.E desc[UR10][R6.64+0x200], R4 ;  /* 0x0002000406007986 */ /* 0x0003e4000c10190a */
.L_x_444:
[----:B------:R-:W-:Y:S05]  /*0a50*/  BSYNC.RECONVERGENT B0 ;  /* 0x0000000000007941 */ /* 0x000fea0003800200 */
.L_x_443:
[----:B------:R-:W-:Y:S01]  /*0a60*/  VIADD R2, R15, 0x180 ;  /* 0x000001800f027836 */ /* 0x000fe20000000000 */
[----:B------:R-:W-:Y:S04]  /*0a70*/  BSSY.RECONVERGENT B0, `(.L_x_448) ;  /* 0x000001f000007945 */ /* 0x000fe80003800200 */
[----:B------:R-:W-:-:S13]  /*0a80*/  ISETP.GE.AND P0, PT, R2, UR8, PT ;  /* 0x0000000802007c0c */ /* 0x000fda000bf06270 */
[----:B------:R-:W-:Y:S05]  /*0a90*/  @P0 BRA `(.L_x_449) ;  /* 0x0000000000700947 */ /* 0x000fea0003800000 */
[----:B01----:R-:W2:Y:S01]  /*0aa0*/  LDG.E.64 R4, desc[UR10][R8.64+0x800] ;  /* 0x0008000a08047981 */ /* 0x003ea2000c1e1b00 */
        /* <DEDUP_REMOVED lines=8> */
[----:B0-----:R-:W-:-:S06]  /*0b30*/  IADD3 R14, PT, PT, R5, 0xffffffe, RZ ;  /* 0x0ffffffe050e7810 */ /* 0x001fcc0007ffe0ff */
[----:B------:R-:W0:Y:S02]  /*0b40*/  F2I.FTZ.U32.TRUNC.NTZ R3, R14 ;  /* 0x0000000e00037305 */ /* 0x000e24000021f000 */
[----:B0-----:R-:W-:-:S04]  /*0b50*/  IMAD.MOV R17, RZ, RZ, -R3 ;  /* 0x000000ffff117224 */ /* 0x001fc800078e0a03 */
[----:B------:R-:W-:-:S04]  /*0b60*/  IMAD R17, R17, UR12, RZ ;  /* 0x0000000c11117c24 */ /* 0x000fc8000f8e02ff */
[----:B------:R-:W-:-:S06]  /*0b70*/  IMAD.HI.U32 R17, R3, R17, R2 ;  /* 0x0000001103117227 */ /* 0x000fcc00078e0002 */
[----:B------:R-:W-:-:S05]  /*0b80*/  IMAD.HI.U32 R2, R17, R4, RZ ;  /* 0x0000000411027227 */ /* 0x000fca00078e00ff */
[----:B------:R-:W-:-:S05]  /*0b90*/  IADD3 R3, PT, PT, -R2, RZ, RZ ;  /* 0x000000ff02037210 */ /* 0x000fca0007ffe1ff */
[----:B------:R-:W-:-:S05]  /*0ba0*/  IMAD R4, R3, UR12, R4 ;  /* 0x0000000c03047c24 */ /* 0x000fca000f8e0204 */
[----:B------:R-:W-:-:S13]  /*0bb0*/  ISETP.GE.U32.AND P0, PT, R4, UR12, PT ;  /* 0x0000000c04007c0c */ /* 0x000fda000bf06070 */
[----:B------:R-:W-:-:S05]  /*0bc0*/  @P0 VIADD R4, R4, -UR12 ;  /* 0x8000000c04040c36 */ /* 0x000fca0008000000 */
[----:B------:R-:W-:-:S13]  /*0bd0*/  ISETP.GE.U32.AND P0, PT, R4, UR12, PT ;  /* 0x0000000c04007c0c */ /* 0x000fda000bf06070 */
[----:B------:R-:W-:Y:S01]  /*0be0*/  @P0 VIADD R4, R4, -UR12 ;  /* 0x8000000c04040c36 */ /* 0x000fe20008000000 */
[----:B------:R-:W-:Y:S01]  /*0bf0*/  @!P1 LOP3.LUT R4, RZ, UR12, RZ, 0x33, !PT ;  /* 0x0000000cff049c12 */ /* 0x000fe2000f8e33ff */
[----:B------:R-:W-:Y:S06]  /*0c00*/  BRA `(.L_x_452) ;  /* 0x00000000000c7947 */ /* 0x000fec0003800000 */
.L_x_451:
[----:B------:R-:W-:Y:S02]  /*0c10*/  MOV R3, UR7 ;  /* 0x0000000700037c02 */ /* 0x000fe40008000f00 */
[----:B------:R-:W-:-:S07]  /*0c20*/  MOV R2, 0xc40 ;  /* 0x00000c4000027802 */ /* 0x000fce0000000f00 */
[----:B------:R-:W-:Y:S05]  /*0c30*/  CALL.REL.NOINC `($__internal_0_$__cuda_sm20_rem_u64) ;  /* 0x0000003800187944 */ /* 0x000fea0003c00000 */
.L_x_452:
[----:B------:R-:W-:Y:S05]  /*0c40*/  BSYNC.RECONVERGENT B1 ;  /* 0x0000000000017941 */ /* 0x000fea0003800200 */
.L_x_450:
[----:B------:R2:W-:Y:S02]  /*0c50*/  STG.E desc[UR10][R6.64+0x400], R4 ;  /* 0x0004000406007986 */ /* 0x0005e4000c10190a */
.L_x_449:
[----:B------:R-:W-:Y:S05]  /*0c60*/  BSYNC.RECONVERGENT B0 ;  /* 0x0000000000007941 */ /* 0x000fea0003800200 */
.L_x_448:
[----:B------:R-:W-:Y:S01]  /*0c70*/  VIADD R2, R15, 0x200 ;  /* 0x000002000f027836 */ /* 0x000fe20000000000 */
[----:B------:R-:W-:Y:S04]  /*0c80*/  BSSY.RECONVERGENT B0, `(.L_x_453) ;  /* 0x000001f000007945 */ /* 0x000fe80003800200 */
[----:B------:R-:W-:-:S13]  /*0c90*/  ISETP.GE.AND P0, PT, R2, UR8, PT ;  /* 0x0000000802007c0c */ /* 0x000fda000bf06270 */
[----:B------:R-:W-:Y:S05]  /*0ca0*/  @P0 BRA `(.L_x_454) ;  /* 0x0000000000700947 */ /* 0x000fea0003800000 */
[----:B012---:R-:W2:Y:S01]  /*0cb0*/  LDG.E.64 R4, desc[UR10][R8.64+0xc00] ;  /* 0x000c000a08047981 */ /* 0x007ea2000c1e1b00 */
        /* <DEDUP_REMOVED lines=22> */
.L_x_456:
[----:B------:R-:W-:Y:S01]  /*0e20*/  IMAD.U32 R3, RZ, RZ, UR7 ;  /* 0x00000007ff037e24 */ /* 0x000fe2000f8e00ff */
[----:B------:R-:W-:-:S07]  /*0e30*/  MOV R2, 0xe50 ;  /* 0x00000e5000027802 */ /* 0x000fce0000000f00 */
[----:B------:R-:W-:Y:S05]  /*0e40*/  CALL.REL.NOINC `($__internal_0_$__cuda_sm20_rem_u64) ;  /* 0x0000003400947944 */ /* 0x000fea0003c00000 */
.L_x_457:
[----:B------:R-:W-:Y:S05]  /*0e50*/  BSYNC.RECONVERGENT B1 ;  /* 0x0000000000017941 */ /* 0x000fea0003800200 */
.L_x_455:
[----:B------:R3:W-:Y:S02]  /*0e60*/  STG.E desc[UR10][R6.64+0x600], R4 ;  /* 0x0006000406007986 */ /* 0x0007e4000c10190a */
.L_x_454:
[----:B------:R-:W-:Y:S05]  /*0e70*/  BSYNC.RECONVERGENT B0 ;  /* 0x0000000000007941 */ /* 0x000fea0003800200 */
.L_x_453:
[----:B------:R-:W-:Y:S01]  /*0e80*/  IADD3 R2, PT, PT, R15, 0x280, RZ ;  /* 0x000002800f027810 */ /* 0x000fe20007ffe0ff */
[----:B------:R-:W-:Y:S03]  /*0e90*/  BSSY.RECONVERGENT B0, `(.L_x_458) ;  /* 0x000001f000007945 */ /* 0x000fe60003800200 */
[----:B------:R-:W-:-:S13]  /*0ea0*/  ISETP.GE.AND P0, PT, R2, UR8, PT ;  /* 0x0000000802007c0c */ /* 0x000fda000bf06270 */
[----:B------:R-:W-:Y:S05]  /*0eb0*/  @P0 BRA `(.L_x_459) ;  /* 0x0000000000700947 */ /* 0x000fea0003800000 */
[----:B0123--:R-:W2:Y:S01]  /*0ec0*/  LDG.E.64 R4, desc[UR10][R8.64+0x1000] ;  /* 0x0010000a08047981 */ /* 0x00fea2000c1e1b00 */
[----:B------:R-:W-:Y:S01]  /*0ed0*/  BSSY.RECONVERGENT B1, `(.L_x_460) ;  /* 0x0000019000017945 */ /* 0x000fe20003800200 */
[----:B--2---:R-:W-:-:S04]  /*0ee0*/  LOP3.LUT R2, R5, UR7, RZ, 0xfc, !PT ;  /* 0x0000000705027c12 */ /* 0x004fc8000f8efcff */
[----:B------:R-:W-:-:S13]  /*0ef0*/  ISETP.NE.U32.AND P0, PT, R2, RZ, PT ;  /* 0x000000ff0200720c */ /* 0x000fda0003f05070 */
[----:B------:R-:W-:Y:S05]  /*0f00*/  @P0 BRA `(.L_x_461) ;  /* 0x0000000000480947 */ /* 0x000fea0003800000 */
[----:B------:R-:W0:Y:S01]  /*0f10*/  I2F.U32.RP R5, UR12 ;  /* 0x0000000c00057d06 */ /* 0x000e220008209000 */
[----:B------:R-:W-:Y:S02]  /*0f20*/  MOV R2, RZ ;  /* 0x000000ff00027202 */ /* 0x000fe40000000f00 */
[----:B------:R-:W-:-:S05]  /*0f30*/  ISETP.NE.U32.AND P1, PT, RZ, UR12, PT ;  /* 0x0000000cff007c0c */ /* 0x000fca000bf25070 */
        /* <DEDUP_REMOVED lines=15> */
.L_x_461:
[----:B------:R-:W-:Y:S01]  /*1030*/  IMAD.U32 R3, RZ, RZ, UR7 ;  /* 0x00000007ff037e24 */ /* 0x000fe2000f8e00ff */
[----:B------:R-:W-:-:S07]  /*1040*/  MOV R2, 0x1060 ;  /* 0x0000106000027802 */ /* 0x000fce0000000f00 */
[----:B------:R-:W-:Y:S05]  /*1050*/  CALL.REL.NOINC `($__internal_0_$__cuda_sm20_rem_u64) ;  /* 0x0000003400107944 */ /* 0x000fea0003c00000 */
.L_x_462:
[----:B------:R-:W-:Y:S05]  /*1060*/  BSYNC.RECONVERGENT B1 ;  /* 0x0000000000017941 */ /* 0x000fea0003800200 */
.L_x_460:
[----:B------:R4:W-:Y:S02]  /*1070*/  STG.E desc[UR10][R6.64+0x800], R4 ;  /* 0x0008000406007986 */ /* 0x0009e4000c10190a */
.L_x_459:
[----:B------:R-:W-:Y:S05]  /*1080*/  BSYNC.RECONVERGENT B0 ;  /* 0x0000000000007941 */ /* 0x000fea0003800200 */
.L_x_458:
[----:B------:R-:W-:Y:S01]  /*1090*/  VIADD R2, R15, 0x300 ;  /* 0x000003000f027836 */ /* 0x000fe20000000000 */
[----:B------:R-:W-:Y:S04]  /*10a0*/  BSSY.RECONVERGENT B0, `(.L_x_463) ;  /* 0x000001f000007945 */ /* 0x000fe80003800200 */
[----:B------:R-:W-:-:S13]  /*10b0*/  ISETP.GE.AND P0, PT, R2, UR8, PT ;  /* 0x0000000802007c0c */ /* 0x000fda000bf06270 */
[----:B------:R-:W-:Y:S05]  /*10c0*/  @P0 BRA `(.L_x_464) ;  /* 0x0000000000700947 */ /* 0x000fea0003800000 */
[----:B01234-:R-:W2:Y:S01]  /*10d0*/  LDG.E.64 R4, desc[UR10][R8.64+0x1400] ;  /* 0x0014000a08047981 */ /* 0x01fea2000c1e1b00 */
        /* <DEDUP_REMOVED lines=22> */
.L_x_466:
[----:B------:R-:W-:Y:S02]  /*1240*/  MOV R3, UR7 ;  /* 0x0000000700037c02 */ /* 0x000fe40008000f00 */
[----:B------:R-:W-:-:S07]  /*1250*/  MOV R2, 0x1270 ;  /* 0x0000127000027802 */ /* 0x000fce0000000f00 */
[----:B------:R-:W-:Y:S05]  /*1260*/  CALL.REL.NOINC `($__internal_0_$__cuda_sm20_rem_u64) ;  /* 0x00000030008c7944 */ /* 0x000fea0003c00000 */
.L_x_467:
[----:B------:R-:W-:Y:S05]  /*1270*/  BSYNC.RECONVERGENT B1 ;  /* 0x0000000000017941 */ /* 0x000fea0003800200 */
.L_x_465:
[----:B------:R0:W-:Y:S02]  /*1280*/  STG.E desc[UR10][R6.64+0xa00], R4 ;  /* 0x000a000406007986 */ /* 0x0001e4000c10190a */
.L_x_464:
[----:B------:R-:W-:Y:S05]  /*1290*/  BSYNC.RECONVERGENT B0 ;  /* 0x0000000000007941 */ /* 0x000fea0003800200 */
.L_x_463:
        /* <DEDUP_REMOVED lines=27> */
.L_x_471:
[----:B------:R-:W-:Y:S01]  /*1450*/  IMAD.U32 R3, RZ, RZ, UR7 ;  /* 0x00000007ff037e24 */ /* 0x000fe2000f8e00ff */
[----:B------:R-:W-:-:S07]  /*1460*/  MOV R2, 0x1480 ;  /* 0x0000148000027802 */ /* 0x000fce0000000f00 */
[----:B------:R-:W-:Y:S05]  /*1470*/  CALL.REL.NOINC `($__internal_0_$__cuda_sm20_rem_u64) ;  /* 0x0000003000087944 */ /* 0x000fea0003c00000 */
.L_x_472:
[----:B------:R-:W-:Y:S05]  /*1480*/  BSYNC.RECONVERGENT B1 ;  /* 0x0000000000017941 */ /* 0x000fea0003800200 */
.L_x_470:
[----:B------:R0:W-:Y:S02]  /*1490*/  STG.E desc[UR10][R6.64+0xc00], R4 ;  /* 0x000c000406007986 */ /* 0x0001e4000c10190a */
.L_x_469:
[----:B------:R-:W-:Y:S05]  /*14a0*/  BSYNC.RECONVERGENT B0 ;  /* 0x0000000000007941 */ /* 0x000fea0003800200 */
.L_x_468:
[----:B------:R-:W-:Y:S05]  /*14b0*/  @P2 BRA `(.L_x_473) ;  /* 0xffffffec00bc2947 */ /* 0x000fea000383ffff */
.L_x_432:
[----:B------:R-:W-:-:S13]  /*14c0*/  ISETP.NE.AND P0, PT, RZ, UR9, PT ;  /* 0x00000009ff007c0c */ /* 0x000fda000bf05270 */
[----:B------:R-:W-:Y:S05]  /*14d0*/  @!P0 EXIT ;  /* 0x000000000000894d */ /* 0x000fea0003800000 */
[----:B------:R-:W5:Y:S01]  /*14e0*/  LDCU UR6, c[0x0][0x388] ;  /* 0x00007100ff0677ac */ /* 0x000f620008000800 */
[----:B------:R-:W-:Y:S02]  /*14f0*/  UISETP.GE.U32.AND UP0, UPT, UR9, 0x4, UPT ;  /* 0x000000040900788c */ /* 0x000fe4000bf06070 */
[----:B-----5:R-:W-:-:S07]  /*1500*/  ULOP3.LUT UR6, UR6, 0x3, URZ, 0xc0, !UPT ;  /* 0x0000000306067892 */ /* 0x020fce000f8ec0ff */
[----:B------:R-:W-:Y:S05]  /*1510*/  BRA.U !UP0, `(.L_x_474) ;  /* 0x0000000908547547 */ /* 0x000fea000b800000 */
[----:B01234-:R-:W-:Y:S01]  /*1520*/  LEA R7, R11, R0, 0x7 ;  /* 0x000000000b077211 */ /* 0x01ffe200078e38ff */
[----:B------:R-:W-:Y:S03]  /*1530*/  BSSY.RECONVERGENT B0, `(.L_x_475) ;  /* 0x0000023000007945 */ /* 0x000fe60003800200 */
[----:B------:R-:W-:-:S13]  /*1540*/  ISETP.GE.AND P0, PT, R7, UR8, PT ;  /* 0x0000000807007c0c */ /* 0x000fda000bf06270 */
[----:B------:R-:W-:Y:S05]  /*1550*/  @P0 BRA `(.L_x_476) ;  /* 0x0000000000800947 */ /* 0x000fea0003800000 */
[----:B------:R-:W-:-:S06]  /*1560*/  IMAD.WIDE R4, R7, 0x8, R12 ;  /* 0x0000000807047825 */ /* 0x000fcc00078e020c */
[----:B------:R-:W2:Y:S01]  /*1570*/  LDG.E.64 R4, desc[UR10][R4.64] ;  /* 0x0000000a04047981 */ /* 0x000ea2000c1e1b00 */
[----:B------:R-:W-:Y:S01]  /*1580*/  BSSY.RECONVERGENT B1, `(.L_x_477) ;  /* 0x000001a000017945 */ /* 0x000fe20003800200 */
[----:B--2---:R-:W-:-:S04]  /*1590*/  LOP3.LUT R2, R5, UR7, RZ, 0xfc, !PT ;  /* 0x0000000705027c12 */ /* 0x004fc8000f8efcff */
[----:B------:R-:W-:-:S13]  /*15a0*/  ISETP.NE.U32.AND P0, PT, R2, RZ, PT ;  /* 0x000000ff0200720c */ /* 0x000fda0003f05070 */
[----:B------:R-:W-:Y:S05]  /*15b0*/  @P0 BRA `(.L_x_478) ;  /* 0x00000000004c0947 */ /* 0x000fea0003800000 */
[----:B------:R-:W0:Y:S01]  /*15c0*/  LDCU UR9, c[0x0][0x38c] ;  /* 0x00007180ff0977ac */ /* 0x000e220008000800 */
[----:B------:R-:W-:Y:S01]  /*15d0*/  HFMA2 R2, -RZ, RZ, 0, 0 ;  /* 0x00000000ff027431 */ /* 0x000fe200000001ff */
[----:B0-----:R-:W0:Y:S01]  /*15e0*/  I2F.U32.RP R5, UR9 ;  /* 0x0000000900057d06 */ /* 0x001e220008209000 */
[----:B------:R-:W-:-:S07]  /*15f0*/  ISETP.NE.U32.AND P1, PT, RZ, UR9, PT ;  /* 0x00000009ff007c0c */ /* 0x000fce000bf25070 */
        /* <DEDUP_REMOVED lines=15> */
.L_x_478:
[----:B------:R-:W-:Y:S01]  /*16f0*/  IMAD.U32 R3, RZ, RZ, UR7 ;  /* 0x00000007ff037e24 */ /* 0x000fe2000f8e00ff */
[----:B------:R-:W-:-:S07]  /*1700*/  MOV R2, 0x1720 ;  /* 0x0000172000027802 */ /* 0x000fce0000000f00 */
[----:B------:R-:W-:Y:S05]  /*1710*/  CALL.REL.NOINC `($__internal_0_$__cuda_sm20_rem_u64) ;  /* 0x0000002c00607944 */ /* 0x000fea0003c00000 */
.L_x_479:
[----:B------:R-:W-:Y:S05]  /*1720*/  BSYNC.RECONVERGENT B1 ;  /* 0x0000000000017941 */ /* 0x000fea0003800200 */
.L_x_477:
[----:B------:R-:W-:-:S04]  /*1730*/  IMAD.MOV.U32 R2, RZ, RZ, 0x4 ;  /* 0x00000004ff027424 */ /* 0x000fc800078e00ff */
[----:B------:R-:W-:-:S05]  /*1740*/  IMAD.WIDE R2, R7, R2, UR4 ;  /* 0x0000000407027e25 */ /* 0x000fca000f8e0202 */
[----:B------:R0:W-:Y:S02]  /*1750*/  STG.E desc[UR10][R2.64], R4 ;  /* 0x0000000402007986 */ /* 0x0001e4000c10190a */
.L_x_476:
[----:B------:R-:W-:Y:S05]  /*1760*/  BSYNC.RECONVERGENT B0 ;  /* 0x0000000000007941 */ /* 0x000fea0003800200 */
.L_x_475:
[----:B------:R-:W-:Y:S01]  /*1770*/  IADD3 R9, PT, PT, R7, 0x80, RZ ;  /* 0x0000008007097810 */ /* 0x000fe20007ffe0ff */
[----:B------:R-:W-:Y:S03]  /*1780*/  BSSY.RECONVERGENT B0, `(.L_x_480) ;  /* 0x0000023000007945 */ /* 0x000fe60003800200 */
[----:B------:R-:W-:-:S13]  /*1790*/  ISETP.GE.AND P0, PT, R9, UR8, PT ;  /* 0x0000000809007c0c */ /* 0x000fda000bf06270 */
[----:B------:R-:W-:Y:S05]  /*17a0*/  @P0 BRA `(.L_x_481) ;  /* 0x0000000000800947 */ /* 0x000fea0003800000 */
[----:B0-----:R-:W-:-:S06]  /*17b0*/  IMAD.WIDE R4, R9, 0x8, R12 ;  /* 0x0000000809047825 */ /* 0x001fcc00078e020c */
[----:B------:R-:W2:Y:S01]  /*17c0*/  LDG.E.64 R4, desc[UR10][R4.64] ;  /* 0x0000000a04047981 */ /* 0x000ea2000c1e1b00 */
[----:B------:R-:W-:Y:S01]  /*17d0*/  BSSY.RECONVERGENT B1, `(.L_x_482) ;  /* 0x000001a000017945 */ /* 0x000fe20003800200 */
[----:B--2---:R-:W-:-:S04]  /*17e0*/  LOP3.LUT R2, R5, UR7, RZ, 0xfc, !PT ;  /* 0x0000000705027c12 */ /* 0x004fc8000f8efcff */
[----:B------:R-:W-:-:S13]  /*17f0*/  ISETP.NE.U32.AND P0, PT, R2, RZ, PT ;  /* 0x000000ff0200720c */ /* 0x000fda0003f05070 */
[----:B------:R-:W-:Y:S05]  /*1800*/  @P0 BRA `(.L_x_483) ;  /* 0x00000000004c0947 */ /* 0x000fea0003800000 */
[----:B------:R-:W0:Y:S01]  /*1810*/  LDCU UR9, c[0x0][0x38c] ;  /* 0x00007180ff0977ac */ /* 0x000e220008000800 */
[----:B------:R-:W-:Y:S01]  /*1820*/  MOV R2, RZ ;  /* 0x000000ff00027202 */ /* 0x000fe20000000f00 */
        /* <DEDUP_REMOVED lines=17> */
.L_x_483:
[----:B------:R-:W-:Y:S01]  /*1940*/  IMAD.U32 R3, RZ, RZ, UR7 ;  /* 0x00000007ff037e24 */ /* 0x000fe2000f8e00ff */
[----:B------:R-:W-:-:S07]  /*1950*/  MOV R2, 0x1970 ;  /* 0x0000197000027802 */ /* 0x000fce0000000f00 */
[----:B------:R-:W-:Y:S05]  /*1960*/  CALL.REL.NOINC `($__internal_0_$__cuda_sm20_rem_u64) ;  /* 0x0000002800cc7944 */ /* 0x000fea0003c00000 */
.L_x_484:
[----:B------:R-:W-:Y:S05]  /*1970*/  BSYNC.RECONVERGENT B1 ;  /* 0x0000000000017941 */ /* 0x000fea0003800200 */
.L_x_482:
[----:B------:R-:W-:-:S04]  /*1980*/  IMAD.MOV.U32 R2, RZ, RZ, 0x4 ;  /* 0x00000004ff027424 */ /* 0x000fc800078e00ff */
[----:B------:R-:W-:-:S05]  /*1990*/  IMAD.WIDE R2, R9, R2, UR4 ;  /* 0x0000000409027e25 */ /* 0x000fca000f8e0202 */
[----:B------:R1:W-:Y:S02]  /*19a0*/  STG.E desc[UR10][R2.64], R4 ;  /* 0x0000000402007986 */ /* 0x0003e4000c10190a */
.L_x_481:
[----:B------:R-:W-:Y:S05]  /*19b0*/  BSYNC.RECONVERGENT B0 ;  /* 0x0000000000007941 */ /* 0x000fea0003800200 */
.L_x_480:
[----:B------:R-:W-:Y:S01]  /*19c0*/  IADD3 R9, PT, PT, R7, 0x100, RZ ;  /* 0x0000010007097810 */ /* 0x000fe20007ffe0ff */
[----:B------:R-:W-:Y:S03]  /*19d0*/  BSSY.RECONVERGENT B0, `(.L_x_485) ;  /* 0x0000023000007945 */ /* 0x000fe60003800200 */
[----:B------:R-:W-:-:S13]  /*19e0*/  ISETP.GE.AND P0, PT, R9, UR8, PT ;  /* 0x0000000809007c0c */ /* 0x000fda000bf06270 */
[----:B------:R-:W-:Y:S05]  /*19f0*/  @P0 BRA `(.L_x_486) ;  /* 0x0000000000800947 */ /* 0x000fea0003800000 */
[----:B01----:R-:W-:-:S06]  /*1a00*/  IMAD.WIDE R4, R9, 0x8, R12 ;  /* 0x0000000809047825 */ /* 0x003fcc00078e020c */
        /* <DEDUP_REMOVED lines=24> */
.L_x_488:
[----:B------:R-:W-:Y:S01]  /*1b90*/  IMAD.U32 R3, RZ, RZ, UR7 ;  /* 0x00000007ff037e24 */ /* 0x000fe2000f8e00ff */
[----:B------:R-:W-:-:S07]  /*1ba0*/  MOV R2, 0x1bc0 ;  /* 0x00001bc000027802 */ /* 0x000fce0000000f00 */
[----:B------:R-:W-:Y:S05]  /*1bb0*/  CALL.REL.NOINC `($__internal_0_$__cuda_sm20_rem_u64) ;  /* 0x0000002800387944 */ /* 0x000fea0003c00000 */
.L_x_489:
[----:B------:R-:W-:Y:S05]  /*1bc0*/  BSYNC.RECONVERGENT B1 ;  /* 0x0000000000017941 */ /* 0x000fea0003800200 */
.L_x_487:
[----:B------:R-:W-:-:S04]  /*1bd0*/  IMAD.MOV.U32 R2, RZ, RZ, 0x4 ;  /* 0x00000004ff027424 */ /* 0x000fc800078e00ff */
[----:B------:R-:W-:-:S05]  /*1be0*/  IMAD.WIDE R2, R9, R2, UR4 ;  /* 0x0000000409027e25 */ /* 0x000fca000f8e0202 */
[----:B------:R2:W-:Y:S02]  /*1bf0*/  STG.E desc[UR10][R2.64], R4 ;  /* 0x0000000402007986 */ /* 0x0005e4000c10190a */
.L_x_486:
[----:B------:R-:W-:Y:S05]  /*1c00*/  BSYNC.RECONVERGENT B0 ;  /* 0x0000000000007941 */ /* 0x000fea0003800200 */
.L_x_485:
[----:B------:R-:W-:Y:S01]  /*1c10*/  IADD3 R7, PT, PT, R7, 0x180, RZ ;  /* 0x0000018007077810 */ /* 0x000fe20007ffe0ff */
[----:B------:R-:W-:Y:S03]  /*1c20*/  BSSY.RECONVERGENT B0, `(.L_x_490) ;  /* 0x0000023000007945 */ /* 0x000fe60003800200 */
[----:B------:R-:W-:-:S13]  /*1c30*/  ISETP.GE.AND P0, PT, R7, UR8, PT ;  /* 0x0000000807007c0c */ /* 0x000fda000bf06270 */
[----:B------:R-:W-:Y:S05]  /*1c40*/  @P0 BRA `(.L_x_491) ;  /* 0x0000000000800947 */ /* 0x000fea0003800000 */
[----:B012---:R-:W-:-:S06]  /*1c50*/  IMAD.WIDE R4, R7, 0x8, R12 ;  /* 0x0000000807047825 */ /* 0x007fcc00078e020c */
        /* <DEDUP_REMOVED lines=24> */
.L_x_493:
[----:B------:R-:W-:Y:S01]  /*1de0*/  IMAD.U32 R3, RZ, RZ, UR7 ;  /* 0x00000007ff037e24 */ /* 0x000fe2000f8e00ff */
[----:B------:R-:W-:-:S07]  /*1df0*/  MOV R2, 0x1e10 ;  /* 0x00001e1000027802 */ /* 0x000fce0000000f00 */
[----:B------:R-:W-:Y:S05]  /*1e00*/  CALL.REL.NOINC `($__internal_0_$__cuda_sm20_rem_u64) ;  /* 0x0000002400a47944 */ /* 0x000fea0003c00000 */
.L_x_494:
[----:B------:R-:W-:Y:S05]  /*1e10*/  BSYNC.RECONVERGENT B1 ;  /* 0x0000000000017941 */ /* 0x000fea0003800200 */
.L_x_492:
[----:B------:R-:W-:-:S04]  /*1e20*/  IMAD.MOV.U32 R2, RZ, RZ, 0x4 ;  /* 0x00000004ff027424 */ /* 0x000fc800078e00ff */
[----:B------:R-:W-:-:S05]  /*1e30*/  IMAD.WIDE R2, R7, R2, UR4 ;  /* 0x0000000407027e25 */ /* 0x000fca000f8e0202 */
[----:B------:R3:W-:Y:S02]  /*1e40*/  STG.E desc[UR10][R2.64], R4 ;  /* 0x0000000402007986 */ /* 0x0007e4000c10190a */
.L_x_491:
[----:B------:R-:W-:Y:S05]  /*1e50*/  BSYNC.RECONVERGENT B0 ;  /* 0x0000000000007941 */ /* 0x000fea0003800200 */
.L_x_490:
[----:B------:R-:W-:-:S07]  /*1e60*/  IADD3 R11, PT, PT, R11, 0x4, RZ ;  /* 0x000000040b0b7810 */ /* 0x000fce0007ffe0ff */
.L_x_474:
[----:B------:R-:W-:-:S13]  /*1e70*/  ISETP.NE.AND P0, PT, RZ, UR6, PT ;  /* 0x00000006ff007c0c */ /* 0x000fda000bf05270 */
[----:B------:R-:W-:Y:S05]  /*1e80*/  @!P0 EXIT ;  /* 0x000000000000894d */ /* 0x000fea0003800000 */
[----:B------:R-:W-:-:S09]  /*1e90*/  UISETP.NE.AND UP0, UPT, UR6, 0x1, UPT ;  /* 0x000000010600788c */ /* 0x000fd2000bf05270 */
[----:B------:R-:W-:Y:S05]  /*1ea0*/  BRA.U !UP0, `(.L_x_495) ;  /* 0x00000005082c7547 */ /* 0x000fea000b800000 */
[----:B01234-:R-:W-:Y:S01]  /*1eb0*/  IMAD R7, R11, 0x80, R0 ;  /* 0x000000800b077824 */ /* 0x01ffe200078e0200 */
[----:B------:R-:W-:Y:S04]  /*1ec0*/  BSSY.RECONVERGENT B0, `(.L_x_496) ;  /* 0x0000023000007945 */ /* 0x000fe80003800200 */
        /* <DEDUP_REMOVED lines=9> */
[----:B------:R-:W-:Y:S01]  /*1f60*/  IMAD.MOV.U32 R2, RZ, RZ, RZ ;  /* 0x000000ffff027224 */ /* 0x000fe200078e00ff */
[----:B0-----:R-:W0:Y:S01]  /*1f70*/  I2F.U32.RP R5, UR6 ;  /* 0x0000000600057d06 */ /* 0x001e220008209000 */
[----:B------:R-:W-:-:S07]  /*1f80*/  ISETP.NE.U32.AND P1, PT, RZ, UR6, PT ;  /* 0x00000006ff007c0c */ /* 0x000fce000bf25070 */
        /* <DEDUP_REMOVED lines=15> */
.L_x_499:
[----:B------:R-:W-:Y:S01]  /*2080*/  IMAD.U32 R3, RZ, RZ, UR7 ;  /* 0x00000007ff037e24 */ /* 0x000fe2000f8e00ff */
[----:B------:R-:W-:-:S07]  /*2090*/  MOV R2, 0x20b0 ;  /* 0x000020b000027802 */ /* 0x000fce0000000f00 */
[----:B------:R-:W-:Y:S05]  /*20a0*/  CALL.REL.NOINC `($__internal_0_$__cuda_sm20_rem_u64) ;  /* 0x0000002000fc7944 */ /* 0x000fea0003c00000 */
.L_x_500:
[----:B------:R-:W-:Y:S05]  /*20b0*/  BSYNC.RECONVERGENT B1 ;  /* 0x0000000000017941 */ /* 0x000fea0003800200 */
.L_x_498:
[----:B------:R-:W-:-:S05]  /*20c0*/  HFMA2 R2, -RZ, RZ, 0, 2.384185791015625e-07 ;  /* 0x00000004ff027431 */ /* 0x000fca00000001ff */
[----:B------:R-:W-:-:S05]  /*20d0*/  IMAD.WIDE R2, R7, R2, UR4 ;  /* 0x0000000407027e25 */ /* 0x000fca000f8e0202 */
[----:B------:R0:W-:Y:S02]  /*20e0*/  STG.E desc[UR10][R2.64], R4 ;  /* 0x0000000402007986 */ /* 0x0001e4000c10190a */
.L_x_497:
[----:B------:R-:W-:Y:S05]  /*20f0*/  BSYNC.RECONVERGENT B0 ;  /* 0x0000000000007941 */ /* 0x000fea0003800200 */
.L_x_496:
[----:B------:R-:W-:Y:S01]  /*2100*/  VIADD R7, R7, 0x80 ;  /* 0x0000008007077836 */ /* 0x000fe20000000000 */
[----:B------:R-:W-:Y:S04]  /*2110*/  BSSY.RECONVERGENT B0, `(.L_x_501) ;  /* 0x0000023000007945 */ /* 0x000fe80003800200 */
        /* <DEDUP_REMOVED lines=27> */
.L_x_504:
[----:B------:R-:W-:Y:S01]  /*22d0*/  IMAD.U32 R3, RZ, RZ, UR7 ;  /* 0x00000007ff037e24 */ /* 0x000fe2000f8e00ff */
[----:B------:R-:W-:-:S07]  /*22e0*/  MOV R2, 0x2300 ;  /* 0x0000230000027802 */ /* 0x000fce0000000f00 */
[----:B------:R-:W-:Y:S05]  /*22f0*/  CALL.REL.NOINC `($__internal_0_$__cuda_sm20_rem_u64) ;  /* 0x0000002000687944 */ /* 0x000fea0003c00000 */
.L_x_505:
[----:B------:R-:W-:Y:S05]  /*2300*/  BSYNC.RECONVERGENT B1 ;  /* 0x0000000000017941 */ /* 0x000fea0003800200 */
.L_x_503:
[----:B------:R-:W-:-:S05]  /*2310*/  MOV R2, 0x4 ;  /* 0x0000000400027802 */ /* 0x000fca0000000f00 */
[----:B------:R-:W-:-:S05]  /*2320*/  IMAD.WIDE R2, R7, R2, UR4 ;  /* 0x0000000407027e25 */ /* 0x000fca000f8e0202 */
[----:B------:R1:W-:Y:S02]  /*2330*/  STG.E desc[UR10][R2.64], R4 ;  /* 0x0000000402007986 */ /* 0x0003e4000c10190a */
.L_x_502:
[----:B------:R-:W-:Y:S05]  /*2340*/  BSYNC.RECONVERGENT B0 ;  /* 0x0000000000007941 */ /* 0x000fea0003800200 */
.L_x_501:
[----:B------:R-:W-:-:S07]  /*2350*/  VIADD R11, R11, 0x2 ;  /* 0x000000020b0b7836 */ /* 0x000fce0000000000 */
.L_x_495:
[----:B0123--:R-:W0:Y:S02]  /*2360*/  LDC R2, c[0x0][0x388] ;  /* 0x0000e200ff027b82 */ /* 0x00fe240000000800 */
[----:B0-----:R-:W-:-:S04]  /*2370*/  LOP3.LUT R2, R2, 0x1, RZ, 0xc0, !PT ;  /* 0x0000000102027812 */ /* 0x001fc800078ec0ff */
[----:B------:R-:W-:-:S13]  /*2380*/  ISETP.NE.U32.AND P0, PT, R2, 0x1, PT ;  /* 0x000000010200780c */ /* 0x000fda0003f05070 */
[----:B------:R-:W-:Y:S05]  /*2390*/  @P0 EXIT ;  /* 0x000000000000094d */ /* 0x000fea0003800000 */
[----:B------:R-:W-:-:S05]  /*23a0*/  IMAD R11, R11, 0x80, R0 ;  /* 0x000000800b0b7824 */ /* 0x000fca00078e0200 */
[----:B------:R-:W-:-:S13]  /*23b0*/  ISETP.GE.AND P0, PT, R11, UR8, PT ;  /* 0x000000080b007c0c */ /* 0x000fda000bf06270 */
[----:B------:R-:W-:Y:S05]  /*23c0*/  @P0 EXIT ;  /* 0x000000000000094d */ /* 0x000fea0003800000 */
[----:B------:R-:W-:-:S05]  /*23d0*/  IMAD.WIDE R12, R11, 0x8, R12 ;  /* 0x000000080b0c7825 */ /* 0x000fca00078e020c */
[----:B----4-:R-:W2:Y:S01]  /*23e0*/  LDG.E.64 R4, desc[UR10][R12.64] ;  /* 0x0000000a0c047981 */ /* 0x010ea2000c1e1b00 */
[----:B------:R-:W-:Y:S01]  /*23f0*/  BSSY.RECONVERGENT B0, `(.L_x_506) ;  /* 0x000001a000007945 */ /* 0x000fe20003800200 */
[----:B--2---:R-:W-:-:S04]  /*2400*/  LOP3.LUT R0, R5, UR7, RZ, 0xfc, !PT ;  /* 0x0000000705007c12 */ /* 0x004fc8000f8efcff */
[----:B------:R-:W-:-:S13]  /*2410*/  ISETP.NE.U32.AND P0, PT, R0, RZ, PT ;  /* 0x000000ff0000720c */ /* 0x000fda0003f05070 */
[----:B------:R-:W-:Y:S05]  /*2420*/  @P0 BRA `(.L_x_507) ;  /* 0x00000000004c0947 */ /* 0x000fea0003800000 */
[----:B------:R-:W0:Y:S02]  /*2430*/  LDCU UR6, c[0x0][0x38c] ;  /* 0x00007180ff0677ac */ /* 0x000e240008000800 */
[----:B0-----:R-:W0:Y:S01]  /*2440*/  I2F.U32.RP R5, UR6 ;  /* 0x0000000600057d06 */ /* 0x001e220008209000 */
[----:B------:R-:W-:-:S07]  /*2450*/  ISETP.NE.U32.AND P1, PT, RZ, UR6, PT ;  /* 0x00000006ff007c0c */ /* 0x000fce000bf25070 */
[----:B0-----:R-:W0:Y:S02]  /*2460*/  MUFU.RCP R5, R5 ;  /* 0x0000000500057308 */ /* 0x001e240000001000 */
[----:B0-----:R-:W-:-:S06]  /*2470*/  IADD3 R2, PT, PT, R5, 0xffffffe, RZ ;  /* 0x0ffffffe05027810 */ /* 0x001fcc0007ffe0ff */
[----:B------:R0:W1:Y:S02]  /*2480*/  F2I.FTZ.U32.TRUNC.NTZ R3, R2 ;  /* 0x0000000200037305 */ /* 0x000064000021f000 */
[----:B0-----:R-:W-:Y:S02]  /*2490*/  IMAD.MOV.U32 R2, RZ, RZ, RZ ;  /* 0x000000ffff027224 */ /* 0x001fe400078e00ff */
[----:B-1----:R-:W-:-:S04]  /*24a0*/  IMAD.MOV R7, RZ, RZ, -R3 ;  /* 0x000000ffff077224 */ /* 0x002fc800078e0a03 */
        /* <DEDUP_REMOVED lines=11> */
.L_x_507:
[----:B------:R-:W-:Y:S02]  /*2560*/  MOV R3, UR7 ;  /* 0x0000000700037c02 */ /* 0x000fe40008000f00 */
[----:B------:R-:W-:-:S07]  /*2570*/  MOV R2, 0x2590 ;  /* 0x0000259000027802 */ /* 0x000fce0000000f00 */
[----:B------:R-:W-:Y:S05]  /*2580*/  CALL.REL.NOINC `($__internal_0_$__cuda_sm20_rem_u64) ;  /* 0x0000001c00c47944 */ /* 0x000fea0003c00000 */
.L_x_508:
[----:B------:R-:W-:Y:S05]  /*2590*/  BSYNC.RECONVERGENT B0 ;  /* 0x0000000000007941 */ /* 0x000fea0003800200 */
.L_x_506:
[----:B------:R-:W-:-:S04]  /*25a0*/  IMAD.MOV.U32 R2, RZ, RZ, 0x4 ;  /* 0x00000004ff027424 */ /* 0x000fc800078e00ff */
[----:B------:R-:W-:-:S05]  /*25b0*/  IMAD.WIDE R2, R11, R2, UR4 ;  /* 0x000000040b027e25 */ /* 0x000fca000f8e0202 */
[----:B------:R-:W-:Y:S01]  /*25c0*/  STG.E desc[UR10][R2.64], R4 ;  /* 0x0000000402007986 */ /* 0x000fe2000c10190a */
[----:B------:R-:W-:Y:S05]  /*25d0*/  EXIT ;  /* 0x000000000000794d */ /* 0x000fea0003800000 */
.L_x_431:
        /* <DEDUP_REMOVED lines=9> */
[----:B------:R-:W-:Y:S01]  /*2670*/  HFMA2 R11, -RZ, RZ, 0, 2.384185791015625e-07 ;  /* 0x00000004ff0b7431 */ /* 0x000fe200000001ff */
[----:B------:R-:W-:Y:S01]  /*2680*/  ULOP3.LUT UR13, UR18, 0x7ffffff8, URZ, 0xc0, !UPT ;  /* 0x7ffffff8120d7892 */ /* 0x000fe2000f8ec0ff */
[C---:B------:R-:W-:Y:S01]  /*2690*/  IMAD.WIDE.U32 R6, R0.reuse, 0x8, R12 ;  /* 0x0000000800067825 */ /* 0x040fe200078e000c */
[----:B------:R-:W0:Y:S03]  /*26a0*/  LDCU UR14, c[0x0][0x38c] ;  /* 0x00007180ff0e77ac */ /* 0x000e260008000800 */
[----:B------:R-:W-:Y:S01]  /*26b0*/  IMAD.MOV.U32 R9, RZ, RZ, R7 ;  /* 0x000000ffff097224 */ /* 0x000fe200078e0007 */
[----:B------:R-:W-:Y:S02]  /*26c0*/  UIADD3 UR9, UPT, UPT, -UR13, URZ, URZ ;  /* 0x000000ff0d097290 */ /* 0x000fe4000fffe1ff */
[----:B------:R-:W-:Y:S02]  /*26d0*/  IMAD.U32 R7, RZ, RZ, UR13 ;  /* 0x0000000dff077e24 */ /* 0x000fe4000f8e00ff */
[----:B------:R-:W-:-:S04]  /*26e0*/  IMAD.WIDE.U32 R10, R0, R11, UR4 ;  /* 0x00000004000a7e25 */ /* 0x000fc8000f8e000b */
[----:B------:R-:W-:Y:S01]  /*26f0*/  IMAD.MOV.U32 R8, RZ, RZ, R10 ;  /* 0x000000ffff087224 */ /* 0x000fe200078e000a */
[----:B------:R-:W-:-:S07]  /*2700*/  IADD3 R10, PT, PT, R0, 0x80, RZ ;  /* 0x00000080000a7810 */ /* 0x000fce0007ffe0ff */
.L_x_534:
[----:B------:R-:W-:Y:S01]  /*2710*/  IMAD.MOV.U32 R2, RZ, RZ, R6 ;  /* 0x000000ffff027224 */ /* 0x000fe200078e0006 */
[----:B------:R-:W-:-:S05]  /*2720*/  MOV R3, R9 ;  /* 0x0000000900037202 */ /* 0x000fca0000000f00 */
[----:B------:R-:W2:Y:S01]  /*2730*/  LDG.E.64 R4, desc[UR10][R2.64] ;  /* 0x0000000a02047981 */ /* 0x000ea2000c1e1b00 */
[----:B------:R-:W-:Y:S01]  /*2740*/  BSSY.RECONVERGENT B0, `(.L_x_510) ;  /* 0x000001a000007945 */ /* 0x000fe20003800200 */
[----:B------:R-:W-:Y:S02]  /*2750*/  SHF.R.S32.HI R17, RZ, 0x1f, R10 ;  /* 0x0000001fff117819 */ /* 0x000fe4000001140a */
[----:B--2---:R-:W-:-:S04]  /*2760*/  LOP3.LUT R14, R5, UR8, RZ, 0xfc, !PT ;  /* 0x00000008050e7c12 */ /* 0x004fc8000f8efcff */
[----:B------:R-:W-:-:S13]  /*2770*/  ISETP.NE.U32.AND P0, PT, R14, RZ, PT ;  /* 0x000000ff0e00720c */ /* 0x000fda0003f05070 */
[----:B------:R-:W-:Y:S05]  /*2780*/  @P0 BRA `(.L_x_511) ;  /* 0x0000000000480947 */ /* 0x000fea0003800000 */
[----:B0-----:R-:W0:Y:S01]  /*2790*/  I2F.U32.RP R5, UR14 ;  /* 0x0000000e00057d06 */ /* 0x001e220008209000 */
        /* <DEDUP_REMOVED lines=17> */
.L_x_511:
[----:B------:R-:W-:Y:S01]  /*28b0*/  IMAD.U32 R3, RZ, RZ, UR8 ;  /* 0x00000008ff037e24 */ /* 0x000fe2000f8e00ff */
[----:B------:R-:W-:-:S07]  /*28c0*/  MOV R2, 0x28e0 ;  /* 0x000028e000027802 */ /* 0x000fce0000000f00 */
[----:B0-----:R-:W-:Y:S05]  /*28d0*/  CALL.REL.NOINC `($__internal_0_$__cuda_sm20_rem_u64) ;  /* 0x0000001800f07944 */ /* 0x001fea0003c00000 */
.L_x_512:
[----:B------:R-:W-:Y:S05]  /*28e0*/  BSYNC.RECONVERGENT B0 ;  /* 0x0000000000007941 */ /* 0x000fea0003800200 */
.L_x_510:
[C---:B------:R-:W-:Y:S01]  /*28f0*/  LEA R14, P0, R10.reuse, UR7, 0x3 ;  /* 0x000000070a0e7c11 */ /* 0x040fe2000f8018ff */
[----:B------:R-:W-:Y:S01]  /*2900*/  IMAD.MOV.U32 R2, RZ, RZ, R8 ;  /* 0x000000ffff027224 */ /* 0x000fe200078e0008 */
[----:B------:R-:W-:Y:S02]  /*2910*/  MOV R3, R11 ;  /* 0x0000000b00037202 */ /* 0x000fe40000000f00 */
[----:B------:R-:W-:-:S03]  /*2920*/  LEA.HI.X R15, R10, UR6, R17, 0x3, P0 ;  /* 0x000000060a0f7c11 */ /* 0x000fc600080f1c11 */
[----:B------:R0:W-:Y:S04]  /*2930*/  STG.E desc[UR10][R2.64], R4 ;  /* 0x0000000402007986 */ /* 0x0001e8000c10190a */
        /* <DEDUP_REMOVED lines=23> */
.L_x_514:
[----:B------:R-:W-:Y:S01]  /*2ab0*/  IMAD.U32 R3, RZ, RZ, UR8 ;  /* 0x00000008ff037e24 */ /* 0x000fe2000f8e00ff */
[----:B------:R-:W-:-:S07]  /*2ac0*/  MOV R2, 0x2ae0 ;  /* 0x00002ae000027802 */ /* 0x000fce0000000f00 */
[----:B------:R-:W-:Y:S05]  /*2ad0*/  CALL.REL.NOINC `($__internal_0_$__cuda_sm20_rem_u64) ;  /* 0x0000001800707944 */ /* 0x000fea0003c00000 */
.L_x_515:
[----:B------:R-:W-:Y:S05]  /*2ae0*/  BSYNC.RECONVERGENT B0 ;  /* 0x0000000000007941 */ /* 0x000fea0003800200 */
.L_x_513:
[----:B------:R-:W-:-:S04]  /*2af0*/  LEA R16, P0, R10, UR4, 0x2 ;  /* 0x000000040a107c11 */ /* 0x000fc8000f8010ff */
[----:B------:R-:W-:-:S05]  /*2b00*/  LEA.HI.X R17, R10, UR5, R17, 0x2, P0 ;  /* 0x000000050a117c11 */ /* 0x000fca00080f1411 */
[----:B------:R0:W-:Y:S04]  /*2b10*/  STG.E desc[UR10][R16.64], R4 ;  /* 0x0000000410007986 */ /* 0x0001e8000c10190a */
[----:B0-----:R-:W2:Y:S01]  /*2b20*/  LDG.E.64 R4, desc[UR10][R14.64+0x400] ;  /* 0x0004000a0e047981 */ /* 0x001ea2000c1e1b00 */
        /* <DEDUP_REMOVED lines=22> */
.L_x_517:
[----:B------:R-:W-:Y:S01]  /*2c90*/  IMAD.U32 R3, RZ, RZ, UR8 ;  /* 0x00000008ff037e24 */ /* 0x000fe2000f8e00ff */
[----:B------:R-:W-:-:S07]  /*2ca0*/  MOV R2, 0x2cc0 ;  /* 0x00002cc000027802 */ /* 0x000fce0000000f00 */
[----:B------:R-:W-:Y:S05]  /*2cb0*/  CALL.REL.NOINC `($__internal_0_$__cuda_sm20_rem_u64) ;  /* 0x0000001400f87944 */ /* 0x000fea0003c00000 */
.L_x_518:
[----:B------:R-:W-:Y:S05]  /*2cc0*/  BSYNC.RECONVERGENT B0 ;  /* 0x0000000000007941 */ /* 0x000fea0003800200 */
.L_x_516:
        /* <DEDUP_REMOVED lines=24> */
.L_x_520:
[----:B------:R-:W-:Y:S02]  /*2e50*/  MOV R3, UR8 ;  /* 0x0000000800037c02 */ /* 0x000fe40008000f00 */
[----:B------:R-:W-:-:S07]  /*2e60*/  MOV R2, 0x2e80 ;  /* 0x00002e8000027802 */ /* 0x000fce0000000f00 */
[----:B------:R-:W-:Y:S05]  /*2e70*/  CALL.REL.NOINC `($__internal_0_$__cuda_sm20_rem_u64) ;  /* 0x0000001400887944 */ /* 0x000fea0003c00000 */
.L_x_521:
[----:B------:R-:W-:Y:S05]  /*2e80*/  BSYNC.RECONVERGENT B0 ;  /* 0x0000000000007941 */ /* 0x000fea0003800200 */
.L_x_519:
[----:B------:R0:W-:Y:S04]  /*2e90*/  STG.E desc[UR10][R16.64+0x400], R4 ;  /* 0x0004000410007986 */ /* 0x0001e8000c10190a */
[----:B0-----:R-:W2:Y:S01]  /*2ea0*/  LDG.E.64 R4, desc[UR10][R14.64+0xc00] ;  /* 0x000c000a0e047981 */ /* 0x001ea2000c1e1b00 */
        /* <DEDUP_REMOVED lines=22> */
.L_x_523:
[----:B------:R-:W-:Y:S01]  /*3010*/  IMAD.U32 R3, RZ, RZ, UR8 ;  /* 0x00000008ff037e24 */ /* 0x000fe2000f8e00ff */
[----:B------:R-:W-:-:S07]  /*3020*/  MOV R2, 0x3040 ;  /* 0x0000304000027802 */ /* 0x000fce0000000f00 */
[----:B------:R-:W-:Y:S05]  /*3030*/  CALL.REL.NOINC `($__internal_0_$__cuda_sm20_rem_u64) ;  /* 0x0000001400187944 */ /* 0x000fea0003c00000 */
.L_x_524:
[----:B------:R-:W-:Y:S05]  /*3040*/  BSYNC.RECONVERGENT B0 ;  /* 0x0000000000007941 */ /* 0x000fea0003800200 */
.L_x_522:
        /* <DEDUP_REMOVED lines=24> */
.L_x_526:
[----:B------:R-:W-:Y:S01]  /*31d0*/  IMAD.U32 R3, RZ, RZ, UR8 ;  /* 0x00000008ff037e24 */ /* 0x000fe2000f8e00ff */
[----:B------:R-:W-:-:S07]  /*31e0*/  MOV R2, 0x3200 ;  /* 0x0000320000027802 */ /* 0x000fce0000000f00 */
[----:B------:R-:W-:Y:S05]  /*31f0*/  CALL.REL.NOINC `($__internal_0_$__cuda_sm20_rem_u64) ;  /* 0x0000001000a87944 */ /* 0x000fea0003c00000 */
.L_x_527:
[----:B------:R-:W-:Y:S05]  /*3200*/  BSYNC.RECONVERGENT B0 ;  /* 0x0000000000007941 */ /* 0x000fea0003800200 */
.L_x_525:
        /* <DEDUP_REMOVED lines=24> */
.L_x_529:
[----:B------:R-:W-:Y:S02]  /*3390*/  MOV R3, UR8 ;  /* 0x0000000800037c02 */ /* 0x000fe40008000f00 */
[----:B------:R-:W-:-:S07]  /*33a0*/  MOV R2, 0x33c0 ;  /* 0x000033c000027802 */ /* 0x000fce0000000f00 */
[----:B------:R-:W-:Y:S05]  /*33b0*/  CALL.REL.NOINC `($__internal_0_$__cuda_sm20_rem_u64) ;  /* 0x0000001000387944 */ /* 0x000fea0003c00000 */
.L_x_530:
[----:B------:R-:W-:Y:S05]  /*33c0*/  BSYNC.RECONVERGENT B0 ;  /* 0x0000000000007941 */ /* 0x000fea0003800200 */
.L_x_528:
        /* <DEDUP_REMOVED lines=24> */
.L_x_532:
[----:B------:R-:W-:Y:S01]  /*3550*/  IMAD.U32 R3, RZ, RZ, UR8 ;  /* 0x00000008ff037e24 */ /* 0x000fe2000f8e00ff */
[----:B------:R-:W-:-:S07]  /*3560*/  MOV R2, 0x3580 ;  /* 0x0000358000027802 */ /* 0x000fce0000000f00 */
[----:B------:R-:W-:Y:S05]  /*3570*/  CALL.REL.NOINC `($__internal_0_$__cuda_sm20_rem_u64) ;  /* 0x0000000c00c87944 */ /* 0x000fea0003c00000 */
.L_x_533:
[----:B------:R-:W-:Y:S05]  /*3580*/  BSYNC.RECONVERGENT B0 ;  /* 0x0000000000007941 */ /* 0x000fea0003800200 */
.L_x_531:
[----:B------:R1:W-:Y:S01]  /*3590*/  STG.E desc[UR10][R16.64+0xc00], R4 ;  /* 0x000c000410007986 */ /* 0x0003e2000c10190a */
[----:B------:R-:W-:Y:S01]  /*35a0*/  UIADD3 UR9, UPT, UPT, UR9, 0x8, URZ ;  /* 0x0000000809097890 */ /* 0x000fe2000fffe0ff */
[----:B------:R-:W-:Y:S01]  /*35b0*/  IADD3 R6, P1, PT, R6, 0x2000, RZ ;  /* 0x0000200006067810 */ /* 0x000fe20007f3e0ff */
[----:B------:R-:W-:Y:S01]  /*35c0*/  VIADD R10, R10, 0x400 ;  /* 0x000004000a0a7836 */ /* 0x000fe20000000000 */
[----:B------:R-:W-:Y:S01]  /*35d0*/  IADD3 R8, P0, PT, R8, 0x1000, RZ ;  /* 0x0000100008087810 */ /* 0x000fe20007f1e0ff */
[----:B------:R-:W-:Y:S02]  /*35e0*/  UISETP.NE.AND UP0, UPT, UR9, URZ, UPT ;  /* 0x000000ff0900728c */ /* 0x000fe4000bf05270 */
[----:B------:R-:W-:Y:S01]  /*35f0*/  IMAD.X R9, RZ, RZ, R9, P1 ;  /* 0x000000ffff097224 */ /* 0x000fe200008e0609 */
[----:B------:R-:W-:-:S06]  /*3600*/  IADD3.X R11, PT, PT, RZ, R11, RZ, P0, !PT ;  /* 0x0000000bff0b7210 */ /* 0x000fcc00007fe4ff */
[----:B-1----:R-:W-:Y:S05]  /*3610*/  BRA.U UP0, `(.L_x_534) ;  /* 0xfffffff1003c7547 */ /* 0x002fea000b83ffff */
.L_x_509:
[----:B------:R-:W-:-:S13]  /*3620*/  ISETP.NE.AND P0, PT, RZ, UR12, PT ;  /* 0x0000000cff007c0c */ /* 0x000fda000bf05270 */
[----:B------:R-:W-:Y:S05]  /*3630*/  @!P0 EXIT ;  /* 0x000000000000894d */ /* 0x000fea0003800000 */
[----:B------:R-:W0:Y:S01]  /*3640*/  LDCU UR6, c[0x0][0x388] ;  /* 0x00007100ff0677ac */ /* 0x000e220008000800 */
[----:B------:R-:W-:Y:S02]  /*3650*/  UISETP.GE.U32.AND UP0, UPT, UR12, 0x4, UPT ;  /* 0x000000040c00788c */ /* 0x000fe4000bf06070 */
[----:B0-----:R-:W-:-:S07]  /*3660*/  ULOP3.LUT UR6, UR6, 0x3, URZ, 0xc0, !UPT ;  /* 0x0000000306067892 */ /* 0x001fce000f8ec0ff */
[----:B------:R-:W-:Y:S05]  /*3670*/  BRA.U !UP0, `(.L_x_535) ;  /* 0x0000000508e47547 */ /* 0x000fea000b800000 */
[----:B------:R-:W-:-:S04]  /*3680*/  IMAD R9, R7, 0x80, R0 ;  /* 0x0000008007097824 */ /* 0x000fc800078e0200 */
[----:B------:R-:W-:-:S05]  /*3690*/  IMAD.WIDE R10, R9, 0x8, R12 ;  /* 0x00000008090a7825 */ /* 0x000fca00078e020c */
        /* <DEDUP_REMOVED lines=24> */
.L_x_537:
[----:B------:R-:W-:Y:S02]  /*3820*/  MOV R3, UR8 ;  /* 0x0000000800037c02 */ /* 0x000fe40008000f00 */
[----:B------:R-:W-:-:S07]  /*3830*/  MOV R2, 0x3850 ;  /* 0x0000385000027802 */ /* 0x000fce0000000f00 */
[----:B------:R-:W-:Y:S05]  /*3840*/  CALL.REL.NOINC `($__internal_0_$__cuda_sm20_rem_u64) ;  /* 0x0000000c00147944 */ /* 0x000fea0003c00000 */
.L_x_538:
[----:B------:R-:W-:Y:S05]  /*3850*/  BSYNC.RECONVERGENT B0 ;  /* 0x0000000000007941 */ /* 0x000fea0003800200 */
.L_x_536:
[----:B------:R-:W-:-:S04]  /*3860*/  IMAD.MOV.U32 R8, RZ, RZ, 0x4 ;  /* 0x00000004ff087424 */ /* 0x000fc800078e00ff */
[----:B------:R-:W-:-:S05]  /*3870*/  IMAD.WIDE R8, R9, R8, UR4 ;  /* 0x0000000409087e25 */ /* 0x000fca000f8e0208 */
[----:B------:R0:W-:Y:S04]  /*3880*/  STG.E desc[UR10][R8.64], R4 ;  /* 0x0000000408007986 */ /* 0x0001e8000c10190a */
[----:B0-----:R-:W2:Y:S01]  /*3890*/  LDG.E.64 R4, desc[UR10][R10.64+0x400] ;  /* 0x0004000a0a047981 */ /* 0x001ea2000c1e1b00 */
        /* <DEDUP_REMOVED lines=23> */
.L_x_540:
[----:B------:R-:W-:Y:S01]  /*3a10*/  IMAD.U32 R3, RZ, RZ, UR8 ;  /* 0x00000008ff037e24 */ /* 0x000fe2000f8e00ff */
[----:B------:R-:W-:-:S07]  /*3a20*/  MOV R2, 0x3a40 ;  /* 0x00003a4000027802 */ /* 0x000fce0000000f00 */
[----:B------:R-:W-:Y:S05]  /*3a30*/  CALL.REL.NOINC `($__internal_0_$__cuda_sm20_rem_u64) ;  /* 0x0000000800987944 */ /* 0x000fea0003c00000 */
.L_x_541:
[----:B------:R-:W-:Y:S05]  /*3a40*/  BSYNC.RECONVERGENT B0 ;  /* 0x0000000000007941 */ /* 0x000fea0003800200 */
.L_x_539:
        /* <DEDUP_REMOVED lines=25> */
.L_x_543:
[----:B------:R-:W-:Y:S02]  /*3be0*/  MOV R3, UR8 ;  /* 0x0000000800037c02 */ /* 0x000fe40008000f00 */
[----:B------:R-:W-:-:S07]  /*3bf0*/  MOV R2, 0x3c10 ;  /* 0x00003c1000027802 */ /* 0x000fce0000000f00 */
[----:B------:R-:W-:Y:S05]  /*3c00*/  CALL.REL.NOINC `($__internal_0_$__cuda_sm20_rem_u64) ;  /* 0x0000000800247944 */ /* 0x000fea0003c00000 */
.L_x_544:
[----:B------:R-:W-:Y:S05]  /*3c10*/  BSYNC.RECONVERGENT B0 ;  /* 0x0000000000007941 */ /* 0x000fea0003800200 */
.L_x_542:
[----:B------:R0:W-:Y:S04]  /*3c20*/  STG.E desc[UR10][R8.64+0x400], R4 ;  /* 0x0004000408007986 */ /* 0x0001e8000c10190a */
[----:B0-----:R-:W2:Y:S01]  /*3c30*/  LDG.E.64 R4, desc[UR10][R10.64+0xc00] ;  /* 0x000c000a0a047981 */ /* 0x001ea2000c1e1b00 */
        /* <DEDUP_REMOVED lines=23> */
.L_x_546:
[----:B------:R-:W-:Y:S01]  /*3db0*/  IMAD.U32 R3, RZ, RZ, UR8 ;  /* 0x00000008ff037e24 */ /* 0x000fe2000f8e00ff */
[----:B------:R-:W-:-:S07]  /*3dc0*/  MOV R2, 0x3de0 ;  /* 0x00003de000027802 */ /* 0x000fce0000000f00 */
[----:B------:R-:W-:Y:S05]  /*3dd0*/  CALL.REL.NOINC `($__internal_0_$__cuda_sm20_rem_u64) ;  /* 0x0000000400b07944 */ /* 0x000fea0003c00000 */
.L_x_547:
[----:B------:R-:W-:Y:S05]  /*3de0*/  BSYNC.RECONVERGENT B0 ;  /* 0x0000000000007941 */ /* 0x000fea0003800200 */
.L_x_545:
[----:B------:R0:W-:Y:S01]  /*3df0*/  STG.E desc[UR10][R8.64+0x600], R4 ;  /* 0x0006000408007986 */ /* 0x0001e2000c10190a */
[----:B------:R-:W-:-:S07]  /*3e00*/  VIADD R7, R7, 0x4 ;  /* 0x0000000407077836 */ /* 0x000fce0000000000 */
.L_x_535:
[----:B------:R-:W-:-:S13]  /*3e10*/  ISETP.NE.AND P0, PT, RZ, UR6, PT ;  /* 0x00000006ff007c0c */ /* 0x000fda000bf05270 */
[----:B------:R-:W-:Y:S05]  /*3e20*/  @!P0 EXIT ;  /* 0x000000000000894d */ /* 0x000fea0003800000 */
[----:B------:R-:W-:-:S09]  /*3e30*/  UISETP.NE.AND UP0, UPT, UR6, 0x1, UPT ;  /* 0x000000010600788c */ /* 0x000fd2000bf05270 */
[----:B------:R-:W-:Y:S05]  /*3e40*/  BRA.U !UP0, `(.L_x_548) ;  /* 0x0000000108fc7547 */ /* 0x000fea000b800000 */
[----:B0-----:R-:W-:-:S05]  /*3e50*/  LEA R9, R7, R0, 0x7 ;  /* 0x0000000007097211 */ /* 0x001fca00078e38ff */
[----:B------:R-:W-:-:S05]  /*3e60*/  IMAD.WIDE R10, R9, 0x8, R12 ;  /* 0x00000008090a7825 */ /* 0x000fca00078e020c */
        /* <DEDUP_REMOVED lines=24> */
.L_x_550:
[----:B------:R-:W-:Y:S01]  /*3ff0*/  IMAD.U32 R3, RZ, RZ, UR8 ;  /* 0x00000008ff037e24 */ /* 0x000fe2000f8e00ff */
[----:B------:R-:W-:-:S07]  /*4000*/  MOV R2, 0x4020 ;  /* 0x0000402000027802 */ /* 0x000fce0000000f00 */
[----:B------:R-:W-:Y:S05]  /*4010*/  CALL.REL.NOINC `($__internal_0_$__cuda_sm20_rem_u64) ;  /* 0x0000000400207944 */ /* 0x000fea0003c00000 */
.L_x_551:
[----:B------:R-:W-:Y:S05]  /*4020*/  BSYNC.RECONVERGENT B0 ;  /* 0x0000000000007941 */ /* 0x000fea0003800200 */
.L_x_549:
        /* <DEDUP_REMOVED lines=27> */
.L_x_553:
[----:B------:R-:W-:Y:S02]  /*41e0*/  MOV R3, UR8 ;  /* 0x0000000800037c02 */ /* 0x000fe40008000f00 */
[----:B------:R-:W-:-:S07]  /*41f0*/  MOV R2, 0x4210 ;  /* 0x0000421000027802 */ /* 0x000fce0000000f00 */
[----:B------:R-:W-:Y:S05]  /*4200*/  CALL.REL.NOINC `($__internal_0_$__cuda_sm20_rem_u64) ;  /* 0x0000000000a47944 */ /* 0x000fea0003c00000 */
.L_x_554:
[----:B------:R-:W-:Y:S05]  /*4210*/  BSYNC.RECONVERGENT B0 ;  /* 0x0000000000007941 */ /* 0x000fea0003800200 */
.L_x_552:
[----:B------:R1:W-:Y:S01]  /*4220*/  STG.E desc[UR10][R8.64+0x200], R4 ;  /* 0x0002000408007986 */ /* 0x0003e2000c10190a */
[----:B------:R-:W-:-:S07]  /*4230*/  VIADD R7, R7, 0x2 ;  /* 0x0000000207077836 */ /* 0x000fce0000000000 */
.L_x_548:
[----:B------:R-:W2:Y:S02]  /*4240*/  LDC R2, c[0x0][0x388] ;  /* 0x0000e200ff027b82 */ /* 0x000ea40000000800 */
[----:B--2---:R-:W-:-:S04]  /*4250*/  LOP3.LUT R2, R2, 0x1, RZ, 0xc0, !PT ;  /* 0x0000000102027812 */ /* 0x004fc800078ec0ff */
[----:B------:R-:W-:-:S13]  /*4260*/  ISETP.NE.U32.AND P0, PT, R2, 0x1, PT ;  /* 0x000000010200780c */ /* 0x000fda0003f05070 */
[----:B------:R-:W-:Y:S05]  /*4270*/  @P0 EXIT ;  /* 0x000000000000094d */ /* 0x000fea0003800000 */
[----:B------:R-:W-:-:S04]  /*4280*/  IMAD R7, R7, 0x80, R0 ;  /* 0x0000008007077824 */ /* 0x000fc800078e0200 */
[----:B------:R-:W-:-:S05]  /*4290*/  IMAD.WIDE R12, R7, 0x8, R12 ;  /* 0x00000008070c7825 */ /* 0x000fca00078e020c */
[----:B01----:R-:W2:Y:S01]  /*42a0*/  LDG.E.64 R4, desc[UR10][R12.64] ;  /* 0x0000000a0c047981 */ /* 0x003ea2000c1e1b00 */
        /* <DEDUP_REMOVED lines=23> */
.L_x_556:
[----:B------:R-:W-:Y:S02]  /*4420*/  MOV R3, UR8 ;  /* 0x0000000800037c02 */ /* 0x000fe40008000f00 */
[----:B------:R-:W-:-:S07]  /*4430*/  MOV R2, 0x4450 ;  /* 0x0000445000027802 */ /* 0x000fce0000000f00 */
[----:B------:R-:W-:Y:S05]  /*4440*/  CALL.REL.NOINC `($__internal_0_$__cuda_sm20_rem_u64) ;  /* 0x0000000000147944 */ /* 0x000fea0003c00000 */
.L_x_557:
[----:B------:R-:W-:Y:S05]  /*4450*/  BSYNC.RECONVERGENT B0 ;  /* 0x0000000000007941 */ /* 0x000fea0003800200 */
.L_x_555:
[----:B------:R-:W-:-:S04]  /*4460*/  IMAD.MOV.U32 R2, RZ, RZ, 0x4 ;  /* 0x00000004ff027424 */ /* 0x000fc800078e00ff */
[----:B------:R-:W-:-:S05]  /*4470*/  IMAD.WIDE R2, R7, R2, UR4 ;  /* 0x0000000407027e25 */ /* 0x000fca000f8e0202 */
[----:B------:R-:W-:Y:S01]  /*4480*/  STG.E desc[UR10][R2.64], R4 ;  /* 0x0000000402007986 */ /* 0x000fe2000c10190a */
[----:B------:R-:W-:Y:S05]  /*4490*/  EXIT ;  /* 0x000000000000794d */ /* 0x000fea0003800000 */
        .weak           $__internal_0_$__cuda_sm20_rem_u64
        .type           $__internal_0_$__cuda_sm20_rem_u64,@function
        .size           $__internal_0_$__cuda_sm20_rem_u64,(.L_x_1999 - $__internal_0_$__cuda_sm20_rem_u64)
$__internal_0_$__cuda_sm20_rem_u64:
[----:B------:R-:W-:Y:S01]  /*44a0*/  IMAD.U32 R26, RZ, RZ, UR17 ;  /* 0x00000011ff1a7e24 */ /* 0x000fe2000f8e00ff */
[----:B------:R-:W-:-:S04]  /*44b0*/  MOV R27, R3 ;  /* 0x00000003001b7202 */ /* 0x000fc80000000f00 */
[----:B------:R-:W0:Y:S08]  /*44c0*/  I2F.U64.RP R18, R26 ;  /* 0x0000001a00127312 */ /* 0x000e300000309000 */
[----:B0-----:R-:W0:Y:S02]  /*44d0*/  MUFU.RCP R20, R18 ;  /* 0x0000001200147308 */ /* 0x001e240000001000 */
[----:B0-----:R-:W-:-:S06]  /*44e0*/  VIADD R20, R20, 0x1ffffffe ;  /* 0x1ffffffe14147836 */ /* 0x001fcc0000000000 */
[----:B------:R-:W0:Y:S02]  /*44f0*/  F2I.U64.TRUNC R22, R20 ;  /* 0x0000001400167311 */ /* 0x000e24000020d800 */
[----:B0-----:R-:W-:-:S04]  /*4500*/  IMAD.WIDE.U32 R24, R22, UR17, RZ ;  /* 0x0000001116187c25 */ /* 0x001fc8000f8e00ff */
[C---:B------:R-:W-:Y:S01]  /*4510*/  IMAD R19, R22.reuse, R3, R25 ;  /* 0x0000000316137224 */ /* 0x040fe200078e0219 */
[----:B------:R-:W-:Y:S02]  /*4520*/  IADD3 R21, P0, PT, RZ, -R24, RZ ;  /* 0x80000018ff157210 */ /* 0x000fe40007f1e0ff */
[----:B------:R-:W-:Y:S01]  /*4530*/  MOV R25, R22 ;  /* 0x0000001600197202 */ /* 0x000fe20000000f00 */
[----:B------:R-:W-:Y:S02]  /*4540*/  IMAD R19, R23, UR17, R19 ;  /* 0x0000001117137c24 */ /* 0x000fe4000f8e0213 */
[----:B------:R-:W-:-:S04]  /*4550*/  IMAD.HI.U32 R24, R22, R21, RZ ;  /* 0x0000001516187227 */ /* 0x000fc800078e00ff */
[----:B------:R-:W-:-:S04]  /*4560*/  IMAD.X R19, RZ, RZ, ~R19, P0 ;  /* 0x000000ffff137224 */ /* 0x000fc800000e0e13 */
[----:B------:R-:W-:-:S04]  /*4570*/  IMAD.WIDE.U32 R24, P0, R22, R19, R24 ;  /* 0x0000001316187225 */ /* 0x000fc80007800018 */
[C---:B------:R-:W-:Y:S02]  /*4580*/  IMAD R18, R23.reuse, R19, RZ ;  /* 0x0000001317127224 */ /* 0x040fe400078e02ff */
[----:B------:R-:W-:-:S04]  /*4590*/  IMAD.HI.U32 R21, P1, R23, R21, R24 ;  /* 0x0000001517157227 */ /* 0x000fc80007820018 */
[----:B------:R-:W-:Y:S01]  /*45a0*/  IMAD.HI.U32 R19, R23, R19, RZ ;  /* 0x0000001317137227 */ /* 0x000fe200078e00ff */
[----:B------:R-:W-:-:S03]  /*45b0*/  IADD3 R25, P3, PT, R18, R21, RZ ;  /* 0x0000001512197210 */ /* 0x000fc60007f7e0ff */
[----:B------:R-:W-:Y:S02]  /*45c0*/  IMAD.X R18, R19, 0x1, R23, P0 ;  /* 0x0000000113127824 */ /* 0x000fe400000e0617 */
[----:B------:R-:W-:-:S03]  /*45d0*/  IMAD.WIDE.U32 R20, R25, UR17, RZ ;  /* 0x0000001119147c25 */ /* 0x000fc6000f8e00ff */
[----:B------:R-:W-:Y:S01]  /*45e0*/  IADD3.X R18, PT, PT, RZ, RZ, R18, P3, P1 ;  /* 0x000000ffff127210 */ /* 0x000fe20001fe2412 */
[----:B------:R-:W-:Y:S01]  /*45f0*/  IMAD R19, R25, R3, R21 ;  /* 0x0000000319137224 */ /* 0x000fe200078e0215 */
[----:B------:R-:W-:-:S03]  /*4600*/  IADD3 R23, P0, PT, RZ, -R20, RZ ;  /* 0x80000014ff177210 */ /* 0x000fc60007f1e0ff */
[----:B------:R-:W-:Y:S02]  /*4610*/  IMAD R19, R18, UR17, R19 ;  /* 0x0000001112137c24 */ /* 0x000fe4000f8e0213 */
[----:B------:R-:W-:-:S03]  /*4620*/  IMAD.HI.U32 R24, R25, R23, RZ ;  /* 0x0000001719187227 */ /* 0x000fc600078e00ff */
[----:B------:R-:W-:-:S05]  /*4630*/  IADD3.X R21, PT, PT, RZ, ~R19, RZ, P0, !PT ;  /* 0x80000013ff157210 */ /* 0x000fca00007fe4ff */
[----:B------:R-:W-:-:S04]  /*4640*/  IMAD.WIDE.U32 R24, P0, R25, R21, R24 ;  /* 0x0000001519187225 */ /* 0x000fc80007800018 */
[C---:B------:R-:W-:Y:S02]  /*4650*/  IMAD R19, R18.reuse, R21, RZ ;  /* 0x0000001512137224 */ /* 0x040fe400078e02ff */
[----:B------:R-:W-:-:S04]  /*4660*/  IMAD.HI.U32 R20, P1, R18, R23, R24 ;  /* 0x0000001712147227 */ /* 0x000fc80007820018 */
[----:B------:R-:W-:Y:S01]  /*4670*/  IMAD.HI.U32 R21, R18, R21, RZ ;  /* 0x0000001512157227 */ /* 0x000fe200078e00ff */
[----:B------:R-:W-:-:S03]  /*4680*/  IADD3 R19, P3, PT, R19, R20, RZ ;  /* 0x0000001413137210 */ /* 0x000fc60007f7e0ff */
[----:B------:R-:W-:Y:S02]  /*4690*/  IMAD.X R18, R21, 0x1, R18, P0 ;  /* 0x0000000115127824 */ /* 0x000fe400000e0612 */
[----:B------:R-:W-:Y:S02]  /*46a0*/  HFMA2 R21, -RZ, RZ, 0, 0 ;  /* 0x00000000ff157431 */ /* 0x000fe400000001ff */
[----:B------:R-:W-:Y:S01]  /*46b0*/  IMAD.HI.U32 R20, R19, R4, RZ ;  /* 0x0000000413147227 */ /* 0x000fe200078e00ff */
[----:B------:R-:W-:-:S03]  /*46c0*/  IADD3.X R18, PT, PT, RZ, RZ, R18, P3, P1 ;  /* 0x000000ffff127210 */ /* 0x000fc60001fe2412 */
[----:B------:R-:W-:-:S04]  /*46d0*/  IMAD.WIDE.U32 R20, R19, R5, R20 ;  /* 0x0000000513147225 */ /* 0x000fc800078e0014 */
[C---:B------:R-:W-:Y:S02]  /*46e0*/  IMAD R19, R18.reuse, R5, RZ ;  /* 0x0000000512137224 */ /* 0x040fe400078e02ff */
[----:B------:R-:W-:-:S04]  /*46f0*/  IMAD.HI.U32 R20, P0, R18, R4, R20 ;  /* 0x0000000412147227 */ /* 0x000fc80007800014 */
[----:B------:R-:W-:Y:S01]  /*4700*/  IMAD.HI.U32 R18, R18, R5, RZ ;  /* 0x0000000512127227 */ /* 0x000fe200078e00ff */
[----:B------:R-:W-:-:S03]  /*4710*/  IADD3 R20, P1, PT, R19, R20, RZ ;  /* 0x0000001413147210 */ /* 0x000fc60007f3e0ff */
[----:B------:R-:W-:Y:S02]  /*4720*/  IMAD.X R18, RZ, RZ, R18, P0 ;  /* 0x000000ffff127224 */ /* 0x000fe400000e0612 */
[----:B------:R-:W-:-:S03]  /*4730*/  IMAD.WIDE.U32 R22, R20, UR17, RZ ;  /* 0x0000001114167c25 */ /* 0x000fc6000f8e00ff */
[----:B------:R-:W-:Y:S01]  /*4740*/  IADD3.X R18, PT, PT, RZ, R18, RZ, P1, !PT ;  /* 0x00000012ff127210 */ /* 0x000fe20000ffe4ff */
[----:B------:R-:W-:Y:S01]  /*4750*/  IMAD R19, R20, R3, R23 ;  /* 0x0000000314137224 */ /* 0x000fe200078e0217 */
[----:B------:R-:W-:-:S03]  /*4760*/  IADD3 R4, P1, PT, -R22, R4, RZ ;  /* 0x0000000416047210 */ /* 0x000fc60007f3e1ff */
[----:B------:R-:W-:Y:S01]  /*4770*/  IMAD R18, R18, UR17, R19 ;  /* 0x0000001112127c24 */ /* 0x000fe2000f8e0213 */
[----:B------:R-:W-:-:S03]  /*4780*/  ISETP.GE.U32.AND P0, PT, R4, UR17, PT ;  /* 0x0000001104007c0c */ /* 0x000fc6000bf06070 */
[----:B------:R-:W-:Y:S01]  /*4790*/  IMAD.X R18, R5, 0x1, ~R18, P1 ;  /* 0x0000000105127824 */ /* 0x000fe200008e0e12 */
[----:B------:R-:W-:-:S04]  /*47a0*/  IADD3 R19, P1, PT, R4, -UR17, RZ ;  /* 0x8000001104137c10 */ /* 0x000fc8000ff3e0ff */
[----:B------:R-:W-:Y:S02]  /*47b0*/  ISETP.GE.U32.AND.EX P0, PT, R18, R3, PT, P0 ;  /* 0x000000031200720c */ /* 0x000fe40003f06100 */
[----:B------:R-:W-:Y:S02]  /*47c0*/  IADD3.X R5, PT, PT, ~R3, R18, RZ, P1, !PT ;  /* 0x0000001203057210 */ /* 0x000fe40000ffe5ff */
[----:B------:R-:W-:Y:S02]  /*47d0*/  SEL R19, R19, R4, P0 ;  /* 0x0000000413137207 */ /* 0x000fe40000000000 */
[----:B------:R-:W-:Y:S02]  /*47e0*/  SEL R18, R5, R18, P0 ;  /* 0x0000001205127207 */ /* 0x000fe40000000000 */
[C---:B------:R-:W-:Y:S01]  /*47f0*/  ISETP.GE.U32.AND P0, PT, R19.reuse, UR17, PT ;  /* 0x0000001113007c0c */ /* 0x040fe2000bf06070 */
[----:B------:R-:W-:Y:S01]  /*4800*/  VIADD R4, R19, -UR17 ;  /* 0x8000001113047c36 */ /* 0x000fe20008000000 */
[----:B------:R-:W-:-:S02]  /*4810*/  ISETP.NE.U32.AND P1, PT, RZ, UR17, PT ;  /* 0x00000011ff007c0c */ /* 0x000fc4000bf25070 */
[----:B------:R-:W-:Y:S02]  /*4820*/  ISETP.GE.U32.AND.EX P0, PT, R18, R3, PT, P0 ;  /* 0x000000031200720c */ /* 0x000fe40003f06100 */
[----:B------:R-:W-:Y:S02]  /*4830*/  ISETP.NE.AND.EX P1, PT, R3, RZ, PT, P1 ;  /* 0x000000ff0300720c */ /* 0x000fe40003f25310 */
[----:B------:R-:W-:Y:S02]  /*4840*/  MOV R3, 0x0 ;  /* 0x0000000000037802 */ /* 0x000fe40000000f00 */
[----:B------:R-:W-:-:S04]  /*4850*/  SEL R4, R4, R19, P0 ;  /* 0x0000001304047207 */ /* 0x000fc80000000000 */
[----:B------:R-:W-:Y:S01]  /*4860*/  SEL R4, R4, 0xffffffff, P1 ;  /* 0xffffffff04047807 */ /* 0x000fe20000800000 */
[----:B------:R-:W-:Y:S06]  /*4870*/  RET.REL.NODEC R2 `(_ZN3cub18CUB_300001_SM_10006detail9transform16transform_kernelINS2_10policy_hubILb1EN4cuda3std3__45tupleIJN6thrust24THRUST_300001_SM_1000_NS6detail15normal_iteratorINSA_10device_ptrImEEEEEEEE10policy1000El16KeyToTermFunctorNSC_INSD_IiEEEEJPmEEEvT0_iT1_T2_DpNS2_10kernel_argIT3_EE) ;  /* 0xffffffb402e07950 */ /* 0x000fec0003c3ffff */
.L_x_558:
        /* <DEDUP_REMOVED lines=16> */
.L_x_1999:


//--------------------- .text._ZN3cub18CUB_300001_SM_10006detail9transform16transform_kernelINS2_10policy_hubILb1EN4cuda3std3__45tupleIJN6thrust24THRUST_300001_SM_1000_NS6detail15normal_iteratorINSA_10device_ptrImEEEEEEEE10policy1000Ei16KeyToTermFunctorNSC_INSD_IiEEEEJPmEEEvT0_iT1_T2_DpNS2_10kernel_argIT3_EE --------------------------
	.section	.text._ZN3cub18CUB_300001_SM_10006detail9transform16transform_kernelINS2_10policy_hubILb1EN4cuda3std3__45tupleIJN6thrust24THRUST_300001_SM_1000_NS6detail15normal_iteratorINSA_10device_ptrImEEEEEEEE10policy1000Ei16KeyToTermFunctorNSC_INSD_IiEEEEJPmEEEvT0_iT1_T2_DpNS2_10kernel_argIT3_EE,"ax",@progbits
	.align	128
        .global         _ZN3cub18CUB_300001_SM_10006detail9transform16transform_kernelINS2_10policy_hubILb1EN4cuda3std3__45tupleIJN6thrust24THRUST_300001_SM_1000_NS6detail15normal_iteratorINSA_10device_ptrImEEEEEEEE10policy1000Ei16KeyToTermFunctorNSC_INSD_IiEEEEJPmEEEvT0_iT1_T2_DpNS2_10kernel_argIT3_EE
        .type           _ZN3cub18CUB_300001_SM_10006detail9transform16transform_kernelINS2_10policy_hubILb1EN4cuda3std3__45tupleIJN6thrust24THRUST_300001_SM_1000_NS6detail15normal_iteratorINSA_10device_ptrImEEEEEEEE10policy1000Ei16KeyToTermFunctorNSC_INSD_IiEEEEJPmEEEvT0_iT1_T2_DpNS2_10kernel_argIT3_EE,@function
        .size           _ZN3cub18CUB_300001_SM_10006detail9transform16transform_kernelINS2_10policy_hubILb1EN4cuda3std3__45tupleIJN6thrust24THRUST_300001_SM_1000_NS6detail15normal_iteratorINSA_10device_ptrImEEEEEEEE10policy1000Ei16KeyToTermFunctorNSC_INSD_IiEEEEJPmEEEvT0_iT1_T2_DpNS2_10kernel_argIT3_EE,(.L_x_2000 - _ZN3cub18CUB_300001_SM_10006detail9transform16transform_kernelINS2_10policy_hubILb1EN4cuda3std3__45tupleIJN6thrust24THRUST_300001_SM_1000_NS6detail15normal_iteratorINSA_10device_ptrImEEEEEEEE10policy1000Ei16KeyToTermFunctorNSC_INSD_IiEEEEJPmEEEvT0_iT1_T2_DpNS2_10kernel_argIT3_EE)
        .other          _ZN3cub18CUB_300001_SM_10006detail9transform16transform_kernelINS2_10policy_hubILb1EN4cuda3std3__45tupleIJN6thrust24THRUST_300001_SM_1000_NS6detail15normal_iteratorINSA_10device_ptrImEEEEEEEE10policy1000Ei16KeyToTermFunctorNSC_INSD_IiEEEEJPmEEEvT0_iT1_T2_DpNS2_10kernel_argIT3_EE,@"STO_CUDA_ENTRY STV_DEFAULT"
_ZN3cub18CUB_300001_SM_10006detail9transform16transform_kernelINS2_10policy_hubILb1EN4cuda3std3__45tupleIJN6thrust24THRUST_300001_SM_1000_NS6detail15normal_iteratorINSA_10device_ptrImEEEEEEEE10policy1000Ei16KeyToTermFunctorNSC_INSD_IiEEEEJPmEEEvT0_iT1_T2_DpNS2_10kernel_argIT3_EE:
.text._ZN3cub18CUB_300001_SM_10006detail9transform16transform_kernelINS2_10policy_hubILb1EN4cuda3std3__45tupleIJN6thrust24THRUST_300001_SM_1000_NS6detail15normal_iteratorINSA_10device_ptrImEEEEEEEE10policy1000Ei16KeyToTermFunctorNSC_INSD_IiEEEEJPmEEEvT0_iT1_T2_DpNS2_10kernel_argIT3_EE:
[----:B------:R-:W-:Y:S08]  /*0000*/  LDC R1, c[0x0][0x37c] ;  /* 0x0000df00ff017b82 */ /* 0x000ff00000000800 */
[----:B------:R-:W0:Y:S01]  /*0010*/  LDC.64 R6, c[0x0][0x380] ;  /* 0x0000e000ff067b82 */ /* 0x000e220000000a00 */
[----:B------:R-:W1:Y:S01]  /*0020*/  S2R R0, SR_TID.X ;  /* 0x0000000000007919 */ /* 0x000e620000002100 */
[----:B------:R-:W2:Y:S01]  /*0030*/  LDCU.64 UR6, c[0x0][0x358] ;  /* 0x00006b00ff0677ac */ /* 0x000ea20008000a00 */
[----:B------:R-:W-:Y:S01]  /*0040*/  BSSY.RECONVERGENT B0, `(.L_x_559) ;  /* 0x0000017000007945 */ /* 0x000fe20003800200 */
[----:B------:R-:W3:Y:S04]  /*0050*/  LDCU UR8, c[0x0][0x388] ;  /* 0x00007100ff0877ac */ /* 0x000ee80008000800 */
[----:B------:R-:W4:Y:S08]  /*0060*/  S2UR UR4, SR_CTAID.X ;  /* 0x00000000000479c3 */ /* 0x000f300000002500 */
[----:B------:R-:W2:Y:S01]  /*0070*/  LDC.64 R12, c[0x0][0x398] ;  /* 0x0000e600ff0c7b82 */ /* 0x000ea20000000a00 */
[----:B0-----:R-:W-:-:S07]  /*0080*/  IMAD.SHL.U32 R2, R7, 0x80, RZ ;  /* 0x0000008007027824 */ /* 0x001fce00078e00ff */
[----:B------:R-:W0:Y:S01]  /*0090*/  LDC.64 R14, c[0x0][0x390] ;  /* 0x0000e400ff0e7b82 */ /* 0x000e220000000a00 */
[----:B----4-:R-:W-:Y:S02]  /*00a0*/  IMAD R5, R2, UR4, RZ ;  /* 0x0000000402057c24 */ /* 0x010fe4000f8e02ff */
[----:B-1----:R-:W-:Y:S02]  /*00b0*/  IMAD.SHL.U32 R9, R0, 0x80, RZ ;  /* 0x0000008000097824 */ /* 0x002fe400078e00ff */
[----:B------:R-:W-:-:S05]  /*00c0*/  IMAD.IADD R3, R6, 0x1, -R5 ;  /* 0x0000000106037824 */ /* 0x000fca00078e0a05 */
[CC--:B------:R-:W-:Y:S02]  /*00d0*/  VIMNMX R6, PT, PT, R2.reuse, R3.reuse, PT ;  /* 0x0000000302067248 */ /* 0x0c0fe40003fe0100 */
[----:B------:R-:W-:Y:S02]  /*00e0*/  ISETP.GT.AND P1, PT, R2, R3, PT ;  /* 0x000000030200720c */ /* 0x000fe40003f24270 */
[----:B------:R-:W-:-:S04]  /*00f0*/  SHF.L.U32 R4, R6, 0x3, RZ ;  /* 0x0000000306047819 */ /* 0x000fc800000006ff */
[----:B------:R-:W-:-:S13]  /*0100*/  ISETP.GE.AND P0, PT, R9, R4, PT ;  /* 0x000000040900720c */ /* 0x000fda0003f06270 */
[----:B--23--:R-:W-:Y:S05]  /*0110*/  @P0 BRA `(.L_x_560) ;  /* 0x0000000000240947 */ /* 0x00cfea0003800000 */
[----:B------:R-:W1:Y:S02]  /*0120*/  LDC.64 R2, c[0x0][0x398] ;  /* 0x0000e600ff027b82 */ /* 0x000e640000000a00 */
[----:B-1----:R-:W-:-:S04]  /*0130*/  IMAD.WIDE.U32 R2, R0, 0x80, R2 ;  /* 0x0000008000027825 */ /* 0x002fc800078e0002 */
[----:B------:R-:W-:-:S07]  /*0140*/  IMAD.WIDE R2, R5, 0x8, R2 ;  /* 0x0000000805027825 */ /* 0x000fce00078e0202 */
.L_x_561:
[----:B------:R-:W-:Y:S01]  /*0150*/  VIADD R9, R9, 0x4000 ;  /* 0x0000400009097836 */ /* 0x000fe20000000000 */
[----:B------:R1:W-:Y:S04]  /*0160*/  CCTL.E.PF2 [R2] ;  /* 0x000000000200798f */ /* 0x0003e80000800100 */
[----:B------:R-:W-:Y:S02]  /*0170*/  ISETP.GE.AND P0, PT, R9, R4, PT ;  /* 0x000000040900720c */ /* 0x000fe40003f06270 */
[----:B-1----:R-:W-:-:S05]  /*0180*/  IADD3 R2, P2, PT, R2, 0x4000, RZ ;  /* 0x0000400002027810 */ /* 0x002fca0007f5e0ff */
[----:B------:R-:W-:-:S06]  /*0190*/  IMAD.X R3, RZ, RZ, R3, P2 ;  /* 0x000000ffff037224 */ /* 0x000fcc00010e0603 */
[----:B------:R-:W-:Y:S05]  /*01a0*/  @!P0 BRA `(.L_x_561) ;  /* 0xfffffffc00e88947 */ /* 0x000fea000383ffff */
.L_x_560:
[----:B------:R-:W-:Y:S05]  /*01b0*/  BSYNC.RECONVERGENT B0 ;  /* 0x0000000000007941 */ /* 0x000fea0003800200 */
.L_x_559:
[----:B------:R-:W-:-:S04]  /*01c0*/  IMAD.WIDE R12, R5, 0x8, R12 ;  /* 0x00000008050c7825 */ /* 0x000fc800078e020c */
[----:B0-----:R-:W-:Y:S01]  /*01d0*/  IMAD.WIDE R14, R5, 0x4, R14 ;  /* 0x00000004050e7825 */ /* 0x001fe200078e020e */
[----:B------:R-:W-:Y:S06]  /*01e0*/  @P1 BRA `(.L_x_562) ;  /* 0x0000001c00881947 */ /* 0x000fec0003800000 */
[----:B------:R-:W-:-:S13]  /*01f0*/  ISETP.GE.AND P0, PT, R7, 0x1, PT ;  /* 0x000000010700780c */ /* 0x000fda0003f06270 */
[----:B------:R-:W-:Y:S05]  /*0200*/  @!P0 EXIT ;  /* 0x000000000000894d */ /* 0x000fea0003800000 */
[----:B------:R-:W0:Y:S01]  /*0210*/  LDCU UR5, c[0x0][0x388] ;  /* 0x00007100ff0577ac */ /* 0x000e220008000800 */
[C---:B------:R-:W-:Y:S01]  /*0220*/  ISETP.GE.U32.AND P0, PT, R7.reuse, 0x8, PT ;  /* 0x000000080700780c */ /* 0x040fe20003f06070 */
[----:B------:R-:W-:Y:S01]  /*0230*/  IMAD.MOV.U32 R3, RZ, RZ, RZ ;  /* 0x000000ffff037224 */ /* 0x000fe200078e00ff */
[----:B------:R-:W-:Y:S01]  /*0240*/  LOP3.LUT R2, R7, 0x7, RZ, 0xc0, !PT ;  /* 0x0000000707027812 */ /* 0x000fe200078ec0ff */
[----:B0-----:R-:W-:-:S10]  /*0250*/  USHF.R.S32.HI UR5, URZ, 0x1f, UR5 ;  /* 0x0000001fff057899 */ /* 0x001fd40008011405 */
[----:B------:R-:W-:Y:S05]  /*0260*/  @!P0 BRA `(.L_x_563) ;  /* 0x0000000c00d48947 */ /* 0x000fea0003800000 */
[C---:B------:R-:W-:Y:S01]  /*0270*/  IMAD.WIDE.U32 R8, R0.reuse, 0x8, R12 ;  /* 0x0000000800087825 */ /* 0x040fe200078e000c */
[----:B------:R-:W-:Y:S01]  /*0280*/  LOP3.LUT R3, R7, 0x7ffffff8, RZ, 0xc0, !PT ;  /* 0x7ffffff807037812 */ /* 0x000fe200078ec0ff */
[----:B------:R-:W0:Y:S02]  /*0290*/  LDCU UR4, c[0x0][0x388] ;  /* 0x00007100ff0477ac */ /* 0x000e240008000800 */
[----:B------:R-:W-:Y:S01]  /*02a0*/  IMAD.MOV.U32 R7, RZ, RZ, R9 ;  /* 0x000000ffff077224 */ /* 0x000fe200078e0009 */
[----:B------:R-:W-:Y:S01]  /*02b0*/  MOV R6, R8 ;  /* 0x0000000800067202 */ /* 0x000fe20000000f00 */
[----:B------:R-:W-:-:S04]  /*02c0*/  IMAD.WIDE.U32 R4, R0, 0x4, R14 ;  /* 0x0000000400047825 */ /* 0x000fc800078e000e */
[----:B------:R-:W-:Y:S02]  /*02d0*/  VIADD R8, R0, 0x80 ;  /* 0x0000008000087836 */ /* 0x000fe40000000000 */
[----:B------:R-:W-:-:S07]  /*02e0*/  IMAD.MOV R9, RZ, RZ, -R3 ;  /* 0x000000ffff097224 */ /* 0x000fce00078e0a03 */
.L_x_588:
[----:B------:R-:W2:Y:S01]  /*02f0*/  LDG.E.64 R20, desc[UR6][R6.64] ;  /* 0x0000000606147981 */ /* 0x000ea2000c1e1b00 */
[----:B------:R-:W-:Y:S01]  /*0300*/  BSSY.RECONVERGENT B0, `(.L_x_564) ;  /* 0x000001a000007945 */ /* 0x000fe20003800200 */
[----:B------:R-:W-:Y:S02]  /*0310*/  SHF.R.S32.HI R11, RZ, 0x1f, R8 ;  /* 0x0000001fff0b7819 */ /* 0x000fe40000011408 */
[----:B--2---:R-:W-:-:S04]  /*0320*/  LOP3.LUT R10, R21, UR5, RZ, 0xfc, !PT ;  /* 0x00000005150a7c12 */ /* 0x004fc8000f8efcff */
[----:B------:R-:W-:-:S13]  /*0330*/  ISETP.NE.U32.AND P0, PT, R10, RZ, PT ;  /* 0x000000ff0a00720c */ /* 0x000fda0003f05070 */
[----:B------:R-:W-:Y:S05]  /*0340*/  @P0 BRA `(.L_x_565) ;  /* 0x0000000000480947 */ /* 0x000fea0003800000 */
        /* <DEDUP_REMOVED lines=18> */
.L_x_565:
[----:B------:R-:W-:Y:S01]  /*0470*/  IMAD.U32 R19, RZ, RZ, UR5 ;  /* 0x00000005ff137e24 */ /* 0x000fe2000f8e00ff */
[----:B------:R-:W-:-:S07]  /*0480*/  MOV R18, 0x4a0 ;  /* 0x000004a000127802 */ /* 0x000fce0000000f00 */
[----:B0-----:R-:W-:Y:S05]  /*0490*/  CALL.REL.NOINC `($__internal_1_$__cuda_sm20_rem_u64) ;  /* 0x0000003c00707944 */ /* 0x001fea0003c00000 */
.L_x_566:
[----:B------:R-:W-:Y:S05]  /*04a0*/  BSYNC.RECONVERGENT B0 ;  /* 0x0000000000007941 */ /* 0x000fea0003800200 */
.L_x_564:
[C---:B------:R-:W-:Y:S01]  /*04b0*/  LEA R16, P0, R8.reuse, R12, 0x3 ;  /* 0x0000000c08107211 */ /* 0x040fe200078018ff */
[----:B------:R0:W-:Y:S03]  /*04c0*/  STG.E desc[UR6][R4.64], R20 ;  /* 0x0000001404007986 */ /* 0x0001e6000c101906 */
[----:B------:R-:W-:-:S05]  /*04d0*/  LEA.HI.X R17, R8, R13, R11, 0x3, P0 ;  /* 0x0000000d08117211 */ /* 0x000fca00000f1c0b */
[----:B0-----:R-:W2:Y:S01]  /*04e0*/  LDG.E.64 R20, desc[UR6][R16.64] ;  /* 0x0000000610147981 */ /* 0x001ea2000c1e1b00 */
[----:B------:R-:W-:Y:S01]  /*04f0*/  BSSY.RECONVERGENT B0, `(.L_x_567) ;  /* 0x0000019000007945 */ /* 0x000fe20003800200 */
[----:B--2---:R-:W-:-:S04]  /*0500*/  LOP3.LUT R10, R21, UR5, RZ, 0xfc, !PT ;  /* 0x00000005150a7c12 */ /* 0x004fc8000f8efcff */
[----:B------:R-:W-:-:S13]  /*0510*/  ISETP.NE.U32.AND P0, PT, R10, RZ, PT ;  /* 0x000000ff0a00720c */ /* 0x000fda0003f05070 */
[----:B------:R-:W-:Y:S05]  /*0520*/  @P0 BRA `(.L_x_568) ;  /* 0x0000000000480947 */ /* 0x000fea0003800000 */
[----:B------:R-:W0:Y:S01]  /*0530*/  I2F.U32.RP R21, UR4 ;  /* 0x0000000400157d06 */ /* 0x000e220008209000 */
[----:B------:R-:W-:-:S07]  /*0540*/  ISETP.NE.U32.AND P1, PT, RZ, UR4, PT ;  /* 0x00000004ff007c0c */ /* 0x000fce000bf25070 */
[----:B0-----:R-:W0:Y:S02]  /*0550*/  MUFU.RCP R21, R21 ;  /* 0x0000001500157308 */ /* 0x001e240000001000 */
[----:B0-----:R-:W-:-:S06]  /*0560*/  VIADD R18, R21, 0xffffffe ;  /* 0x0ffffffe15127836 */ /* 0x001fcc0000000000 */
[----:B------:R0:W1:Y:S02]  /*0570*/  F2I.FTZ.U32.TRUNC.NTZ R19, R18 ;  /* 0x0000001200137305 */ /* 0x000064000021f000 */
[----:B0-----:R-:W-:Y:S01]  /*0580*/  IMAD.MOV.U32 R18, RZ, RZ, RZ ;  /* 0x000000ffff127224 */ /* 0x001fe200078e00ff */
[----:B-1----:R-:W-:-:S05]  /*0590*/  IADD3 R23, PT, PT, RZ, -R19, RZ ;  /* 0x80000013ff177210 */ /* 0x002fca0007ffe0ff */
        /* <DEDUP_REMOVED lines=11> */
.L_x_568:
[----:B------:R-:W-:Y:S01]  /*0650*/  IMAD.U32 R19, RZ, RZ, UR5 ;  /* 0x00000005ff137e24 */ /* 0x000fe2000f8e00ff */
[----:B------:R-:W-:-:S07]  /*0660*/  MOV R18, 0x680 ;  /* 0x0000068000127802 */ /* 0x000fce0000000f00 */
[----:B------:R-:W-:Y:S05]  /*0670*/  CALL.REL.NOINC `($__internal_1_$__cuda_sm20_rem_u64) ;  /* 0x0000003800f87944 */ /* 0x000fea0003c00000 */
.L_x_569:
[----:B------:R-:W-:Y:S05]  /*0680*/  BSYNC.RECONVERGENT B0 ;  /* 0x0000000000007941 */ /* 0x000fea0003800200 */
.L_x_567:
[----:B------:R-:W-:-:S04]  /*0690*/  LEA R10, P0, R8, R14, 0x2 ;  /* 0x0000000e080a7211 */ /* 0x000fc800078010ff */
[----:B------:R-:W-:-:S05]  /*06a0*/  LEA.HI.X R11, R8, R15, R11, 0x2, P0 ;  /* 0x0000000f080b7211 */ /* 0x000fca00000f140b */
        /* <DEDUP_REMOVED lines=21> */
[----:B------:R-:W-:Y:S01]  /*0800*/  @P0 VIADD R20, R20, -UR4 ;  /* 0x8000000414140c36 */ /* 0x000fe20008000000 */
[----:B------:R-:W-:Y:S01]  /*0810*/  @!P1 LOP3.LUT R20, RZ, UR4, RZ, 0x33, !PT ;  /* 0x00000004ff149c12 */ /* 0x000fe2000f8e33ff */
[----:B------:R-:W-:Y:S06]  /*0820*/  BRA `(.L_x_572) ;  /* 0x00000000000c7947 */ /* 0x000fec0003800000 */
.L_x_571:
[----:B------:R-:W-:Y:S02]  /*0830*/  MOV R19, UR5 ;  /* 0x0000000500137c02 */ /* 0x000fe40008000f00 */
[----:B------:R-:W-:-:S07]  /*0840*/  MOV R18, 0x860 ;  /* 0x0000086000127802 */ /* 0x000fce0000000f00 */
[----:B------:R-:W-:Y:S05]  /*0850*/  CALL.REL.NOINC `($__internal_1_$__cuda_sm20_rem_u64) ;  /* 0x0000003800807944 */ /* 0x000fea0003c00000 */
.L_x_572:
[----:B------:R-:W-:Y:S05]  /*0860*/  BSYNC.RECONVERGENT B0 ;  /* 0x0000000000007941 */ /* 0x000fea0003800200 */
.L_x_570:
        /* <DEDUP_REMOVED lines=24> */
.L_x_574:
[----:B------:R-:W-:Y:S01]  /*09f0*/  IMAD.U32 R19, RZ, RZ, UR5 ;  /* 0x00000005ff137e24 */ /* 0x000fe2000f8e00ff */
[----:B------:R-:W-:-:S07]  /*0a00*/  MOV R18, 0xa20 ;  /* 0x00000a2000127802 */ /* 0x000fce0000000f00 */
[----:B------:R-:W-:Y:S05]  /*0a10*/  CALL.REL.NOINC `($__internal_1_$__cuda_sm20_rem_u64) ;  /* 0x0000003800107944 */ /* 0x000fea0003c00000 */
.L_x_575:
[----:B------:R-:W-:Y:S05]  /*0a20*/  BSYNC.RECONVERGENT B0 ;  /* 0x0000000000007941 */ /* 0x000fea0003800200 */
.L_x_573:
        /* <DEDUP_REMOVED lines=24> */
.L_x_577:
[----:B------:R-:W-:Y:S01]  /*0bb0*/  IMAD.U32 R19, RZ, RZ, UR5 ;  /* 0x00000005ff137e24 */ /* 0x000fe2000f8e00ff */
[----:B------:R-:W-:-:S07]  /*0bc0*/  MOV R18, 0xbe0 ;  /* 0x00000be000127802 */ /* 0x000fce0000000f00 */
[----:B------:R-:W-:Y:S05]  /*0bd0*/  CALL.REL.NOINC `($__internal_1_$__cuda_sm20_rem_u64) ;  /* 0x0000003400a07944 */ /* 0x000fea0003c00000 */
.L_x_578:
[----:B------:R-:W-:Y:S05]  /*0be0*/  BSYNC.RECONVERGENT B0 ;  /* 0x0000000000007941 */ /* 0x000fea0003800200 */
.L_x_576:
        /* <DEDUP_REMOVED lines=24> */
.L_x_580:
[----:B------:R-:W-:Y:S01]  /*0d70*/  IMAD.U32 R19, RZ, RZ, UR5 ;  /* 0x00000005ff137e24 */ /* 0x000fe2000f8e00ff */
[----:B------:R-:W-:-:S07]  /*0d80*/  MOV R18, 0xda0 ;  /* 0x00000da000127802 */ /* 0x000fce0000000f00 */
[----:B------:R-:W-:Y:S05]  /*0d90*/  CALL.REL.NOINC `($__internal_1_$__cuda_sm20_rem_u64) ;  /* 0x0000003400307944 */ /* 0x000fea0003c00000 */
.L_x_581:
[----:B------:R-:W-:Y:S05]  /*0da0*/  BSYNC.RECONVERGENT B0 ;  /* 0x0000000000007941 */ /* 0x000fea0003800200 */
.L_x_579:
        /* <DEDUP_REMOVED lines=24> */
.L_x_583:
[----:B------:R-:W-:Y:S02]  /*0f30*/  MOV R19, UR5 ;  /* 0x0000000500137c02 */ /* 0x000fe40008000f00 */
[----:B------:R-:W-:-:S07]  /*0f40*/  MOV R18, 0xf60 ;  /* 0x00000f6000127802 */ /* 0x000fce0000000f00 */
[----:B------:R-:W-:Y:S05]  /*0f50*/  CALL.REL.NOINC `($__internal_1_$__cuda_sm20_rem_u64) ;  /* 0x0000003000c07944 */ /* 0x000fea0003c00000 */
.L_x_584:
[----:B------:R-:W-:Y:S05]  /*0f60*/  BSYNC.RECONVERGENT B0 ;  /* 0x0000000000007941 */ /* 0x000fea0003800200 */
.L_x_582:
        /* <DEDUP_REMOVED lines=24> */
.L_x_586:
[----:B------:R-:W-:Y:S01]  /*10f0*/  IMAD.U32 R19, RZ, RZ, UR5 ;  /* 0x00000005ff137e24 */ /* 0x000fe2000f8e00ff */
[----:B------:R-:W-:-:S07]  /*1100*/  MOV R18, 0x1120 ;  /* 0x0000112000127802 */ /* 0x000fce0000000f00 */
[----:B------:R-:W-:Y:S05]  /*1110*/  CALL.REL.NOINC `($__internal_1_$__cuda_sm20_rem_u64) ;  /* 0x0000003000507944 */ /* 0x000fea0003c00000 */
.L_x_587:
[----:B------:R-:W-:Y:S05]  /*1120*/  BSYNC.RECONVERGENT B0 ;  /* 0x0000000000007941 */ /* 0x000fea0003800200 */
.L_x_585:
[----:B------:R1:W-:Y:S01]  /*1130*/  STG.E desc[UR6][R10.64+0xc00], R20 ;  /* 0x000c00140a007986 */ /* 0x0003e2000c101906 */
[----:B------:R-:W-:Y:S01]  /*1140*/  VIADD R9, R9, 0x8 ;  /* 0x0000000809097836 */ /* 0x000fe20000000000 */
[----:B------:R-:W-:Y:S02]  /*1150*/  IADD3 R4, P1, PT, R4, 0x1000, RZ ;  /* 0x0000100004047810 */ /* 0x000fe40007f3e0ff */
[----:B------:R-:W-:Y:S02]  /*1160*/  IADD3 R6, P2, PT, R6, 0x2000, RZ ;  /* 0x0000200006067810 */ /* 0x000fe40007f5e0ff */
[----:B------:R-:W-:Y:S01]  /*1170*/  ISETP.NE.AND P0, PT, R9, RZ, PT ;  /* 0x000000ff0900720c */ /* 0x000fe20003f05270 */
[----:B------:R-:W-:Y:S01]  /*1180*/  IMAD.X R5, RZ, RZ, R5, P1 ;  /* 0x000000ffff057224 */ /* 0x000fe200008e0605 */
[----:B------:R-:W-:Y:S01]  /*1190*/  IADD3 R8, PT, PT, R8, 0x400, RZ ;  /* 0x0000040008087810 */ /* 0x000fe20007ffe0ff */
[----:B------:R-:W-:-:S10]  /*11a0*/  IMAD.X R7, RZ, RZ, R7, P2 ;  /* 0x000000ffff077224 */ /* 0x000fd400010e0607 */
[----:B-1----:R-:W-:Y:S05]  /*11b0*/  @P0 BRA `(.L_x_588) ;  /* 0xfffffff0004c0947 */ /* 0x002fea000383ffff */
.L_x_563:
[----:B------:R-:W-:-:S13]  /*11c0*/  ISETP.NE.AND P0, PT, R2, RZ, PT ;  /* 0x000000ff0200720c */ /* 0x000fda0003f05270 */
[----:B------:R-:W-:Y:S05]  /*11d0*/  @!P0 EXIT ;  /* 0x000000000000894d */ /* 0x000fea0003800000 */
[----:B------:R-:W0:Y:S01]  /*11e0*/  LDCU UR4, c[0x0][0x384] ;  /* 0x00007080ff0477ac */ /* 0x000e220008000800 */
[----:B------:R-:W-:Y:S01]  /*11f0*/  ISETP.GE.U32.AND P0, PT, R2, 0x4, PT ;  /* 0x000000040200780c */ /* 0x000fe20003f06070 */
[----:B0-----:R-:W-:-:S12]  /*1200*/  ULOP3.LUT UR4, UR4, 0x3, URZ, 0xc0, !UPT ;  /* 0x0000000304047892 */ /* 0x001fd8000f8ec0ff */
[----:B------:R-:W-:Y:S05]  /*1210*/  @!P0 BRA `(.L_x_589) ;  /* 0x0000000400e08947 */ /* 0x000fea0003800000 */
[----:B------:R-:W-:-:S05]  /*1220*/  LEA R5, R3, R0, 0x7 ;  /* 0x0000000003057211 */ /* 0x000fca00078e38ff */
[----:B------:R-:W-:-:S05]  /*1230*/  IMAD.WIDE R6, R5, 0x8, R12 ;  /* 0x0000000805067825 */ /* 0x000fca00078e020c */
[----:B------:R-:W2:Y:S01]  /*1240*/  LDG.E.64 R20, desc[UR6][R6.64] ;  /* 0x0000000606147981 */ /* 0x000ea2000c1e1b00 */
        /* <DEDUP_REMOVED lines=23> */
.L_x_591:
[----:B------:R-:W-:Y:S01]  /*13c0*/  IMAD.U32 R19, RZ, RZ, UR5 ;  /* 0x00000005ff137e24 */ /* 0x000fe2000f8e00ff */
[----:B------:R-:W-:-:S07]  /*13d0*/  MOV R18, 0x13f0 ;  /* 0x000013f000127802 */ /* 0x000fce0000000f00 */
[----:B------:R-:W-:Y:S05]  /*13e0*/  CALL.REL.NOINC `($__internal_1_$__cuda_sm20_rem_u64) ;  /* 0x0000002c009c7944 */ /* 0x000fea0003c00000 */
.L_x_592:
[----:B------:R-:W-:Y:S05]  /*13f0*/  BSYNC.RECONVERGENT B0 ;  /* 0x0000000000007941 */ /* 0x000fea0003800200 */
.L_x_590:
[----:B------:R-:W-:-:S05]  /*1400*/  IMAD.WIDE R4, R5, 0x4, R14 ;  /* 0x0000000405047825 */ /* 0x000fca00078e020e */
[----:B------:R0:W-:Y:S04]  /*1410*/  STG.E desc[UR6][R4.64], R20 ;  /* 0x0000001404007986 */ /* 0x0001e8000c101906 */
[----:B0-----:R-:W2:Y:S01]  /*1420*/  LDG.E.64 R20, desc[UR6][R6.64+0x400] ;  /* 0x0004000606147981 */ /* 0x001ea2000c1e1b00 */
        /* <DEDUP_REMOVED lines=23> */
.L_x_594:
[----:B------:R-:W-:Y:S01]  /*15a0*/  IMAD.U32 R19, RZ, RZ, UR5 ;  /* 0x00000005ff137e24 */ /* 0x000fe2000f8e00ff */
[----:B------:R-:W-:-:S07]  /*15b0*/  MOV R18, 0x15d0 ;  /* 0x000015d000127802 */ /* 0x000fce0000000f00 */
[----:B------:R-:W-:Y:S05]  /*15c0*/  CALL.REL.NOINC `($__internal_1_$__cuda_sm20_rem_u64) ;  /* 0x0000002c00247944 */ /* 0x000fea0003c00000 */
.L_x_595:
[----:B------:R-:W-:Y:S05]  /*15d0*/  BSYNC.RECONVERGENT B0 ;  /* 0x0000000000007941 */ /* 0x000fea0003800200 */
.L_x_593:
        /* <DEDUP_REMOVED lines=25> */
.L_x_597:
[----:B------:R-:W-:Y:S02]  /*1770*/  MOV R19, UR5 ;  /* 0x0000000500137c02 */ /* 0x000fe40008000f00 */
[----:B------:R-:W-:-:S07]  /*1780*/  MOV R18, 0x17a0 ;  /* 0x000017a000127802 */ /* 0x000fce0000000f00 */
[----:B------:R-:W-:Y:S05]  /*1790*/  CALL.REL.NOINC `($__internal_1_$__cuda_sm20_rem_u64) ;  /* 0x0000002800b07944 */ /* 0x000fea0003c00000 */
.L_x_598:
[----:B------:R-:W-:Y:S05]  /*17a0*/  BSYNC.RECONVERGENT B0 ;  /* 0x0000000000007941 */ /* 0x000fea0003800200 */
.L_x_596:
        /* <DEDUP_REMOVED lines=12> */
[----:B0-----:R-:W-:Y:S02]  /*1870*/  HFMA2 R6, -RZ, RZ, 0, 0 ;  /* 0x00000000ff067431 */ /* 0x001fe400000001ff */
        /* <DEDUP_REMOVED lines=12> */
.L_x_600:
[----:B------:R-:W-:Y:S01]  /*1940*/  IMAD.U32 R19, RZ, RZ, UR5 ;  /* 0x00000005ff137e24 */ /* 0x000fe2000f8e00ff */
[----:B------:R-:W-:-:S07]  /*1950*/  MOV R18, 0x1970 ;  /* 0x0000197000127802 */ /* 0x000fce0000000f00 */
[----:B------:R-:W-:Y:S05]  /*1960*/  CALL.REL.NOINC `($__internal_1_$__cuda_sm20_rem_u64) ;  /* 0x00000028003c7944 */ /* 0x000fea0003c00000 */
.L_x_601:
[----:B------:R-:W-:Y:S05]  /*1970*/  BSYNC.RECONVERGENT B0 ;  /* 0x0000000000007941 */ /* 0x000fea0003800200 */
.L_x_599:
[----:B------:R0:W-:Y:S01]  /*1980*/  STG.E desc[UR6][R4.64+0x600], R20 ;  /* 0x0006001404007986 */ /* 0x0001e2000c101906 */
[----:B------:R-:W-:-:S07]  /*1990*/  VIADD R3, R3, 0x4 ;  /* 0x0000000403037836 */ /* 0x000fce0000000000 */
.L_x_589:
        /* <DEDUP_REMOVED lines=30> */
.L_x_604:
[----:B------:R-:W-:Y:S01]  /*1b80*/  IMAD.U32 R19, RZ, RZ, UR5 ;  /* 0x00000005ff137e24 */ /* 0x000fe2000f8e00ff */
[----:B------:R-:W-:-:S07]  /*1b90*/  MOV R18, 0x1bb0 ;  /* 0x00001bb000127802 */ /* 0x000fce0000000f00 */
[----:B------:R-:W-:Y:S05]  /*1ba0*/  CALL.REL.NOINC `($__internal_1_$__cuda_sm20_rem_u64) ;  /* 0x0000002400ac7944 */ /* 0x000fea0003c00000 */
.L_x_605:
[----:B------:R-:W-:Y:S05]  /*1bb0*/  BSYNC.RECONVERGENT B0 ;  /* 0x0000000000007941 */ /* 0x000fea0003800200 */
.L_x_603:
        /* <DEDUP_REMOVED lines=26> */
.L_x_607:
[----:B------:R-:W-:Y:S01]  /*1d60*/  IMAD.U32 R19, RZ, RZ, UR5 ;  /* 0x00000005ff137e24 */ /* 0x000fe2000f8e00ff */
[----:B------:R-:W-:-:S07]  /*1d70*/  MOV R18, 0x1d90 ;  /* 0x00001d9000127802 */ /* 0x000fce0000000f00 */
[----:B------:R-:W-:Y:S05]  /*1d80*/  CALL.REL.NOINC `($__internal_1_$__cuda_sm20_rem_u64) ;  /* 0x0000002400347944 */ /* 0x000fea0003c00000 */
.L_x_608:
[----:B------:R-:W-:Y:S05]  /*1d90*/  BSYNC.RECONVERGENT B0 ;  /* 0x0000000000007941 */ /* 0x000fea0003800200 */
.L_x_606:
[----:B------:R1:W-:Y:S01]  /*1da0*/  STG.E desc[UR6][R4.64+0x200], R20 ;  /* 0x0002001404007986 */ /* 0x0003e2000c101906 */
[----:B------:R-:W-:-:S07]  /*1db0*/  IADD3 R3, PT, PT, R3, 0x2, RZ ;  /* 0x0000000203037810 */ /* 0x000fce0007ffe0ff */
.L_x_602:
[----:B------:R-:W2:Y:S02]  /*1dc0*/  LDC R2, c[0x0][0x384] ;  /* 0x0000e100ff027b82 */ /* 0x000ea40000000800 */
[----:B--2---:R-:W-:-:S04]  /*1dd0*/  LOP3.LUT R2, R2, 0x1, RZ, 0xc0, !PT ;  /* 0x0000000102027812 */ /* 0x004fc800078ec0ff */
[----:B------:R-:W-:-:S13]  /*1de0*/  ISETP.NE.U32.AND P0, PT, R2, 0x1, PT ;  /* 0x000000010200780c */ /* 0x000fda0003f05070 */
[----:B------:R-:W-:Y:S05]  /*1df0*/  @P0 EXIT ;  /* 0x000000000000094d */ /* 0x000fea0003800000 */
[----:B------:R-:W-:-:S04]  /*1e00*/  IMAD R3, R3, 0x80, R0 ;  /* 0x0000008003037824 */ /* 0x000fc800078e0200 */
[----:B01----:R-:W-:-:S06]  /*1e10*/  IMAD.WIDE R20, R3, 0x8, R12 ;  /* 0x0000000803147825 */ /* 0x003fcc00078e020c */
        /* <DEDUP_REMOVED lines=24> */
.L_x_610:
[----:B------:R-:W-:Y:S01]  /*1fa0*/  IMAD.U32 R19, RZ, RZ, UR5 ;  /* 0x00000005ff137e24 */ /* 0x000fe2000f8e00ff */
[----:B------:R-:W-:-:S07]  /*1fb0*/  MOV R18, 0x1fd0 ;  /* 0x00001fd000127802 */ /* 0x000fce0000000f00 */
[----:B------:R-:W-:Y:S05]  /*1fc0*/  CALL.REL.NOINC `($__internal_1_$__cuda_sm20_rem_u64) ;  /* 0x0000002000a47944 */ /* 0x000fea0003c00000 */
.L_x_611:
[----:B------:R-:W-:Y:S05]  /*1fd0*/  BSYNC.RECONVERGENT B0 ;  /* 0x0000000000007941 */ /* 0x000fea0003800200 */
.L_x_609:
[----:B------:R-:W-:-:S05]  /*1fe0*/  IMAD.WIDE R14, R3, 0x4, R14 ;  /* 0x00000004030e7825 */ /* 0x000fca00078e020e */
[----:B------:R-:W-:Y:S01]  /*1ff0*/  STG.E desc[UR6][R14.64], R20 ;  /* 0x000000140e007986 */ /* 0x000fe2000c101906 */
[----:B------:R-:W-:Y:S05]  /*2000*/  EXIT ;  /* 0x000000000000794d */ /* 0x000fea0003800000 */
.L_x_562:
[----:B------:R-:W-:-:S13]  /*2010*/  ISETP.GE.AND P0, PT, R7, 0x1, PT ;  /* 0x000000010700780c */ /* 0x000fda0003f06270 */
[----:B------:R-:W-:Y:S05]  /*2020*/  @!P0 EXIT ;  /* 0x000000000000894d */ /* 0x000fea0003800000 */
[----:B------:R-:W0:Y:S01]  /*2030*/  LDCU UR4, c[0x0][0x388] ;  /* 0x00007100ff0477ac */ /* 0x000e220008000800 */
[C---:B------:R-:W-:Y:S01]  /*2040*/  ISETP.GE.U32.AND P0, PT, R7.reuse, 0x8, PT ;  /* 0x000000080700780c */ /* 0x040fe20003f06070 */
[----:B------:R-:W-:Y:S01]  /*2050*/  HFMA2 R3, -RZ, RZ, 0, 0 ;  /* 0x00000000ff037431 */ /* 0x000fe200000001ff */
[----:B------:R-:W-:Y:S01]  /*2060*/  LOP3.LUT R2, R7, 0x7, RZ, 0xc0, !PT ;  /* 0x0000000707027812 */ /* 0x000fe200078ec0ff */
[----:B0-----:R-:W-:-:S10]  /*2070*/  USHF.R.S32.HI UR4, URZ, 0x1f, UR4 ;  /* 0x0000001fff047899 */ /* 0x001fd40008011404 */
[----:B------:R-:W-:Y:S05]  /*2080*/  @!P0 BRA `(.L_x_612) ;  /* 0x0000001000488947 */ /* 0x000fea0003800000 */
[----:B------:R-:W-:Y:S01]  /*2090*/  LOP3.LUT R3, R7, 0x7ffffff8, RZ, 0xc0, !PT ;  /* 0x7ffffff807037812 */ /* 0x000fe200078ec0ff */
[----:B------:R-:W-:Y:S01]  /*20a0*/  IMAD.MOV.U32 R4, RZ, RZ, RZ ;  /* 0x000000ffff047224 */ /* 0x000fe200078e00ff */
[----:B------:R-:W0:Y:S06]  /*20b0*/  LDCU UR5, c[0x0][0x388] ;  /* 0x00007100ff0577ac */ /* 0x000e2c0008000800 */
.L_x_653:
[C---:B------:R-:W-:Y:S01]  /*20c0*/  IMAD R5, R4.reuse, 0x80, R0 ;  /* 0x0000008004057824 */ /* 0x040fe200078e0200 */
[----:B------:R-:W-:Y:S01]  /*20d0*/  IADD3 R4, PT, PT, R4, 0x8, RZ ;  /* 0x0000000804047810 */ /* 0x000fe20007ffe0ff */
[----:B------:R-:W-:Y:S03]  /*20e0*/  BSSY.RECONVERGENT B0, `(.L_x_613) ;  /* 0x0000022000007945 */ /* 0x000fe60003800200 */
[----:B------:R-:W-:Y:S02]  /*20f0*/  ISETP.GE.AND P0, PT, R5, R6, PT ;  /* 0x000000060500720c */ /* 0x000fe40003f06270 */
        /* <DEDUP_REMOVED lines=26> */
.L_x_616:
[----:B------:R-:W-:Y:S01]  /*22a0*/  IMAD.U32 R19, RZ, RZ, UR4 ;  /* 0x00000004ff137e24 */ /* 0x000fe2000f8e00ff */
[----:B------:R-:W-:-:S07]  /*22b0*/  MOV R18, 0x22d0 ;  /* 0x000022d000127802 */ /* 0x000fce0000000f00 */
[----:B0-----:R-:W-:Y:S05]  /*22c0*/  CALL.REL.NOINC `($__internal_1_$__cuda_sm20_rem_u64) ;  /* 0x0000001c00e47944 */ /* 0x001fea0003c00000 */
.L_x_617:
[----:B------:R-:W-:Y:S05]  /*22d0*/  BSYNC.RECONVERGENT B1 ;  /* 0x0000000000017941 */ /* 0x000fea0003800200 */
.L_x_615:
[----:B------:R-:W-:-:S05]  /*22e0*/  IMAD.WIDE.U32 R8, R5, 0x4, R14 ;  /* 0x0000000405087825 */ /* 0x000fca00078e000e */
[----:B------:R1:W-:Y:S02]  /*22f0*/  STG.E desc[UR6][R8.64], R20 ;  /* 0x0000001408007986 */ /* 0x0003e4000c101906 */
.L_x_614:
[----:B0-----:R-:W-:Y:S05]  /*2300*/  BSYNC.RECONVERGENT B0 ;  /* 0x0000000000007941 */ /* 0x001fea0003800200 */
.L_x_613:
[----:B-1----:R-:W-:Y:S01]  /*2310*/  VIADD R9, R5, 0x80 ;  /* 0x0000008005097836 */ /* 0x002fe20000000000 */
[----:B------:R-:W-:Y:S03]  /*2320*/  BSSY.RECONVERGENT B0, `(.L_x_618) ;  /* 0x0000021000007945 */ /* 0x000fe60003800200 */
[C---:B------:R-:W-:Y:S01]  /*2330*/  IMAD.WIDE R10, R9.reuse, 0x8, R12 ;  /* 0x00000008090a7825 */ /* 0x040fe200078e020c */
[----:B------:R-:W-:-:S03]  /*2340*/  ISETP.GE.AND P0, PT, R9, R6, PT ;  /* 0x000000060900720c */ /* 0x000fc60003f06270 */
[----:B------:R-:W-:-:S10]  /*2350*/  IMAD.WIDE R8, R9, 0x4, R14 ;  /* 0x0000000409087825 */ /* 0x000fd400078e020e */
[----:B------:R-:W-:Y:S05]  /*2360*/  @P0 BRA `(.L_x_619) ;  /* 0x0000000000700947 */ /* 0x000fea0003800000 */
[----:B------:R-:W2:Y:S01]  /*2370*/  LDG.E.64 R20, desc[UR6][R10.64] ;  /* 0x000000060a147981 */ /* 0x000ea2000c1e1b00 */
[----:B------:R-:W-:Y:S01]  /*2380*/  BSSY.RECONVERGENT B1, `(.L_x_620) ;  /* 0x0000019000017945 */ /* 0x000fe20003800200 */
[----:B--2---:R-:W-:-:S04]  /*2390*/  LOP3.LUT R7, R21, UR4, RZ, 0xfc, !PT ;  /* 0x0000000415077c12 */ /* 0x004fc8000f8efcff */
[----:B------:R-:W-:-:S13]  /*23a0*/  ISETP.NE.U32.AND P0, PT, R7, RZ, PT ;  /* 0x000000ff0700720c */ /* 0x000fda0003f05070 */
[----:B------:R-:W-:Y:S05]  /*23b0*/  @P0 BRA `(.L_x_621) ;  /* 0x0000000000480947 */ /* 0x000fea0003800000 */
[----:B------:R-:W0:Y:S01]  /*23c0*/  I2F.U32.RP R18, UR5 ;  /* 0x0000000500127d06 */ /* 0x000e220008209000 */
        /* <DEDUP_REMOVED lines=17> */
.L_x_621:
[----:B------:R-:W-:Y:S02]  /*24e0*/  MOV R19, UR4 ;  /* 0x0000000400137c02 */ /* 0x000fe40008000f00 */
[----:B------:R-:W-:-:S07]  /*24f0*/  MOV R18, 0x2510 ;  /* 0x0000251000127802 */ /* 0x000fce0000000f00 */
[----:B------:R-:W-:Y:S05]  /*2500*/  CALL.REL.NOINC `($__internal_1_$__cuda_sm20_rem_u64) ;  /* 0x0000001c00547944 */ /* 0x000fea0003c00000 */
.L_x_622:
[----:B------:R-:W-:Y:S05]  /*2510*/  BSYNC.RECONVERGENT B1 ;  /* 0x0000000000017941 */ /* 0x000fea0003800200 */
.L_x_620:
[----:B------:R0:W-:Y:S02]  /*2520*/  STG.E desc[UR6][R8.64], R20 ;  /* 0x0000001408007986 */ /* 0x0001e4000c101906 */
.L_x_619:
[----:B------:R-:W-:Y:S05]  /*2530*/  BSYNC.RECONVERGENT B0 ;  /* 0x0000000000007941 */ /* 0x000fea0003800200 */
.L_x_618:
[----:B------:R-:W-:Y:S01]  /*2540*/  VIADD R7, R5, 0x100 ;  /* 0x0000010005077836 */ /* 0x000fe20000000000 */
[----:B------:R-:W-:Y:S04]  /*2550*/  BSSY.RECONVERGENT B0, `(.L_x_623) ;  /* 0x000001f000007945 */ /* 0x000fe80003800200 */
[----:B------:R-:W-:-:S13]  /*2560*/  ISETP.GE.AND P0, PT, R7, R6, PT ;  /* 0x000000060700720c */ /* 0x000fda0003f06270 */
[----:B------:R-:W-:Y:S05]  /*2570*/  @P0 BRA `(.L_x_624) ;  /* 0x0000000000700947 */ /* 0x000fea0003800000 */
        /* <DEDUP_REMOVED lines=23> */
.L_x_626:
[----:B------:R-:W-:Y:S01]  /*26f0*/  IMAD.U32 R19, RZ, RZ, UR4 ;  /* 0x00000004ff137e24 */ /* 0x000fe2000f8e00ff */
[----:B------:R-:W-:-:S07]  /*2700*/  MOV R18, 0x2720 ;  /* 0x0000272000127802 */ /* 0x000fce0000000f00 */
[----:B------:R-:W-:Y:S05]  /*2710*/  CALL.REL.NOINC `($__internal_1_$__cuda_sm20_rem_u64) ;  /* 0x0000001800d07944 */ /* 0x000fea0003c00000 */
.L_x_627:
[----:B------:R-:W-:Y:S05]  /*2720*/  BSYNC.RECONVERGENT B1 ;  /* 0x0000000000017941 */ /* 0x000fea0003800200 */
.L_x_625:
[----:B------:R1:W-:Y:S02]  /*2730*/  STG.E desc[UR6][R8.64+0x200], R20 ;  /* 0x0002001408007986 */ /* 0x0003e4000c101906 */
.L_x_624:
[----:B------:R-:W-:Y:S05]  /*2740*/  BSYNC.RECONVERGENT B0 ;  /* 0x0000000000007941 */ /* 0x000fea0003800200 */
.L_x_623:
[----:B------:R-:W-:Y:S01]  /*2750*/  IADD3 R7, PT, PT, R5, 0x180, RZ ;  /* 0x0000018005077810 */ /* 0x000fe20007ffe0ff */
[----:B------:R-:W-:Y:S03]  /*2760*/  BSSY.RECONVERGENT B0, `(.L_x_628) ;  /* 0x000001f000007945 */ /* 0x000fe60003800200 */
[----:B------:R-:W-:-:S13]  /*2770*/  ISETP.GE.AND P0, PT, R7, R6, PT ;  /* 0x000000060700720c */ /* 0x000fda0003f06270 */
[----:B------:R-:W-:Y:S05]  /*2780*/  @P0 BRA `(.L_x_629) ;  /* 0x0000000000700947 */ /* 0x000fea0003800000 */
[----:B01----:R-:W2:Y:S01]  /*2790*/  LDG.E.64 R20, desc[UR6][R10.64+0x800] ;  /* 0x000800060a147981 */ /* 0x003ea2000c1e1b00 */
        /* <DEDUP_REMOVED lines=22> */
.L_x_631:
[----:B------:R-:W-:Y:S01]  /*2900*/  IMAD.U32 R19, RZ, RZ, UR4 ;  /* 0x00000004ff137e24 */ /* 0x000fe2000f8e00ff */
[----:B------:R-:W-:-:S07]  /*2910*/  MOV R18, 0x2930 ;  /* 0x0000293000127802 */ /* 0x000fce0000000f00 */
[----:B------:R-:W-:Y:S05]  /*2920*/  CALL.REL.NOINC `($__internal_1_$__cuda_sm20_rem_u64) ;  /* 0x00000018004c7944 */ /* 0x000fea0003c00000 */
.L_x_632:
[----:B------:R-:W-:Y:S05]  /*2930*/  BSYNC.RECONVERGENT B1 ;  /* 0x0000000000017941 */ /* 0x000fea0003800200 */
.L_x_630:
[----:B------:R2:W-:Y:S02]  /*2940*/  STG.E desc[UR6][R8.64+0x400], R20 ;  /* 0x0004001408007986 */ /* 0x0005e4000c101906 */
.L_x_629:
[----:B------:R-:W-:Y:S05]  /*2950*/  BSYNC.RECONVERGENT B0 ;  /* 0x0000000000007941 */ /* 0x000fea0003800200 */
.L_x_628:
[----:B------:R-:W-:Y:S01]  /*2960*/  VIADD R7, R5, 0x200 ;  /* 0x0000020005077836 */ /* 0x000fe20000000000 */
[----:B------:R-:W-:Y:S04]  /*2970*/  BSSY.RECONVERGENT B0, `(.L_x_633) ;  /* 0x000001f000007945 */ /* 0x000fe80003800200 */
[----:B------:R-:W-:-:S13]  /*2980*/  ISETP.GE.AND P0, PT, R7, R6, PT ;  /* 0x000000060700720c */ /* 0x000fda0003f06270 */
[----:B------:R-:W-:Y:S05]  /*2990*/  @P0 BRA `(.L_x_634) ;  /* 0x0000000000700947 */ /* 0x000fea0003800000 */
[----:B012---:R-:W2:Y:S01]  /*29a0*/  LDG.E.64 R20, desc[UR6][R10.64+0xc00] ;  /* 0x000c00060a147981 */ /* 0x007ea2000c1e1b00 */
        /* <DEDUP_REMOVED lines=22> */
.L_x_636:
[----:B------:R-:W-:Y:S02]  /*2b10*/  MOV R19, UR4 ;  /* 0x0000000400137c02 */ /* 0x000fe40008000f00 */
[----:B------:R-:W-:-:S07]  /*2b20*/  MOV R18, 0x2b40 ;  /* 0x00002b4000127802 */ /* 0x000fce0000000f00 */
[----:B------:R-:W-:Y:S05]  /*2b30*/  CALL.REL.NOINC `($__internal_1_$__cuda_sm20_rem_u64) ;  /* 0x0000001400c87944 */ /* 0x000fea0003c00000 */
.L_x_637:
[----:B------:R-:W-:Y:S05]  /*2b40*/  BSYNC.RECONVERGENT B1 ;  /* 0x0000000000017941 */ /* 0x000fea0003800200 */
.L_x_635:
[----:B------:R3:W-:Y:S02]  /*2b50*/  STG.E desc[UR6][R8.64+0x600], R20 ;  /* 0x0006001408007986 */ /* 0x0007e4000c101906 */
.L_x_634:
[----:B------:R-:W-:Y:S05]  /*2b60*/  BSYNC.RECONVERGENT B0 ;  /* 0x0000000000007941 */ /* 0x000fea0003800200 */
.L_x_633:
[----:B------:R-:W-:Y:S01]  /*2b70*/  VIADD R7, R5, 0x280 ;  /* 0x0000028005077836 */ /* 0x000fe20000000000 */
[----:B------:R-:W-:Y:S04]  /*2b80*/  BSSY.RECONVERGENT B0, `(.L_x_638) ;  /* 0x000001f000007945 */ /* 0x000fe80003800200 */
[----:B------:R-:W-:-:S13]  /*2b90*/  ISETP.GE.AND P0, PT, R7, R6, PT ;  /* 0x000000060700720c */ /* 0x000fda0003f06270 */
[----:B------:R-:W-:Y:S05]  /*2ba0*/  @P0 BRA `(.L_x_639) ;  /* 0x0000000000700947 */ /* 0x000fea0003800000 */
[----:B0123--:R-:W2:Y:S01]  /*2bb0*/  LDG.E.64 R20, desc[UR6][R10.64+0x1000] ;  /* 0x001000060a147981 */ /* 0x00fea2000c1e1b00 */
        /* <DEDUP_REMOVED lines=22> */
.L_x_641:
[----:B------:R-:W-:Y:S01]  /*2d20*/  IMAD.U32 R19, RZ, RZ, UR4 ;  /* 0x00000004ff137e24 */ /* 0x000fe2000f8e00ff */
[----:B------:R-:W-:-:S07]  /*2d30*/  MOV R18, 0x2d50 ;  /* 0x00002d5000127802 */ /* 0x000fce0000000f00 */
[----:B------:R-:W-:Y:S05]  /*2d40*/  CALL.REL.NOINC `($__internal_1_$__cuda_sm20_rem_u64) ;  /* 0x0000001400447944 */ /* 0x000fea0003c00000 */
.L_x_642:
[----:B------:R-:W-:Y:S05]  /*2d50*/  BSYNC.RECONVERGENT B1 ;  /* 0x0000000000017941 */ /* 0x000fea0003800200 */
.L_x_640:
[----:B------:R4:W-:Y:S02]  /*2d60*/  STG.E desc[UR6][R8.64+0x800], R20 ;  /* 0x0008001408007986 */ /* 0x0009e4000c101906 */
.L_x_639:
[----:B------:R-:W-:Y:S05]  /*2d70*/  BSYNC.RECONVERGENT B0 ;  /* 0x0000000000007941 */ /* 0x000fea0003800200 */
.L_x_638:
[----:B------:R-:W-:Y:S01]  /*2d80*/  IADD3 R7, PT, PT, R5, 0x300, RZ ;  /* 0x0000030005077810 */ /* 0x000fe20007ffe0ff */
[----:B------:R-:W-:Y:S03]  /*2d90*/  BSSY.RECONVERGENT B0, `(.L_x_643) ;  /* 0x000001f000007945 */ /* 0x000fe60003800200 */
[----:B------:R-:W-:-:S13]  /*2da0*/  ISETP.GE.AND P0, PT, R7, R6, PT ;  /* 0x000000060700720c */ /* 0x000fda0003f06270 */
[----:B------:R-:W-:Y:S05]  /*2db0*/  @P0 BRA `(.L_x_644) ;  /* 0x0000000000700947 */ /* 0x000fea0003800000 */
[----:B01234-:R-:W2:Y:S01]  /*2dc0*/  LDG.E.64 R20, desc[UR6][R10.64+0x1400] ;  /* 0x001400060a147981 */ /* 0x01fea2000c1e1b00 */
        /* <DEDUP_REMOVED lines=22> */
.L_x_646:
[----:B------:R-:W-:Y:S01]  /*2f30*/  IMAD.U32 R19, RZ, RZ, UR4 ;  /* 0x00000004ff137e24 */ /* 0x000fe2000f8e00ff */
[----:B------:R-:W-:-:S07]  /*2f40*/  MOV R18, 0x2f60 ;  /* 0x00002f6000127802 */ /* 0x000fce0000000f00 */
[----:B------:R-:W-:Y:S05]  /*2f50*/  CALL.REL.NOINC `($__internal_1_$__cuda_sm20_rem_u64) ;  /* 0x0000001000c07944 */ /* 0x000fea0003c00000 */
.L_x_647:
[----:B------:R-:W-:Y:S05]  /*2f60*/  BSYNC.RECONVERGENT B1 ;  /* 0x0000000000017941 */ /* 0x000fea0003800200 */
.L_x_645:
[----:B------:R0:W-:Y:S02]  /*2f70*/  STG.E desc[UR6][R8.64+0xa00], R20 ;  /* 0x000a001408007986 */ /* 0x0001e4000c101906 */
.L_x_644:
[----:B------:R-:W-:Y:S05]  /*2f80*/  BSYNC.RECONVERGENT B0 ;  /* 0x0000000000007941 */ /* 0x000fea0003800200 */
.L_x_643:
[----:B------:R-:W-:Y:S01]  /*2f90*/  VIADD R5, R5, 0x380 ;  /* 0x0000038005057836 */ /* 0x000fe20000000000 */
[----:B------:R-:W-:Y:S04]  /*2fa0*/  BSSY.RECONVERGENT B0, `(.L_x_648) ;  /* 0x000001f000007945 */ /* 0x000fe80003800200 */
        /* <DEDUP_REMOVED lines=25> */
.L_x_651:
[----:B------:R-:W-:Y:S02]  /*3140*/  MOV R19, UR4 ;  /* 0x0000000400137c02 */ /* 0x000fe40008000f00 */
[----:B------:R-:W-:-:S07]  /*3150*/  MOV R18, 0x3170 ;  /* 0x0000317000127802 */ /* 0x000fce0000000f00 */
[----:B------:R-:W-:Y:S05]  /*3160*/  CALL.REL.NOINC `($__internal_1_$__cuda_sm20_rem_u64) ;  /* 0x00000010003c7944 */ /* 0x000fea0003c00000 */
.L_x_652:
[----:B------:R-:W-:Y:S05]  /*3170*/  BSYNC.RECONVERGENT B1 ;  /* 0x0000000000017941 */ /* 0x000fea0003800200 */
.L_x_650:
[----:B------:R0:W-:Y:S02]  /*3180*/  STG.E desc[UR6][R8.64+0xc00], R20 ;  /* 0x000c001408007986 */ /* 0x0001e4000c101906 */
.L_x_649:
[----:B------:R-:W-:Y:S05]  /*3190*/  BSYNC.RECONVERGENT B0 ;  /* 0x0000000000007941 */ /* 0x000fea0003800200 */
.L_x_648:
[----:B------:R-:W-:Y:S05]  /*31a0*/  @P2 BRA `(.L_x_653) ;  /* 0xffffffec00c42947 */ /* 0x000fea000383ffff */
.L_x_612:
[----:B------:R-:W-:-:S13]  /*31b0*/  ISETP.NE.AND P0, PT, R2, RZ, PT ;  /* 0x000000ff0200720c */ /* 0x000fda0003f05270 */
[----:B------:R-:W-:Y:S05]  /*31c0*/  @!P0 EXIT ;  /* 0x000000000000894d */ /* 0x000fea0003800000 */
[----:B------:R-:W5:Y:S01]  /*31d0*/  LDCU UR5, c[0x0][0x384] ;  /* 0x00007080ff0577ac */ /* 0x000f620008000800 */
[----:B------:R-:W-:Y:S01]  /*31e0*/  ISETP.GE.U32.AND P0, PT, R2, 0x4, PT ;  /* 0x000000040200780c */ /* 0x000fe20003f06070 */
[----:B-----5:R-:W-:-:S12]  /*31f0*/  ULOP3.LUT UR5, UR5, 0x3, URZ, 0xc0, !UPT ;  /* 0x0000000305057892 */ /* 0x020fd8000f8ec0ff */
[----:B------:R-:W-:Y:S05]  /*3200*/  @!P0 BRA `(.L_x_654) ;  /* 0x0000000800448947 */ /* 0x000fea0003800000 */
[----:B------:R-:W-:Y:S01]  /*3210*/  IMAD R7, R3, 0x80, R0 ;  /* 0x0000008003077824 */ /* 0x000fe200078e0200 */
[----:B------:R-:W-:Y:S04]  /*3220*/  BSSY.RECONVERGENT B0, `(.L_x_655) ;  /* 0x0000022000007945 */ /* 0x000fe80003800200 */
[----:B------:R-:W-:-:S13]  /*3230*/  ISETP.GE.AND P0, PT, R7, R6, PT ;  /* 0x000000060700720c */ /* 0x000fda0003f06270 */
[----:B------:R-:W-:Y:S05]  /*3240*/  @P0 BRA `(.L_x_656) ;  /* 0x00000000007c0947 */ /* 0x000fea0003800000 */
[----:B01234-:R-:W-:-:S06]  /*3250*/  IMAD.WIDE R20, R7, 0x8, R12 ;  /* 0x0000000807147825 */ /* 0x01ffcc00078e020c */
        /* <DEDUP_REMOVED lines=24> */
.L_x_658:
[----:B------:R-:W-:Y:S01]  /*33e0*/  IMAD.U32 R19, RZ, RZ, UR4 ;  /* 0x00000004ff137e24 */ /* 0x000fe2000f8e00ff */
[----:B------:R-:W-:-:S07]  /*33f0*/  MOV R18, 0x3410 ;  /* 0x0000341000127802 */ /* 0x000fce0000000f00 */
[----:B------:R-:W-:Y:S05]  /*3400*/  CALL.REL.NOINC `($__internal_1_$__cuda_sm20_rem_u64) ;  /* 0x0000000c00947944 */ /* 0x000fea0003c00000 */
.L_x_659:
[----:B------:R-:W-:Y:S05]  /*3410*/  BSYNC.RECONVERGENT B1 ;  /* 0x0000000000017941 */ /* 0x000fea0003800200 */
.L_x_657:
[----:B------:R-:W-:-:S05]  /*3420*/  IMAD.WIDE R4, R7, 0x4, R14 ;  /* 0x0000000407047825 */ /* 0x000fca00078e020e */
[----:B------:R0:W-:Y:S02]  /*3430*/  STG.E desc[UR6][R4.64], R20 ;  /* 0x0000001404007986 */ /* 0x0001e4000c101906 */
.L_x_656:
[----:B------:R-:W-:Y:S05]  /*3440*/  BSYNC.RECONVERGENT B0 ;  /* 0x0000000000007941 */ /* 0x000fea0003800200 */
.L_x_655:
[----:B0-----:R-:W-:Y:S01]  /*3450*/  IADD3 R5, PT, PT, R7, 0x80, RZ ;  /* 0x0000008007057810 */ /* 0x001fe20007ffe0ff */
[----:B------:R-:W-:Y:S03]  /*3460*/  BSSY.RECONVERGENT B0, `(.L_x_660) ;  /* 0x0000022000007945 */ /* 0x000fe60003800200 */
[----:B------:R-:W-:-:S13]  /*3470*/  ISETP.GE.AND P0, PT, R5, R6, PT ;  /* 0x000000060500720c */ /* 0x000fda0003f06270 */
[----:B------:R-:W-:Y:S05]  /*3480*/  @P0 BRA `(.L_x_661) ;  /* 0x00000000007c0947 */ /* 0x000fea0003800000 */
[----:B-1234-:R-:W-:-:S06]  /*3490*/  IMAD.WIDE R20, R5, 0x8, R12 ;  /* 0x0000000805147825 */ /* 0x01efcc00078e020c */
        /* <DEDUP_REMOVED lines=24> */
.L_x_663:
[----:B------:R-:W-:Y:S01]  /*3620*/  IMAD.U32 R19, RZ, RZ, UR4 ;  /* 0x00000004ff137e24 */ /* 0x000fe2000f8e00ff */
[----:B------:R-:W-:-:S07]  /*3630*/  MOV R18, 0x3650 ;  /* 0x0000365000127802 */ /* 0x000fce0000000f00 */
[----:B------:R-:W-:Y:S05]  /*3640*/  CALL.REL.NOINC `($__internal_1_$__cuda_sm20_rem_u64) ;  /* 0x0000000c00047944 */ /* 0x000fea0003c00000 */
.L_x_664:
[----:B------:R-:W-:Y:S05]  /*3650*/  BSYNC.RECONVERGENT B1 ;  /* 0x0000000000017941 */ /* 0x000fea0003800200 */
.L_x_662:
[----:B------:R-:W-:-:S05]  /*3660*/  IMAD.WIDE R4, R5, 0x4, R14 ;  /* 0x0000000405047825 */ /* 0x000fca00078e020e */
[----:B------:R0:W-:Y:S02]  /*3670*/  STG.E desc[UR6][R4.64], R20 ;  /* 0x0000001404007986 */ /* 0x0001e4000c101906 */
.L_x_661:
[----:B------:R-:W-:Y:S05]  /*3680*/  BSYNC.RECONVERGENT B0 ;  /* 0x0000000000007941 */ /* 0x000fea0003800200 */
.L_x_660:
[----:B0-----:R-:W-:Y:S01]  /*3690*/  VIADD R5, R7, 0x100 ;  /* 0x0000010007057836 */ /* 0x001fe20000000000 */
[----:B------:R-:W-:Y:S04]  /*36a0*/  BSSY.RECONVERGENT B0, `(.L_x_665) ;  /* 0x0000022000007945 */ /* 0x000fe80003800200 */
        /* <DEDUP_REMOVED lines=27> */
.L_x_668:
[----:B------:R-:W-:Y:S02]  /*3860*/  MOV R19, UR4 ;  /* 0x0000000400137c02 */ /* 0x000fe40008000f00 */
[----:B------:R-:W-:-:S07]  /*3870*/  MOV R18, 0x3890 ;  /* 0x0000389000127802 */ /* 0x000fce0000000f00 */
[----:B------:R-:W-:Y:S05]  /*3880*/  CALL.REL.NOINC `($__internal_1_$__cuda_sm20_rem_u64) ;  /* 0x0000000800747944 */ /* 0x000fea0003c00000 */
.L_x_669:
[----:B------:R-:W-:Y:S05]  /*3890*/  BSYNC.RECONVERGENT B1 ;  /* 0x0000000000017941 */ /* 0x000fea0003800200 */
.L_x_667:
[----:B------:R-:W-:-:S05]  /*38a0*/  IMAD.WIDE R4, R5, 0x4, R14 ;  /* 0x0000000405047825 */ /* 0x000fca00078e020e */
[----:B------:R0:W-:Y:S02]  /*38b0*/  STG.E desc[UR6][R4.64], R20 ;  /* 0x0000001404007986 */ /* 0x0001e4000c101906 */
.L_x_666:
[----:B------:R-:W-:Y:S05]  /*38c0*/  BSYNC.RECONVERGENT B0 ;  /* 0x0000000000007941 */ /* 0x000fea0003800200 */
.L_x_665:
[----:B------:R-:W-:Y:S01]  /*38d0*/  VIADD R7, R7, 0x180 ;  /* 0x0000018007077836 */ /* 0x000fe20000000000 */
        /* <DEDUP_REMOVED lines=28> */
.L_x_673:
[----:B------:R-:W-:Y:S01]  /*3aa0*/  IMAD.U32 R19, RZ, RZ, UR4 ;  /* 0x00000004ff137e24 */ /* 0x000fe2000f8e00ff */
[----:B------:R-:W-:-:S07]  /*3ab0*/  MOV R18, 0x3ad0 ;  /* 0x00003ad000127802 */ /* 0x000fce0000000f00 */
[----:B------:R-:W-:Y:S05]  /*3ac0*/  CALL.REL.NOINC `($__internal_1_$__cuda_sm20_rem_u64) ;  /* 0x0000000400e47944 */ /* 0x000fea0003c00000 */
.L_x_674:
[----:B------:R-:W-:Y:S05]  /*3ad0*/  BSYNC.RECONVERGENT B1 ;  /* 0x0000000000017941 */ /* 0x000fea0003800200 */
.L_x_672:
[----:B------:R-:W-:-:S05]  /*3ae0*/  IMAD.WIDE R4, R7, 0x4, R14 ;  /* 0x0000000407047825 */ /* 0x000fca00078e020e */
[----:B------:R0:W-:Y:S02]  /*3af0*/  STG.E desc[UR6][R4.64], R20 ;  /* 0x0000001404007986 */ /* 0x0001e4000c101906 */
.L_x_671:
[----:B------:R-:W-:Y:S05]  /*3b00*/  BSYNC.RECONVERGENT B0 ;  /* 0x0000000000007941 */ /* 0x000fea0003800200 */
.L_x_670:
[----:B------:R-:W-:-:S07]  /*3b10*/  IADD3 R3, PT, PT, R3, 0x4, RZ ;  /* 0x0000000403037810 */ /* 0x000fce0007ffe0ff */
.L_x_654:
[----:B------:R-:W-:-:S13]  /*3b20*/  ISETP.NE.AND P0, PT, RZ, UR5, PT ;  /* 0x00000005ff007c0c */ /* 0x000fda000bf05270 */
[----:B------:R-:W-:Y:S05]  /*3b30*/  @!P0 EXIT ;  /* 0x000000000000894d */ /* 0x000fea0003800000 */
[----:B------:R-:W-:-:S09]  /*3b40*/  UISETP.NE.AND UP0, UPT, UR5, 0x1, UPT ;  /* 0x000000010500788c */ /* 0x000fd2000bf05270 */
[----:B------:R-:W-:Y:S05]  /*3b50*/  BRA.U !UP0, `(.L_x_675) ;  /* 0x0000000508247547 */ /* 0x000fea000b800000 */
[----:B0-----:R-:W-:Y:S01]  /*3b60*/  IMAD R5, R3, 0x80, R0 ;  /* 0x0000008003057824 */ /* 0x001fe200078e0200 */
        /* <DEDUP_REMOVED lines=28> */
.L_x_679:
[----:B------:R-:W-:Y:S01]  /*3d30*/  IMAD.U32 R19, RZ, RZ, UR4 ;  /* 0x00000004ff137e24 */ /* 0x000fe2000f8e00ff */
[----:B------:R-:W-:-:S07]  /*3d40*/  MOV R18, 0x3d60 ;  /* 0x00003d6000127802 */ /* 0x000fce0000000f00 */
[----:B------:R-:W-:Y:S05]  /*3d50*/  CALL.REL.NOINC `($__internal_1_$__cuda_sm20_rem_u64) ;  /* 0x0000000400407944 */ /* 0x000fea0003c00000 */
.L_x_680:
[----:B------:R-:W-:Y:S05]  /*3d60*/  BSYNC.RECONVERGENT B1 ;  /* 0x0000000000017941 */ /* 0x000fea0003800200 */
.L_x_678:
[----:B------:R-:W-:-:S05]  /*3d70*/  IMAD.WIDE R8, R5, 0x4, R14 ;  /* 0x0000000405087825 */ /* 0x000fca00078e020e */
[----:B------:R0:W-:Y:S02]  /*3d80*/  STG.E desc[UR6][R8.64], R20 ;  /* 0x0000001408007986 */ /* 0x0001e4000c101906 */
.L_x_677:
[----:B------:R-:W-:Y:S05]  /*3d90*/  BSYNC.RECONVERGENT B0 ;  /* 0x0000000000007941 */ /* 0x000fea0003800200 */
.L_x_676:
[----:B------:R-:W-:Y:S01]  /*3da0*/  IADD3 R5, PT, PT, R5, 0x80, RZ ;  /* 0x0000008005057810 */ /* 0x000fe20007ffe0ff */
[----:B------:R-:W-:Y:S03]  /*3db0*/  BSSY.RECONVERGENT B0, `(.L_x_681) ;  /* 0x0000022000007945 */ /* 0x000fe60003800200 */
        /* <DEDUP_REMOVED lines=27> */
.L_x_684:
[----:B------:R-:W-:Y:S01]  /*3f70*/  IMAD.U32 R19, RZ, RZ, UR4 ;  /* 0x00000004ff137e24 */ /* 0x000fe2000f8e00ff */
[----:B------:R-:W-:-:S07]  /*3f80*/  MOV R18, 0x3fa0 ;  /* 0x00003fa000127802 */ /* 0x000fce0000000f00 */
[----:B------:R-:W-:Y:S05]  /*3f90*/  CALL.REL.NOINC `($__internal_1_$__cuda_sm20_rem_u64) ;  /* 0x0000000000b07944 */ /* 0x000fea0003c00000 */
.L_x_685:
[----:B------:R-:W-:Y:S05]  /*3fa0*/  BSYNC.RECONVERGENT B1 ;  /* 0x0000000000017941 */ /* 0x000fea0003800200 */
.L_x_683:
[----:B------:R-:W-:-:S05]  /*3fb0*/  IMAD.WIDE R4, R5, 0x4, R14 ;  /* 0x0000000405047825 */ /* 0x000fca00078e020e */
[----:B------:R0:W-:Y:S02]  /*3fc0*/  STG.E desc[UR6][R4.64], R20 ;  /* 0x0000001404007986 */ /* 0x0001e4000c101906 */
.L_x_682:
[----:B------:R-:W-:Y:S05]  /*3fd0*/  BSYNC.RECONVERGENT B0 ;  /* 0x0000000000007941 */ /* 0x000fea0003800200 */
.L_x_681:
[----:B------:R-:W-:-:S07]  /*3fe0*/  VIADD R3, R3, 0x2 ;  /* 0x0000000203037836 */ /* 0x000fce0000000000 */
.L_x_675:
[----:B------:R-:W5:Y:S02]  /*3ff0*/  LDC R2, c[0x0][0x384] ;  /* 0x0000e100ff027b82 */ /* 0x000f640000000800 */
[----:B-----5:R-:W-:-:S04]  /*4000*/  LOP3.LUT R2, R2, 0x1, RZ, 0xc0, !PT ;  /* 0x0000000102027812 */ /* 0x020fc800078ec0ff */
[----:B------:R-:W-:-:S13]  /*4010*/  ISETP.NE.U32.AND P0, PT, R2, 0x1, PT ;  /* 0x000000010200780c */ /* 0x000fda0003f05070 */
[----:B------:R-:W-:Y:S05]  /*4020*/  @P0 EXIT ;  /* 0x000000000000094d */ /* 0x000fea0003800000 */
[----:B------:R-:W-:-:S04]  /*4030*/  LEA R3, R3, R0, 0x7 ;  /* 0x0000000003037211 */ /* 0x000fc800078e38ff */
[----:B------:R-:W-:-:S13]  /*4040*/  ISETP.GE.AND P0, PT, R3, R6, PT ;  /* 0x000000060300720c */ /* 0x000fda0003f06270 */
[----:B------:R-:W-:Y:S05]  /*4050*/  @P0 EXIT ;  /* 0x000000000000094d */ /* 0x000fea0003800000 */
        /* <DEDUP_REMOVED lines=25> */
.L_x_687:
[----:B------:R-:W-:Y:S01]  /*41f0*/  IMAD.U32 R19, RZ, RZ, UR4 ;  /* 0x00000004ff137e24 */ /* 0x000fe2000f8e00ff */
[----:B------:R-:W-:-:S07]  /*4200*/  MOV R18, 0x4220 ;  /* 0x0000422000127802 */ /* 0x000fce0000000f00 */
[----:B------:R-:W-:Y:S05]  /*4210*/  CALL.REL.NOINC `($__internal_1_$__cuda_sm20_rem_u64) ;  /* 0x0000000000107944 */ /* 0x000fea0003c00000 */
.L_x_688:
[----:B------:R-:W-:Y:S05]  /*4220*/  BSYNC.RECONVERGENT B0 ;  /* 0x0000000000007941 */ /* 0x000fea0003800200 */
.L_x_686:
[----:B------:R-:W-:-:S05]  /*4230*/  IMAD.WIDE R14, R3, 0x4, R14 ;  /* 0x00000004030e7825 */ /* 0x000fca00078e020e */
[----:B------:R-:W-:Y:S01]  /*4240*/  STG.E desc[UR6][R14.64], R20 ;  /* 0x000000140e007986 */ /* 0x000fe2000c101906 */
[----:B------:R-:W-:Y:S05]  /*4250*/  EXIT ;  /* 0x000000000000794d */ /* 0x000fea0003800000 */
        .weak           $__internal_1_$__cuda_sm20_rem_u64
        .type           $__internal_1_$__cuda_sm20_rem_u64,@function
        .size           $__internal_1_$__cuda_sm20_rem_u64,(.L_x_2000 - $__internal_1_$__cuda_sm20_rem_u64)
$__internal_1_$__cuda_sm20_rem_u64:
        /* <DEDUP_REMOVED lines=24> */
[----:B------:R-:W-:-:S04]  /*43e0*/  IMAD.HI.U32 R26, R27, R25, RZ ;  /* 0x000000191b1a7227 */ /* 0x000fc800078e00ff */
[----:B------:R-:W-:-:S04]  /*43f0*/  IMAD.X R23, RZ, RZ, ~R23, P0 ;  /* 0x000000ffff177224 */ /* 0x000fc800000e0e17 */
[----:B------:R-:W-:-:S04]  /*4400*/  IMAD.WIDE.U32 R26, P0, R27, R23, R26 ;  /* 0x000000171b1a7225 */ /* 0x000fc8000780001a */
[----:B------:R-:W-:-:S04]  /*4410*/  IMAD.HI.U32 R24, P1, R22, R25, R26 ;  /* 0x0000001916187227 */ /* 0x000fc8000782001a */
[CC--:B------:R-:W-:Y:S02]  /*4420*/  IMAD R25, R22.reuse, R23.reuse, RZ ;  /* 0x0000001716197224 */ /* 0x0c0fe400078e02ff */
[----:B------:R-:W-:-:S03]  /*4430*/  IMAD.HI.U32 R23, R22, R23, RZ ;  /* 0x0000001716177227 */ /* 0x000fc600078e00ff */
[----:B------:R-:W-:Y:S01]  /*4440*/  IADD3 R24, P3, PT, R25, R24, RZ ;  /* 0x0000001819187210 */ /* 0x000fe20007f7e0ff */
[----:B------:R-:W-:Y:S01]  /*4450*/  IMAD.MOV.U32 R27, RZ, RZ, RZ ;  /* 0x000000ffff1b7224 */ /* 0x000fe200078e00ff */
[----:B------:R-:W-:-:S03]  /*4460*/  IADD3.X R22, PT, PT, R23, R22, RZ, P0, !PT ;  /* 0x0000001617167210 */ /* 0x000fc600007fe4ff */
        /* <DEDUP_REMOVED lines=16> */
[C---:B------:R-:W-:Y:S01]  /*4570*/  ISETP.GE.U32.AND.EX P0, PT, R22.reuse, R19, PT, P0 ;  /* 0x000000131600720c */ /* 0x040fe20003f06100 */
[----:B------:R-:W-:Y:S01]  /*4580*/  IMAD.X R21, R22, 0x1, ~R19, P1 ;  /* 0x0000000116157824 */ /* 0x000fe200008e0e13 */
[----:B------:R-:W-:Y:S02]  /*4590*/  ISETP.NE.U32.AND P1, PT, RZ, UR8, PT ;  /* 0x00000008ff007c0c */ /* 0x000fe4000bf25070 */
[----:B------:R-:W-:Y:S02]  /*45a0*/  SEL R23, R23, R20, P0 ;  /* 0x0000001417177207 */ /* 0x000fe40000000000 */
[----:B------:R-:W-:Y:S02]  /*45b0*/  SEL R22, R21, R22, P0 ;  /* 0x0000001615167207 */ /* 0x000fe40000000000 */
[C---:B------:R-:W-:Y:S02]  /*45c0*/  ISETP.GE.U32.AND P0, PT, R23.reuse, UR8, PT ;  /* 0x0000000817007c0c */ /* 0x040fe4000bf06070 */
[----:B------:R-:W-:-:S02]  /*45d0*/  IADD3 R20, PT, PT, R23, -UR8, RZ ;  /* 0x8000000817147c10 */ /* 0x000fc4000fffe0ff */
[----:B------:R-:W-:Y:S02]  /*45e0*/  ISETP.GE.U32.AND.EX P0, PT, R22, R19, PT, P0 ;  /* 0x000000131600720c */ /* 0x000fe40003f06100 */
[----:B------:R-:W-:Y:S01]  /*45f0*/  ISETP.NE.AND.EX P1, PT, R19, RZ, PT, P1 ;  /* 0x000000ff1300720c */ /* 0x000fe20003f25310 */
[----:B------:R-:W-:Y:S01]  /*4600*/  IMAD.MOV.U32 R19, RZ, RZ, 0x0 ;  /* 0x00000000ff137424 */ /* 0x000fe200078e00ff */
[----:B------:R-:W-:-:S04]  /*4610*/  SEL R20, R20, R23, P0 ;  /* 0x0000001714147207 */ /* 0x000fc80000000000 */
[----:B------:R-:W-:Y:S01]  /*4620*/  SEL R20, R20, 0xffffffff, P1 ;  /* 0xffffffff14147807 */ /* 0x000fe20000800000 */
[----:B------:R-:W-:Y:S06]  /*4630*/  RET.REL.NODEC R18 `(_ZN3cub18CUB_300001_SM_10006detail9transform16transform_kernelINS2_10policy_hubILb1EN4cuda3std3__45tupleIJN6thrust24THRUST_300001_SM_1000_NS6detail15normal_iteratorINSA_10device_ptrImEEEEEEEE10policy1000Ei16KeyToTermFunctorNSC_INSD_IiEEEEJPmEEEvT0_iT1_T2_DpNS2_10kernel_argIT3_EE) ;  /* 0xffffffb812707950 */ /* 0x000fec0003c3ffff */
.L_x_689:
        /* <DEDUP_REMOVED lines=12> */
.L_x_2000:


//--------------------- .text._ZN3cub18CUB_300001_SM_10006detail9transform16transform_kernelINS2_10policy_hubILb1EN4cuda3std3__45tupleIJN6thrust24THRUST_300001_SM_1000_NS6detail15normal_iteratorINSA_10device_ptrImEEEEEEEE10policy1000El15KeyToDocFunctorNSC_INSD_IiEEEEJPmEEEvT0_iT1_T2_DpNS2_10kernel_argIT3_EE --------------------------
	.section	.text._ZN3cub18CUB_300001_SM_10006detail9transform16transform_kernelINS2_10policy_hubILb1EN4cuda3std3__45tupleIJN6thrust24THRUST_300001_SM_1000_NS6detail15normal_iteratorINSA_10device_ptrImEEEEEEEE10policy1000El15KeyToDocFunctorNSC_INSD_IiEEEEJPmEEEvT0_iT1_T2_DpNS2_10kernel_argIT3_EE,"ax",@progbits
	.align	128
        .global         _ZN3cub18CUB_300001_SM_10006detail9transform16transform_kernelINS2_10policy_hubILb1EN4cuda3std3__45tupleIJN6thrust24THRUST_300001_SM_1000_NS6detail15normal_iteratorINSA_10device_ptrImEEEEEEEE10policy1000El15KeyToDocFunctorNSC_INSD_IiEEEEJPmEEEvT0_iT1_T2_DpNS2_10kernel_argIT3_EE
        .type           _ZN3cub18CUB_300001_SM_10006detail9transform16transform_kernelINS2_10policy_hubILb1EN4cuda3std3__45tupleIJN6thrust24THRUST_300001_SM_1000_NS6detail15normal_iteratorINSA_10device_ptrImEEEEEEEE10policy1000El15KeyToDocFunctorNSC_INSD_IiEEEEJPmEEEvT0_iT1_T2_DpNS2_10kernel_argIT3_EE,@function
        .size           _ZN3cub18CUB_300001_SM_10006detail9transform16transform_kernelINS2_10policy_hubILb1EN4cuda3std3__45tupleIJN6thrust24THRUST_300001_SM_1000_NS6detail15normal_iteratorINSA_10device_ptrImEEEEEEEE10policy1000El15KeyToDocFunctorNSC_INSD_IiEEEEJPmEEEvT0_iT1_T2_DpNS2_10kernel_argIT3_EE,(.L_x_2001 - _ZN3cub18CUB_300001_SM_10006detail9transform16transform_kernelINS2_10policy_hubILb1EN4cuda3std3__45tupleIJN6thrust24THRUST_300001_SM_1000_NS6detail15normal_iteratorINSA_10device_ptrImEEEEEEEE10policy1000El15KeyToDocFunctorNSC_INSD_IiEEEEJPmEEEvT0_iT1_T2_DpNS2_10kernel_argIT3_EE)
        .other          _ZN3cub18CUB_300001_SM_10006detail9transform16transform_kernelINS2_10policy_hubILb1EN4cuda3std3__45tupleIJN6thrust24THRUST_300001_SM_1000_NS6detail15normal_iteratorINSA_10device_ptrImEEEEEEEE10policy1000El15KeyToDocFunctorNSC_INSD_IiEEEEJPmEEEvT0_iT1_T2_DpNS2_10kernel_argIT3_EE,@"STO_CUDA_ENTRY STV_DEFAULT"
_ZN3cub18CUB_300001_SM_10006detail9transform16transform_kernelINS2_10policy_hubILb1EN4cuda3std3__45tupleIJN6thrust24THRUST_300001_SM_1000_NS6detail15normal_iteratorINSA_10device_ptrImEEEEEEEE10policy1000El15KeyToDocFunctorNSC_INSD_IiEEEEJPmEEEvT0_iT1_T2_DpNS2_10kernel_argIT3_EE:
.text._ZN3cub18CUB_300001_SM_10006detail9transform16transform_kernelINS2_10policy_hubILb1EN4cuda3std3__45tupleIJN6thrust24THRUST_300001_SM_1000_NS6detail15normal_iteratorINSA_10device_ptrImEEEEEEEE10policy1000El15KeyToDocFunctorNSC_INSD_IiEEEEJPmEEEvT0_iT1_T2_DpNS2_10kernel_argIT3_EE:
        /* <DEDUP_REMOVED lines=26> */
.L_x_692:
[----:B------:R-:W-:Y:S01]  /*01a0*/  VIADD R4, R4, 0x4000 ;  /* 0x0000400004047836 */ /* 0x000fe20000000000 */
[----:B------:R0:W-:Y:S04]  /*01b0*/  CCTL.E.PF2 [R2] ;  /* 0x000000000200798f */ /* 0x0001e80000800100 */
[----:B------:R-:W-:Y:S02]  /*01c0*/  ISETP.GE.AND P0, PT, R4, UR10, PT ;  /* 0x0000000a04007c0c */ /* 0x000fe4000bf06270 */
[----:B0-----:R-:W-:-:S05]  /*01d0*/  IADD3 R2, P1, PT, R2, 0x4000, RZ ;  /* 0x0000400002027810 */ /* 0x001fca0007f3e0ff */
[----:B------:R-:W-:-:S06]  /*01e0*/  IMAD.X R3, RZ, RZ, R3, P1 ;  /* 0x000000ffff037224 */ /* 0x000fcc00008e0603 */
[----:B------:R-:W-:Y:S05]  /*01f0*/  @!P0 BRA `(.L_x_692) ;  /* 0xfffffffc00e88947 */ /* 0x000fea000383ffff */
.L_x_691:
[----:B------:R-:W-:Y:S05]  /*0200*/  BSYNC.RECONVERGENT B0 ;  /* 0x0000000000007941 */ /* 0x000fea0003800200 */
.L_x_690:
        /* <DEDUP_REMOVED lines=26> */
.L_x_735:
[C---:B------:R-:W-:Y:S01]  /*03b0*/  IMAD R15, R10.reuse, 0x80, R0 ;  /* 0x000000800a0f7824 */ /* 0x040fe200078e0200 */
[----:B------:R-:W-:Y:S01]  /*03c0*/  IADD3 R10, PT, PT, R10, 0x8, RZ ;  /* 0x000000080a0a7810 */ /* 0x000fe20007ffe0ff */
[----:B------:R-:W-:Y:S03]  /*03d0*/  BSSY.RECONVERGENT B0, `(.L_x_695) ;  /* 0x0000025000007945 */ /* 0x000fe60003800200 */
[----:B------:R-:W-:Y:S02]  /*03e0*/  ISETP.GE.AND P0, PT, R15, UR8, PT ;  /* 0x000000080f007c0c */ /* 0x000fe4000bf06270 */
[----:B------:R-:W-:-:S11]  /*03f0*/  ISETP.NE.AND P2, PT, R10, R11, PT ;  /* 0x0000000b0a00720c */ /* 0x000fd60003f45270 */
[----:B01----:R-:W-:Y:S05]  /*0400*/  @P0 BRA `(.L_x_696) ;  /* 0x0000000000840947 */ /* 0x003fea0003800000 */
        /* <DEDUP_REMOVED lines=19> */
[----:B------:R-:W-:Y:S01]  /*0540*/  @P0 VIADD R4, R4, -UR12 ;  /* 0x8000000c04040c36 */ /* 0x000fe20008000000 */
[----:B------:R-:W-:-:S04]  /*0550*/  @P0 IADD3 R3, PT, PT, R3, 0x1, RZ ;  /* 0x0000000103030810 */ /* 0x000fc80007ffe0ff */
[----:B------:R-:W-:-:S13]  /*0560*/  ISETP.GE.U32.AND P1, PT, R4, UR12, PT ;  /* 0x0000000c04007c0c */ /* 0x000fda000bf26070 */
[----:B------:R-:W-:Y:S01]  /*0570*/  @P1 VIADD R3, R3, 0x1 ;  /* 0x0000000103031836 */ /* 0x000fe20000000000 */
[----:B------:R-:W-:-:S05]  /*0580*/  @!P3 LOP3.LUT R3, RZ, UR12, RZ, 0x33, !PT ;  /* 0x0000000cff03bc12 */ /* 0x000fca000f8e33ff */
[----:B------:R-:W-:Y:S01]  /*0590*/  IMAD.MOV.U32 R4, RZ, RZ, R3 ;  /* 0x000000ffff047224 */ /* 0x000fe200078e0003 */
[----:B------:R-:W-:Y:S06]  /*05a0*/  BRA `(.L_x_699) ;  /* 0x00000000000c7947 */ /* 0x000fec0003800000 */
.L_x_698:
[----:B------:R-:W-:Y:S02]  /*05b0*/  MOV R3, UR7 ;  /* 0x0000000700037c02 */ /* 0x000fe40008000f00 */
[----:B------:R-:W-:-:S07]  /*05c0*/  MOV R2, 0x5e0 ;  /* 0x000005e000027802 */ /* 0x000fce0000000f00 */
[----:B0-----:R-:W-:Y:S05]  /*05d0*/  CALL.REL.NOINC `($__internal_2_$__cuda_sm20_div_u64) ;  /* 0x0000004000a47944 */ /* 0x001fea0003c00000 */
.L_x_699:
[----:B------:R-:W-:Y:S05]  /*05e0*/  BSYNC.RECONVERGENT B1 ;  /* 0x0000000000017941 */ /* 0x000fea0003800200 */
.L_x_697:
[----:B------:R-:W-:-:S04]  /*05f0*/  IMAD.MOV.U32 R2, RZ, RZ, 0x4 ;  /* 0x00000004ff027424 */ /* 0x000fc800078e00ff */
[----:B------:R-:W-:-:S05]  /*0600*/  IMAD.WIDE.U32 R2, R15, R2, UR4 ;  /* 0x000000040f027e25 */ /* 0x000fca000f8e0002 */
[----:B------:R1:W-:Y:S02]  /*0610*/  STG.E desc[UR10][R2.64], R4 ;  /* 0x0000000402007986 */ /* 0x0003e4000c10190a */
.L_x_696:
[----:B0-----:R-:W-:Y:S05]  /*0620*/  BSYNC.RECONVERGENT B0 ;  /* 0x0000000000007941 */ /* 0x001fea0003800200 */
.L_x_695:
[----:B------:R-:W-:Y:S02]  /*0630*/  VIADD R9, R15, 0x80 ;  /* 0x000000800f097836 */ /* 0x000fe40000000000 */
[----:B------:R-:W-:Y:S01]  /*0640*/  HFMA2 R6, -RZ, RZ, 0, 2.384185791015625e-07 ;  /* 0x00000004ff067431 */ /* 0x000fe200000001ff */
[----:B------:R-:W-:Y:S02]  /*0650*/  BSSY.RECONVERGENT B0, `(.L_x_700) ;  /* 0x0000023000007945 */ /* 0x000fe40003800200 */
[C---:B------:R-:W-:Y:S02]  /*0660*/  ISETP.GE.AND P0, PT, R9.reuse, UR8, PT ;  /* 0x0000000809007c0c */ /* 0x040fe4000bf06270 */
[----:B------:R-:W-:-:S04]  /*0670*/  IMAD.WIDE R6, R9, R6, UR4 ;  /* 0x0000000409067e25 */ /* 0x000fc8000f8e0206 */
[----:B------:R-:W-:-:S07]  /*0680*/  IMAD.WIDE R8, R9, 0x8, R12 ;  /* 0x0000000809087825 */ /* 0x000fce00078e020c */
[----:B------:R-:W-:Y:S05]  /*0690*/  @P0 BRA `(.L_x_701) ;  /* 0x0000000000780947 */ /* 0x000fea0003800000 */
[----:B-1----:R-:W2:Y:S01]  /*06a0*/  LDG.E.64 R4, desc[UR10][R8.64] ;  /* 0x0000000a08047981 */ /* 0x002ea2000c1e1b00 */
        /* <DEDUP_REMOVED lines=21> */
[----:B------:R-:W-:Y:S01]  /*0800*/  @!P3 LOP3.LUT R2, RZ, UR12, RZ, 0x33, !PT ;  /* 0x0000000cff02bc12 */ /* 0x000fe2000f8e33ff */
[----:B------:R-:W-:Y:S06]  /*0810*/  BRA `(.L_x_704) ;  /* 0x0000000000107947 */ /* 0x000fec0003800000 */
.L_x_703:
[----:B------:R-:W-:Y:S01]  /*0820*/  IMAD.U32 R3, RZ, RZ, UR7 ;  /* 0x00000007ff037e24 */ /* 0x000fe2000f8e00ff */
[----:B------:R-:W-:-:S07]  /*0830*/  MOV R2, 0x850 ;  /* 0x0000085000027802 */ /* 0x000fce0000000f00 */
[----:B------:R-:W-:Y:S05]  /*0840*/  CALL.REL.NOINC `($__internal_2_$__cuda_sm20_div_u64) ;  /* 0x0000004000087944 */ /* 0x000fea0003c00000 */
[----:B------:R-:W-:-:S07]  /*0850*/  MOV R2, R4 ;  /* 0x0000000400027202 */ /* 0x000fce0000000f00 */
.L_x_704:
[----:B------:R-:W-:Y:S05]  /*0860*/  BSYNC.RECONVERGENT B1 ;  /* 0x0000000000017941 */ /* 0x000fea0003800200 */
.L_x_702:
[----:B------:R0:W-:Y:S02]  /*0870*/  STG.E desc[UR10][R6.64], R2 ;  /* 0x0000000206007986 */ /* 0x0001e4000c10190a */
.L_x_701:
[----:B------:R-:W-:Y:S05]  /*0880*/  BSYNC.RECONVERGENT B0 ;  /* 0x0000000000007941 */ /* 0x000fea0003800200 */
.L_x_700:
[----:B01----:R-:W-:Y:S01]  /*0890*/  VIADD R2, R15, 0x100 ;  /* 0x000001000f027836 */ /* 0x003fe20000000000 */
[----:B------:R-:W-:Y:S04]  /*08a0*/  BSSY.RECONVERGENT B0, `(.L_x_705) ;  /* 0x0000021000007945 */ /* 0x000fe80003800200 */
[----:B------:R-:W-:-:S13]  /*08b0*/  ISETP.GE.AND P0, PT, R2, UR8, PT ;  /* 0x0000000802007c0c */ /* 0x000fda000bf06270 */
[----:B------:R-:W-:Y:S05]  /*08c0*/  @P0 BRA `(.L_x_706) ;  /* 0x0000000000780947 */ /* 0x000fea0003800000 */
[----:B------:R-:W2:Y:S01]  /*08d0*/  LDG.E.64 R4, desc[UR10][R8.64+0x400] ;  /* 0x0004000a08047981 */ /* 0x000ea2000c1e1b00 */
        /* <DEDUP_REMOVED lines=17> */
[----:B------:R-:W-:Y:S01]  /*09f0*/  @P0 IADD3 R4, PT, PT, R4, -UR12, RZ ;  /* 0x8000000c04040c10 */ /* 0x000fe2000fffe0ff */
[----:B------:R-:W-:-:S03]  /*0a00*/  @P0 VIADD R2, R2, 0x1 ;  /* 0x0000000102020836 */ /* 0x000fc60000000000 */
[----:B------:R-:W-:-:S13]  /*0a10*/  ISETP.GE.U32.AND P1, PT, R4, UR12, PT ;  /* 0x0000000c04007c0c */ /* 0x000fda000bf26070 */
[----:B------:R-:W-:Y:S01]  /*0a20*/  @P1 VIADD R2, R2, 0x1 ;  /* 0x0000000102021836 */ /* 0x000fe20000000000 */
[----:B------:R-:W-:Y:S01]  /*0a30*/  @!P3 LOP3.LUT R2, RZ, UR12, RZ, 0x33, !PT ;  /* 0x0000000cff02bc12 */ /* 0x000fe2000f8e33ff */
[----:B------:R-:W-:Y:S06]  /*0a40*/  BRA `(.L_x_709) ;  /* 0x0000000000107947 */ /* 0x000fec0003800000 */
.L_x_708:
[----:B------:R-:W-:Y:S02]  /*0a50*/  MOV R3, UR7 ;  /* 0x0000000700037c02 */ /* 0x000fe40008000f00 */
[----:B------:R-:W-:-:S07]  /*0a60*/  MOV R2, 0xa80 ;  /* 0x00000a8000027802 */ /* 0x000fce0000000f00 */
[----:B------:R-:W-:Y:S05]  /*0a70*/  CALL.REL.NOINC `($__internal_2_$__cuda_sm20_div_u64) ;  /* 0x0000003c007c7944 */ /* 0x000fea0003c00000 */
[----:B------:R-:W-:-:S07]  /*0a80*/  IMAD.MOV.U32 R2, RZ, RZ, R4 ;  /* 0x000000ffff027224 */ /* 0x000fce00078e0004 */
.L_x_709:
[----:B------:R-:W-:Y:S05]  /*0a90*/  BSYNC.RECONVERGENT B1 ;  /* 0x0000000000017941 */ /* 0x000fea0003800200 */
.L_x_707:
[----:B------:R0:W-:Y:S02]  /*0aa0*/  STG.E desc[UR10][R6.64+0x200], R2 ;  /* 0x0002000206007986 */ /* 0x0001e4000c10190a */
.L_x_706:
[----:B------:R-:W-:Y:S05]  /*0ab0*/  BSYNC.RECONVERGENT B0 ;  /* 0x0000000000007941 */ /* 0x000fea0003800200 */
.L_x_705:
[----:B0-----:R-:W-:Y:S01]  /*0ac0*/  VIADD R2, R15, 0x180 ;  /* 0x000001800f027836 */ /* 0x001fe20000000000 */
        /* <DEDUP_REMOVED lines=21> */
[----:B------:R-:W-:Y:S02]  /*0c20*/  @P0 VIADD R4, R4, -UR12 ;  /* 0x8000000c04040c36 */ /* 0x000fe40008000000 */
[----:B------:R-:W-:-:S03]  /*0c30*/  @P0 VIADD R2, R2, 0x1 ;  /* 0x0000000102020836 */ /* 0x000fc60000000000 */
[----:B------:R-:W-:-:S13]  /*0c40*/  ISETP.GE.U32.AND P1, PT, R4, UR12, PT ;  /* 0x0000000c04007c0c */ /* 0x000fda000bf26070 */
[----:B------:R-:W-:Y:S02]  /*0c50*/  @P1 IADD3 R2, PT, PT, R2, 0x1, RZ ;  /* 0x0000000102021810 */ /* 0x000fe40007ffe0ff */
[----:B------:R-:W-:Y:S01]  /*0c60*/  @!P3 LOP3.LUT R2, RZ, UR12, RZ, 0x33, !PT ;  /* 0x0000000cff02bc12 */ /* 0x000fe2000f8e33ff */
[----:B------:R-:W-:Y:S06]  /*0c70*/  BRA `(.L_x_714) ;  /* 0x0000000000107947 */ /* 0x000fec0003800000 */
.L_x_713:
[----:B------:R-:W-:Y:S01]  /*0c80*/  IMAD.U32 R3, RZ, RZ, UR7 ;  /* 0x00000007ff037e24 */ /* 0x000fe2000f8e00ff */
[----:B------:R-:W-:-:S07]  /*0c90*/  MOV R2, 0xcb0 ;  /* 0x00000cb000027802 */ /* 0x000fce0000000f00 */
[----:B------:R-:W-:Y:S05]  /*0ca0*/  CALL.REL.NOINC `($__internal_2_$__cuda_sm20_div_u64) ;  /* 0x0000003800f07944 */ /* 0x000fea0003c00000 */
[----:B------:R-:W-:-:S07]  /*0cb0*/  IMAD.MOV.U32 R2, RZ, RZ, R4 ;  /* 0x000000ffff027224 */ /* 0x000fce00078e0004 */
.L_x_714:
[----:B------:R-:W-:Y:S05]  /*0cc0*/  BSYNC.RECONVERGENT B1 ;  /* 0x0000000000017941 */ /* 0x000fea0003800200 */
.L_x_712:
[----:B------:R0:W-:Y:S02]  /*0cd0*/  STG.E desc[UR10][R6.64+0x400], R2 ;  /* 0x0004000206007986 */ /* 0x0001e4000c10190a */
.L_x_711:
[----:B------:R-:W-:Y:S05]  /*0ce0*/  BSYNC.RECONVERGENT B0 ;  /* 0x0000000000007941 */ /* 0x000fea0003800200 */
.L_x_710:
[----:B0-----:R-:W-:Y:S01]  /*0cf0*/  IADD3 R2, PT, PT, R15, 0x200, RZ ;  /* 0x000002000f027810 */ /* 0x001fe20007ffe0ff */
[----:B------:R-:W-:Y:S03]  /*0d00*/  BSSY.RECONVERGENT B0, `(.L_x_715) ;  /* 0x0000021000007945 */ /* 0x000fe60003800200 */
        /* <DEDUP_REMOVED lines=26> */
.L_x_718:
[----:B------:R-:W-:Y:S01]  /*0eb0*/  IMAD.U32 R3, RZ, RZ, UR7 ;  /* 0x00000007ff037e24 */ /* 0x000fe2000f8e00ff */
[----:B------:R-:W-:-:S07]  /*0ec0*/  MOV R2, 0xee0 ;  /* 0x00000ee000027802 */ /* 0x000fce0000000f00 */
[----:B------:R-:W-:Y:S05]  /*0ed0*/  CALL.REL.NOINC `($__internal_2_$__cuda_sm20_div_u64) ;  /* 0x0000003800647944 */ /* 0x000fea0003c00000 */
[----:B------:R-:W-:-:S07]  /*0ee0*/  MOV R2, R4 ;  /* 0x0000000400027202 */ /* 0x000fce0000000f00 */
.L_x_719:
[----:B------:R-:W-:Y:S05]  /*0ef0*/  BSYNC.RECONVERGENT B1 ;  /* 0x0000000000017941 */ /* 0x000fea0003800200 */
.L_x_717:
[----:B------:R0:W-:Y:S02]  /*0f00*/  STG.E desc[UR10][R6.64+0x600], R2 ;  /* 0x0006000206007986 */ /* 0x0001e4000c10190a */
.L_x_716:
[----:B------:R-:W-:Y:S05]  /*0f10*/  BSYNC.RECONVERGENT B0 ;  /* 0x0000000000007941 */ /* 0x000fea0003800200 */
.L_x_715:
        /* <DEDUP_REMOVED lines=28> */
.L_x_723:
[----:B------:R-:W-:Y:S02]  /*10e0*/  MOV R3, UR7 ;  /* 0x0000000700037c02 */ /* 0x000fe40008000f00 */
[----:B------:R-:W-:-:S07]  /*10f0*/  MOV R2, 0x1110 ;  /* 0x0000111000027802 */ /* 0x000fce0000000f00 */
[----:B------:R-:W-:Y:S05]  /*1100*/  CALL.REL.NOINC `($__internal_2_$__cuda_sm20_div_u64) ;  /* 0x0000003400d87944 */ /* 0x000fea0003c00000 */
[----:B------:R-:W-:-:S07]  /*1110*/  IMAD.MOV.U32 R2, RZ, RZ, R4 ;  /* 0x000000ffff027224 */ /* 0x000fce00078e0004 */
.L_x_724:
[----:B------:R-:W-:Y:S05]  /*1120*/  BSYNC.RECONVERGENT B1 ;  /* 0x0000000000017941 */ /* 0x000fea0003800200 */
.L_x_722:
[----:B------:R0:W-:Y:S02]  /*1130*/  STG.E desc[UR10][R6.64+0x800], R2 ;  /* 0x0008000206007986 */ /* 0x0001e4000c10190a */
.L_x_721:
[----:B------:R-:W-:Y:S05]  /*1140*/  BSYNC.RECONVERGENT B0 ;  /* 0x0000000000007941 */ /* 0x000fea0003800200 */
.L_x_720:
        /* <DEDUP_REMOVED lines=28> */
.L_x_728:
[----:B------:R-:W-:Y:S01]  /*1310*/  IMAD.U32 R3, RZ, RZ, UR7 ;  /* 0x00000007ff037e24 */ /* 0x000fe2000f8e00ff */
[----:B------:R-:W-:-:S07]  /*1320*/  MOV R2, 0x1340 ;  /* 0x0000134000027802 */ /* 0x000fce0000000f00 */
[----:B------:R-:W-:Y:S05]  /*1330*/  CALL.REL.NOINC `($__internal_2_$__cuda_sm20_div_u64) ;  /* 0x00000034004c7944 */ /* 0x000fea0003c00000 */
[----:B------:R-:W-:-:S07]  /*1340*/  IMAD.MOV.U32 R2, RZ, RZ, R4 ;  /* 0x000000ffff027224 */ /* 0x000fce00078e0004 */
.L_x_729:
[----:B------:R-:W-:Y:S05]  /*1350*/  BSYNC.RECONVERGENT B1 ;  /* 0x0000000000017941 */ /* 0x000fea0003800200 */
.L_x_727:
[----:B------:R0:W-:Y:S02]  /*1360*/  STG.E desc[UR10][R6.64+0xa00], R2 ;  /* 0x000a000206007986 */ /* 0x0001e4000c10190a */
.L_x_726:
[----:B------:R-:W-:Y:S05]  /*1370*/  BSYNC.RECONVERGENT B0 ;  /* 0x0000000000007941 */ /* 0x000fea0003800200 */
.L_x_725:
[----:B------:R-:W-:Y:S01]  /*1380*/  IADD3 R15, PT, PT, R15, 0x380, RZ ;  /* 0x000003800f0f7810 */ /* 0x000fe20007ffe0ff */
[----:B------:R-:W-:Y:S03]  /*1390*/  BSSY.RECONVERGENT B0, `(.L_x_730) ;  /* 0x0000021000007945 */ /* 0x000fe60003800200 */
[----:B------:R-:W-:-:S13]  /*13a0*/  ISETP.GE.AND P0, PT, R15, UR8, PT ;  /* 0x000000080f007c0c */ /* 0x000fda000bf06270 */
[----:B------:R-:W-:Y:S05]  /*13b0*/  @P0 BRA `(.L_x_731) ;  /* 0x0000000000780947 */ /* 0x000fea0003800000 */
[----:B------:R-:W0:Y:S01]  /*13c0*/  LDG.E.64 R4, desc[UR10][R8.64+0x1800] ;  /* 0x0018000a08047981 */ /* 0x000e22000c1e1b00 */
[----:B------:R-:W-:Y:S01]  /*13d0*/  BSSY.RECONVERGENT B1, `(.L_x_732) ;  /* 0x000001b000017945 */ /* 0x000fe20003800200 */
[----:B0-----:R-:W-:-:S04]  /*13e0*/  LOP3.LUT R2, R5, UR7, RZ, 0xfc, !PT ;  /* 0x0000000705027c12 */ /* 0x001fc8000f8efcff */
        /* <DEDUP_REMOVED lines=21> */
.L_x_733:
[----:B------:R-:W-:Y:S01]  /*1540*/  IMAD.U32 R3, RZ, RZ, UR7 ;  /* 0x00000007ff037e24 */ /* 0x000fe2000f8e00ff */
[----:B------:R-:W-:-:S07]  /*1550*/  MOV R2, 0x1570 ;  /* 0x0000157000027802 */ /* 0x000fce0000000f00 */
[----:B------:R-:W-:Y:S05]  /*1560*/  CALL.REL.NOINC `($__internal_2_$__cuda_sm20_div_u64) ;  /* 0x0000003000c07944 */ /* 0x000fea0003c00000 */
[----:B------:R-:W-:-:S07]  /*1570*/  MOV R2, R4 ;  /* 0x0000000400027202 */ /* 0x000fce0000000f00 */
.L_x_734:
[----:B------:R-:W-:Y:S05]  /*1580*/  BSYNC.RECONVERGENT B1 ;  /* 0x0000000000017941 */ /* 0x000fea0003800200 */
.L_x_732:
[----:B------:R1:W-:Y:S02]  /*1590*/  STG.E desc[UR10][R6.64+0xc00], R2 ;  /* 0x000c000206007986 */ /* 0x0003e4000c10190a */
.L_x_731:
[----:B------:R-:W-:Y:S05]  /*15a0*/  BSYNC.RECONVERGENT B0 ;  /* 0x0000000000007941 */ /* 0x000fea0003800200 */
.L_x_730:
[----:B------:R-:W-:Y:S05]  /*15b0*/  @P2 BRA `(.L_x_735) ;  /* 0xffffffec007c2947 */ /* 0x000fea000383ffff */
.L_x_694:
[----:B------:R-:W-:-:S13]  /*15c0*/  ISETP.NE.AND P0, PT, RZ, UR9, PT ;  /* 0x00000009ff007c0c */ /* 0x000fda000bf05270 */
[----:B------:R-:W-:Y:S05]  /*15d0*/  @!P0 EXIT ;  /* 0x000000000000894d */ /* 0x000fea0003800000 */
[----:B------:R-:W2:Y:S01]  /*15e0*/  LDCU UR6, c[0x0][0x388] ;  /* 0x00007100ff0677ac */ /* 0x000ea20008000800 */
[----:B------:R-:W-:Y:S02]  /*15f0*/  UISETP.GE.U32.AND UP0, UPT, UR9, 0x4, UPT ;  /* 0x000000040900788c */ /* 0x000fe4000bf06070 */
[----:B--2---:R-:W-:-:S07]  /*1600*/  ULOP3.LUT UR6, UR6, 0x3, URZ, 0xc0, !UPT ;  /* 0x0000000306067892 */ /* 0x004fce000f8ec0ff */
[----:B------:R-:W-:Y:S05]  /*1610*/  BRA.U !UP0, `(.L_x_736) ;  /* 0x0000000908747547 */ /* 0x000fea000b800000 */
[----:B01----:R-:W-:Y:S01]  /*1620*/  IMAD R7, R11, 0x80, R0 ;  /* 0x000000800b077824 */ /* 0x003fe200078e0200 */
        /* <DEDUP_REMOVED lines=27> */
[----:B------:R-:W-:-:S04]  /*17e0*/  @!P2 LOP3.LUT R2, RZ, UR9, RZ, 0x33, !PT ;  /* 0x00000009ff02ac12 */ /* 0x000fc8000f8e33ff */
[----:B------:R-:W-:Y:S01]  /*17f0*/  MOV R4, R2 ;  /* 0x0000000200047202 */ /* 0x000fe20000000f00 */
[----:B------:R-:W-:Y:S06]  /*1800*/  BRA `(.L_x_741) ;  /* 0x00000000000c7947 */ /* 0x000fec0003800000 */
.L_x_740:
[----:B------:R-:W-:Y:S01]  /*1810*/  IMAD.U32 R3, RZ, RZ, UR7 ;  /* 0x00000007ff037e24 */ /* 0x000fe2000f8e00ff */
[----:B------:R-:W-:-:S07]  /*1820*/  MOV R2, 0x1840 ;  /* 0x0000184000027802 */ /* 0x000fce0000000f00 */
[----:B------:R-:W-:Y:S05]  /*1830*/  CALL.REL.NOINC `($__internal_2_$__cuda_sm20_div_u64) ;  /* 0x00000030000c7944 */ /* 0x000fea0003c00000 */
.L_x_741:
[----:B------:R-:W-:Y:S05]  /*1840*/  BSYNC.RECONVERGENT B1 ;  /* 0x0000000000017941 */ /* 0x000fea0003800200 */
.L_x_739:
[----:B------:R-:W-:-:S04]  /*1850*/  IMAD.MOV.U32 R2, RZ, RZ, 0x4 ;  /* 0x00000004ff027424 */ /* 0x000fc800078e00ff */
[----:B------:R-:W-:-:S05]  /*1860*/  IMAD.WIDE R2, R7, R2, UR4 ;  /* 0x0000000407027e25 */ /* 0x000fca000f8e0202 */
[----:B------:R0:W-:Y:S02]  /*1870*/  STG.E desc[UR10][R2.64], R4 ;  /* 0x0000000402007986 */ /* 0x0001e4000c10190a */
.L_x_738:
[----:B------:R-:W-:Y:S05]  /*1880*/  BSYNC.RECONVERGENT B0 ;  /* 0x0000000000007941 */ /* 0x000fea0003800200 */
.L_x_737:
        /* <DEDUP_REMOVED lines=31> */
.L_x_745:
[----:B------:R-:W-:Y:S02]  /*1a80*/  MOV R3, UR7 ;  /* 0x0000000700037c02 */ /* 0x000fe40008000f00 */
[----:B------:R-:W-:-:S07]  /*1a90*/  MOV R2, 0x1ab0 ;  /* 0x00001ab000027802 */ /* 0x000fce0000000f00 */
[----:B------:R-:W-:Y:S05]  /*1aa0*/  CALL.REL.NOINC `($__internal_2_$__cuda_sm20_div_u64) ;  /* 0x0000002c00707944 */ /* 0x000fea0003c00000 */
.L_x_746:
[----:B------:R-:W-:Y:S05]  /*1ab0*/  BSYNC.RECONVERGENT B1 ;  /* 0x0000000000017941 */ /* 0x000fea0003800200 */
.L_x_744:
[----:B------:R-:W-:-:S04]  /*1ac0*/  IMAD.MOV.U32 R2, RZ, RZ, 0x4 ;  /* 0x00000004ff027424 */ /* 0x000fc800078e00ff */
[----:B------:R-:W-:-:S05]  /*1ad0*/  IMAD.WIDE R2, R9, R2, UR4 ;  /* 0x0000000409027e25 */ /* 0x000fca000f8e0202 */
[----:B------:R1:W-:Y:S02]  /*1ae0*/  STG.E desc[UR10][R2.64], R4 ;  /* 0x0000000402007986 */ /* 0x0003e4000c10190a */
.L_x_743:
[----:B------:R-:W-:Y:S05]  /*1af0*/  BSYNC.RECONVERGENT B0 ;  /* 0x0000000000007941 */ /* 0x000fea0003800200 */
.L_x_742:
[----:B------:R-:W-:Y:S01]  /*1b00*/  VIADD R9, R7, 0x100 ;  /* 0x0000010007097836 */ /* 0x000fe20000000000 */
[----:B------:R-:W-:Y:S04]  /*1b10*/  BSSY.RECONVERGENT B0, `(.L_x_747) ;  /* 0x0000025000007945 */ /* 0x000fe80003800200 */
        /* <DEDUP_REMOVED lines=26> */
[----:B------:R-:W-:-:S05]  /*1cc0*/  @!P2 LOP3.LUT R2, RZ, UR9, RZ, 0x33, !PT ;  /* 0x00000009ff02ac12 */ /* 0x000fca000f8e33ff */
[----:B------:R-:W-:Y:S01]  /*1cd0*/  IMAD.MOV.U32 R4, RZ, RZ, R2 ;  /* 0x000000ffff047224 */ /* 0x000fe200078e0002 */
[----:B------:R-:W-:Y:S06]  /*1ce0*/  BRA `(.L_x_751) ;  /* 0x00000000000c7947 */ /* 0x000fec0003800000 */
.L_x_750:
[----:B------:R-:W-:Y:S01]  /*1cf0*/  IMAD.U32 R3, RZ, RZ, UR7 ;  /* 0x00000007ff037e24 */ /* 0x000fe2000f8e00ff */
[----:B------:R-:W-:-:S07]  /*1d00*/  MOV R2, 0x1d20 ;  /* 0x00001d2000027802 */ /* 0x000fce0000000f00 */
[----:B------:R-:W-:Y:S05]  /*1d10*/  CALL.REL.NOINC `($__internal_2_$__cuda_sm20_div_u64) ;  /* 0x0000002800d47944 */ /* 0x000fea0003c00000 */
.L_x_751:
[----:B------:R-:W-:Y:S05]  /*1d20*/  BSYNC.RECONVERGENT B1 ;  /* 0x0000000000017941 */ /* 0x000fea0003800200 */
.L_x_749:
[----:B------:R-:W-:-:S05]  /*1d30*/  MOV R2, 0x4 ;  /* 0x0000000400027802 */ /* 0x000fca0000000f00 */
[----:B------:R-:W-:-:S05]  /*1d40*/  IMAD.WIDE R2, R9, R2, UR4 ;  /* 0x0000000409027e25 */ /* 0x000fca000f8e0202 */
[----:B------:R2:W-:Y:S02]  /*1d50*/  STG.E desc[UR10][R2.64], R4 ;  /* 0x0000000402007986 */ /* 0x0005e4000c10190a */
.L_x_748:
[----:B------:R-:W-:Y:S05]  /*1d60*/  BSYNC.RECONVERGENT B0 ;  /* 0x0000000000007941 */ /* 0x000fea0003800200 */
.L_x_747:
[----:B------:R-:W-:Y:S01]  /*1d70*/  VIADD R7, R7, 0x180 ;  /* 0x0000018007077836 */ /* 0x000fe20000000000 */
[----:B------:R-:W-:Y:S04]  /*1d80*/  BSSY.RECONVERGENT B0, `(.L_x_752) ;  /* 0x0000025000007945 */ /* 0x000fe80003800200 */
        /* <DEDUP_REMOVED lines=29> */
.L_x_755:
[----:B------:R-:W-:Y:S01]  /*1f60*/  IMAD.U32 R3, RZ, RZ, UR7 ;  /* 0x00000007ff037e24 */ /* 0x000fe2000f8e00ff */
[----:B------:R-:W-:-:S07]  /*1f70*/  MOV R2, 0x1f90 ;  /* 0x00001f9000027802 */ /* 0x000fce0000000f00 */
[----:B------:R-:W-:Y:S05]  /*1f80*/  CALL.REL.NOINC `($__internal_2_$__cuda_sm20_div_u64) ;  /* 0x0000002800387944 */ /* 0x000fea0003c00000 */
.L_x_756:
[----:B------:R-:W-:Y:S05]  /*1f90*/  BSYNC.RECONVERGENT B1 ;  /* 0x0000000000017941 */ /* 0x000fea0003800200 */
.L_x_754:
[----:B------:R-:W-:-:S04]  /*1fa0*/  IMAD.MOV.U32 R2, RZ, RZ, 0x4 ;  /* 0x00000004ff027424 */ /* 0x000fc800078e00ff */
[----:B------:R-:W-:-:S05]  /*1fb0*/  IMAD.WIDE R2, R7, R2, UR4 ;  /* 0x0000000407027e25 */ /* 0x000fca000f8e0202 */
[----:B------:R3:W-:Y:S02]  /*1fc0*/  STG.E desc[UR10][R2.64], R4 ;  /* 0x0000000402007986 */ /* 0x0007e4000c10190a */
.L_x_753:
[----:B------:R-:W-:Y:S05]  /*1fd0*/  BSYNC.RECONVERGENT B0 ;  /* 0x0000000000007941 */ /* 0x000fea0003800200 */
.L_x_752:
[----:B------:R-:W-:-:S07]  /*1fe0*/  IADD3 R11, PT, PT, R11, 0x4, RZ ;  /* 0x000000040b0b7810 */ /* 0x000fce0007ffe0ff */
.L_x_736:
[----:B------:R-:W-:-:S13]  /*1ff0*/  ISETP.NE.AND P0, PT, RZ, UR6, PT ;  /* 0x00000006ff007c0c */ /* 0x000fda000bf05270 */
[----:B------:R-:W-:Y:S05]  /*2000*/  @!P0 EXIT ;  /* 0x000000000000894d */ /* 0x000fea0003800000 */
[----:B------:R-:W-:-:S09]  /*2010*/  UISETP.NE.AND UP0, UPT, UR6, 0x1, UPT ;  /* 0x000000010600788c */ /* 0x000fd2000bf05270 */
[----:B------:R-:W-:Y:S05]  /*2020*/  BRA.U !UP0, `(.L_x_757) ;  /* 0x00000005083c7547 */ /* 0x000fea000b800000 */
[----:B01----:R-:W-:Y:S01]  /*2030*/  IMAD R7, R11, 0x80, R0 ;  /* 0x000000800b077824 */ /* 0x003fe200078e0200 */
[----:B------:R-:W-:Y:S04]  /*2040*/  BSSY.RECONVERGENT B0, `(.L_x_758) ;  /* 0x0000025000007945 */ /* 0x000fe80003800200 */
[----:B------:R-:W-:-:S13]  /*2050*/  ISETP.GE.AND P0, PT, R7, UR8, PT ;  /* 0x0000000807007c0c */ /* 0x000fda000bf06270 */
[----:B------:R-:W-:Y:S05]  /*2060*/  @P0 BRA `(.L_x_759) ;  /* 0x0000000000880947 */ /* 0x000fea0003800000 */
[----:B--23--:R-:W-:-:S06]  /*2070*/  IMAD.WIDE R4, R7, 0x8, R12 ;  /* 0x0000000807047825 */ /* 0x00cfcc00078e020c */
        /* <DEDUP_REMOVED lines=26> */
.L_x_761:
[----:B------:R-:W-:Y:S01]  /*2220*/  IMAD.U32 R3, RZ, RZ, UR7 ;  /* 0x00000007ff037e24 */ /* 0x000fe2000f8e00ff */
[----:B------:R-:W-:-:S07]  /*2230*/  MOV R2, 0x2250 ;  /* 0x0000225000027802 */ /* 0x000fce0000000f00 */
[----:B------:R-:W-:Y:S05]  /*2240*/  CALL.REL.NOINC `($__internal_2_$__cuda_sm20_div_u64) ;  /* 0x0000002400887944 */ /* 0x000fea0003c00000 */
.L_x_762:
[----:B------:R-:W-:Y:S05]  /*2250*/  BSYNC.RECONVERGENT B1 ;  /* 0x0000000000017941 */ /* 0x000fea0003800200 */
.L_x_760:
[----:B------:R-:W-:-:S04]  /*2260*/  IMAD.MOV.U32 R2, RZ, RZ, 0x4 ;  /* 0x00000004ff027424 */ /* 0x000fc800078e00ff */
[----:B------:R-:W-:-:S05]  /*2270*/  IMAD.WIDE R2, R7, R2, UR4 ;  /* 0x0000000407027e25 */ /* 0x000fca000f8e0202 */
[----:B------:R0:W-:Y:S02]  /*2280*/  STG.E desc[UR10][R2.64], R4 ;  /* 0x0000000402007986 */ /* 0x0001e4000c10190a */
.L_x_759:
[----:B------:R-:W-:Y:S05]  /*2290*/  BSYNC.RECONVERGENT B0 ;  /* 0x0000000000007941 */ /* 0x000fea0003800200 */
.L_x_758:
[----:B------:R-:W-:Y:S01]  /*22a0*/  IADD3 R7, PT, PT, R7, 0x80, RZ ;  /* 0x0000008007077810 */ /* 0x000fe20007ffe0ff */
[----:B------:R-:W-:Y:S03]  /*22b0*/  BSSY.RECONVERGENT B0, `(.L_x_763) ;  /* 0x0000025000007945 */ /* 0x000fe60003800200 */
[----:B------:R-:W-:-:S13]  /*22c0*/  ISETP.GE.AND P0, PT, R7, UR8, PT ;  /* 0x0000000807007c0c */ /* 0x000fda000bf06270 */
[----:B------:R-:W-:Y:S05]  /*22d0*/  @P0 BRA `(.L_x_764) ;  /* 0x0000000000880947 */ /* 0x000fea0003800000 */
[----:B0-23--:R-:W-:-:S06]  /*22e0*/  IMAD.WIDE R4, R7, 0x8, R12 ;  /* 0x0000000807047825 */ /* 0x00dfcc00078e020c */
        /* <DEDUP_REMOVED lines=26> */
.L_x_766:
[----:B------:R-:W-:Y:S02]  /*2490*/  MOV R3, UR7 ;  /* 0x0000000700037c02 */ /* 0x000fe40008000f00 */
[----:B------:R-:W-:-:S07]  /*24a0*/  MOV R2, 0x24c0 ;  /* 0x000024c000027802 */ /* 0x000fce0000000f00 */
[----:B------:R-:W-:Y:S05]  /*24b0*/  CALL.REL.NOINC `($__internal_2_$__cuda_sm20_div_u64) ;  /* 0x0000002000ec7944 */ /* 0x000fea0003c00000 */
.L_x_767:
[----:B------:R-:W-:Y:S05]  /*24c0*/  BSYNC.RECONVERGENT B1 ;  /* 0x0000000000017941 */ /* 0x000fea0003800200 */
.L_x_765:
[----:B------:R-:W-:-:S04]  /*24d0*/  IMAD.MOV.U32 R2, RZ, RZ, 0x4 ;  /* 0x00000004ff027424 */ /* 0x000fc800078e00ff */
[----:B------:R-:W-:-:S05]  /*24e0*/  IMAD.WIDE R2, R7, R2, UR4 ;  /* 0x0000000407027e25 */ /* 0x000fca000f8e0202 */
[----:B------:R1:W-:Y:S02]  /*24f0*/  STG.E desc[UR10][R2.64], R4 ;  /* 0x0000000402007986 */ /* 0x0003e4000c10190a */
.L_x_764:
[----:B------:R-:W-:Y:S05]  /*2500*/  BSYNC.RECONVERGENT B0 ;  /* 0x0000000000007941 */ /* 0x000fea0003800200 */
.L_x_763:
[----:B------:R-:W-:-:S07]  /*2510*/  VIADD R11, R11, 0x2 ;  /* 0x000000020b0b7836 */ /* 0x000fce0000000000 */
.L_x_757:
[----:B0123--:R-:W0:Y:S02]  /*2520*/  LDC R2, c[0x0][0x388] ;  /* 0x0000e200ff027b82 */ /* 0x00fe240000000800 */
[----:B0-----:R-:W-:-:S04]  /*2530*/  LOP3.LUT R2, R2, 0x1, RZ, 0xc0, !PT ;  /* 0x0000000102027812 */ /* 0x001fc800078ec0ff */
[----:B------:R-:W-:-:S13]  /*2540*/  ISETP.NE.U32.AND P0, PT, R2, 0x1, PT ;  /* 0x000000010200780c */ /* 0x000fda0003f05070 */
[----:B------:R-:W-:Y:S05]  /*2550*/  @P0 EXIT ;  /* 0x000000000000094d */ /* 0x000fea0003800000 */
[----:B------:R-:W-:-:S04]  /*2560*/  LEA R11, R11, R0, 0x7 ;  /* 0x000000000b0b7211 */ /* 0x000fc800078e38ff */
[----:B------:R-:W-:-:S13]  /*2570*/  ISETP.GE.AND P0, PT, R11, UR8, PT ;  /* 0x000000080b007c0c */ /* 0x000fda000bf06270 */
[----:B------:R-:W-:Y:S05]  /*2580*/  @P0 EXIT ;  /* 0x000000000000094d */ /* 0x000fea0003800000 */
        /* <DEDUP_REMOVED lines=26> */
.L_x_769:
[----:B------:R-:W-:Y:S01]  /*2730*/  IMAD.U32 R3, RZ, RZ, UR7 ;  /* 0x00000007ff037e24 */ /* 0x000fe2000f8e00ff */
[----:B------:R-:W-:-:S07]  /*2740*/  MOV R2, 0x2760 ;  /* 0x0000276000027802 */ /* 0x000fce0000000f00 */
[----:B------:R-:W-:Y:S05]  /*2750*/  CALL.REL.NOINC `($__internal_2_$__cuda_sm20_div_u64) ;  /* 0x0000002000447944 */ /* 0x000fea0003c00000 */
[----:B------:R-:W-:-:S07]  /*2760*/  MOV R0, R4 ;  /* 0x0000000400007202 */ /* 0x000fce0000000f00 */
.L_x_770:
[----:B------:R-:W-:Y:S05]  /*2770*/  BSYNC.RECONVERGENT B0 ;  /* 0x0000000000007941 */ /* 0x000fea0003800200 */
.L_x_768:
[----:B------:R-:W-:-:S04]  /*2780*/  IMAD.MOV.U32 R2, RZ, RZ, 0x4 ;  /* 0x00000004ff027424 */ /* 0x000fc800078e00ff */
[----:B------:R-:W-:-:S05]  /*2790*/  IMAD.WIDE R2, R11, R2, UR4 ;  /* 0x000000040b027e25 */ /* 0x000fca000f8e0202 */
[----:B------:R-:W-:Y:S01]  /*27a0*/  STG.E desc[UR10][R2.64], R0 ;  /* 0x0000000002007986 */ /* 0x000fe2000c10190a */
[----:B------:R-:W-:Y:S05]  /*27b0*/  EXIT ;  /* 0x000000000000794d */ /* 0x000fea0003800000 */
.L_x_693:
        /* <DEDUP_REMOVED lines=19> */
.L_x_796:
        /* <DEDUP_REMOVED lines=28> */
.L_x_773:
[----:B------:R-:W-:Y:S02]  /*2ab0*/  MOV R3, UR8 ;  /* 0x0000000800037c02 */ /* 0x000fe40008000f00 */
[----:B------:R-:W-:-:S07]  /*2ac0*/  MOV R2, 0x2ae0 ;  /* 0x00002ae000027802 */ /* 0x000fce0000000f00 */
[----:B0-----:R-:W-:Y:S05]  /*2ad0*/  CALL.REL.NOINC `($__internal_2_$__cuda_sm20_div_u64) ;  /* 0x0000001c00647944 */ /* 0x001fea0003c00000 */
[----:B------:R-:W-:-:S07]  /*2ae0*/  IMAD.MOV.U32 R19, RZ, RZ, R4 ;  /* 0x000000ffff137224 */ /* 0x000fce00078e0004 */
.L_x_774:
[----:B------:R-:W-:Y:S05]  /*2af0*/  BSYNC.RECONVERGENT B0 ;  /* 0x0000000000007941 */ /* 0x000fea0003800200 */
.L_x_772:
[C---:B------:R-:W-:Y:S01]  /*2b00*/  LEA R14, P0, R10.reuse, UR7, 0x3 ;  /* 0x000000070a0e7c11 */ /* 0x040fe2000f8018ff */
[----:B------:R-:W-:Y:S01]  /*2b10*/  IMAD.MOV.U32 R2, RZ, RZ, R8 ;  /* 0x000000ffff027224 */ /* 0x000fe200078e0008 */
[----:B------:R-:W-:Y:S02]  /*2b20*/  MOV R3, R11 ;  /* 0x0000000b00037202 */ /* 0x000fe40000000f00 */
[----:B------:R-:W-:-:S03]  /*2b30*/  LEA.HI.X R15, R10, UR6, R17, 0x3, P0 ;  /* 0x000000060a0f7c11 */ /* 0x000fc600080f1c11 */
[----:B------:R0:W-:Y:S04]  /*2b40*/  STG.E desc[UR10][R2.64], R19 ;  /* 0x0000001302007986 */ /* 0x0001e8000c10190a */
[----:B------:R-:W2:Y:S01]  /*2b50*/  LDG.E.64 R4, desc[UR10][R14.64] ;  /* 0x0000000a0e047981 */ /* 0x000ea2000c1e1b00 */
[----:B------:R-:W-:Y:S01]  /*2b60*/  BSSY.RECONVERGENT B0, `(.L_x_775) ;  /* 0x000001b000007945 */ /* 0x000fe20003800200 */
[----:B--2---:R-:W-:-:S04]  /*2b70*/  LOP3.LUT R16, R5, UR8, RZ, 0xfc, !PT ;  /* 0x0000000805107c12 */ /* 0x004fc8000f8efcff */
[----:B------:R-:W-:-:S13]  /*2b80*/  ISETP.NE.U32.AND P0, PT, R16, RZ, PT ;  /* 0x000000ff1000720c */ /* 0x000fda0003f05070 */
[----:B0-----:R-:W-:Y:S05]  /*2b90*/  @P0 BRA `(.L_x_776) ;  /* 0x00000000004c0947 */ /* 0x001fea0003800000 */
        /* <DEDUP_REMOVED lines=19> */
.L_x_776:
[----:B------:R-:W-:Y:S01]  /*2cd0*/  IMAD.U32 R3, RZ, RZ, UR8 ;  /* 0x00000008ff037e24 */ /* 0x000fe2000f8e00ff */
[----:B------:R-:W-:-:S07]  /*2ce0*/  MOV R2, 0x2d00 ;  /* 0x00002d0000027802 */ /* 0x000fce0000000f00 */
[----:B------:R-:W-:Y:S05]  /*2cf0*/  CALL.REL.NOINC `($__internal_2_$__cuda_sm20_div_u64) ;  /* 0x0000001800dc7944 */ /* 0x000fea0003c00000 */
[----:B------:R-:W-:-:S07]  /*2d00*/  MOV R2, R4 ;  /* 0x0000000400027202 */ /* 0x000fce0000000f00 */
.L_x_777:
[----:B------:R-:W-:Y:S05]  /*2d10*/  BSYNC.RECONVERGENT B0 ;  /* 0x0000000000007941 */ /* 0x000fea0003800200 */
.L_x_775:
[----:B------:R-:W-:-:S04]  /*2d20*/  LEA R16, P0, R10, UR4, 0x2 ;  /* 0x000000040a107c11 */ /* 0x000fc8000f8010ff */
[----:B------:R-:W-:-:S05]  /*2d30*/  LEA.HI.X R17, R10, UR5, R17, 0x2, P0 ;  /* 0x000000050a117c11 */ /* 0x000fca00080f1411 */
        /* <DEDUP_REMOVED lines=25> */
.L_x_779:
[----:B------:R-:W-:Y:S01]  /*2ed0*/  IMAD.U32 R3, RZ, RZ, UR8 ;  /* 0x00000008ff037e24 */ /* 0x000fe2000f8e00ff */
[----:B------:R-:W-:-:S07]  /*2ee0*/  MOV R2, 0x2f00 ;  /* 0x00002f0000027802 */ /* 0x000fce0000000f00 */
[----:B------:R-:W-:Y:S05]  /*2ef0*/  CALL.REL.NOINC `($__internal_2_$__cuda_sm20_div_u64) ;  /* 0x00000018005c7944 */ /* 0x000fea0003c00000 */
[----:B------:R-:W-:-:S07]  /*2f00*/  MOV R2, R4 ;  /* 0x0000000400027202 */ /* 0x000fce0000000f00 */
.L_x_780:
[----:B------:R-:W-:Y:S05]  /*2f10*/  BSYNC.RECONVERGENT B0 ;  /* 0x0000000000007941 */ /* 0x000fea0003800200 */
.L_x_778:
        /* <DEDUP_REMOVED lines=25> */
.L_x_782:
[----:B------:R-:W-:Y:S01]  /*30b0*/  IMAD.U32 R3, RZ, RZ, UR8 ;  /* 0x00000008ff037e24 */ /* 0x000fe2000f8e00ff */
[----:B------:R-:W-:-:S07]  /*30c0*/  MOV R2, 0x30e0 ;  /* 0x000030e000027802 */ /* 0x000fce0000000f00 */
[----:B------:R-:W-:Y:S05]  /*30d0*/  CALL.REL.NOINC `($__internal_2_$__cuda_sm20_div_u64) ;  /* 0x0000001400e47944 */ /* 0x000fea0003c00000 */
[----:B------:R-:W-:-:S07]  /*30e0*/  MOV R2, R4 ;  /* 0x0000000400027202 */ /* 0x000fce0000000f00 */
.L_x_783:
[----:B------:R-:W-:Y:S05]  /*30f0*/  BSYNC.RECONVERGENT B0 ;  /* 0x0000000000007941 */ /* 0x000fea0003800200 */
.L_x_781:
        /* <DEDUP_REMOVED lines=25> */
.L_x_785:
[----:B------:R-:W-:Y:S01]  /*3290*/  IMAD.U32 R3, RZ, RZ, UR8 ;  /* 0x00000008ff037e24 */ /* 0x000fe2000f8e00ff */
[----:B------:R-:W-:-:S07]  /*32a0*/  MOV R2, 0x32c0 ;  /* 0x000032c000027802 */ /* 0x000fce0000000f00 */
[----:B------:R-:W-:Y:S05]  /*32b0*/  CALL.REL.NOINC `($__internal_2_$__cuda_sm20_div_u64) ;  /* 0x00000014006c7944 */ /* 0x000fea0003c00000 */
[----:B------:R-:W-:-:S07]  /*32c0*/  MOV R2, R4 ;  /* 0x0000000400027202 */ /* 0x000fce0000000f00 */
.L_x_786:
[----:B------:R-:W-:Y:S05]  /*32d0*/  BSYNC.RECONVERGENT B0 ;  /* 0x0000000000007941 */ /* 0x000fea0003800200 */
.L_x_784:
        /* <DEDUP_REMOVED lines=25> */
.L_x_788:
[----:B------:R-:W-:Y:S01]  /*3470*/  IMAD.U32 R3, RZ, RZ, UR8 ;  /* 0x00000008ff037e24 */ /* 0x000fe2000f8e00ff */
[----:B------:R-:W-:-:S07]  /*3480*/  MOV R2, 0x34a0 ;  /* 0x000034a000027802 */ /* 0x000fce0000000f00 */
[----:B------:R-:W-:Y:S05]  /*3490*/  CALL.REL.NOINC `($__internal_2_$__cuda_sm20_div_u64) ;  /* 0x0000001000f47944 */ /* 0x000fea0003c00000 */
[----:B------:R-:W-:-:S07]  /*34a0*/  MOV R2, R4 ;  /* 0x0000000400027202 */ /* 0x000fce0000000f00 */
.L_x_789:
[----:B------:R-:W-:Y:S05]  /*34b0*/  BSYNC.RECONVERGENT B0 ;  /* 0x0000000000007941 */ /* 0x000fea0003800200 */
.L_x_787:
        /* <DEDUP_REMOVED lines=25> */
.L_x_791:
[----:B------:R-:W-:Y:S01]  /*3650*/  IMAD.U32 R3, RZ, RZ, UR8 ;  /* 0x00000008ff037e24 */ /* 0x000fe2000f8e00ff */
[----:B------:R-:W-:-:S07]  /*3660*/  MOV R2, 0x3680 ;  /* 0x0000368000027802 */ /* 0x000fce0000000f00 */
[----:B------:R-:W-:Y:S05]  /*3670*/  CALL.REL.NOINC `($__internal_2_$__cuda_sm20_div_u64) ;  /* 0x00000010007c7944 */ /* 0x000fea0003c00000 */
[----:B------:R-:W-:-:S07]  /*3680*/  MOV R2, R4 ;  /* 0x0000000400027202 */ /* 0x000fce0000000f00 */
.L_x_792:
[----:B------:R-:W-:Y:S05]  /*3690*/  BSYNC.RECONVERGENT B0 ;  /* 0x0000000000007941 */ /* 0x000fea0003800200 */
.L_x_790:
        /* <DEDUP_REMOVED lines=25> */
.L_x_794:
[----:B------:R-:W-:Y:S01]  /*3830*/  IMAD.U32 R3, RZ, RZ, UR8 ;  /* 0x00000008ff037e24 */ /* 0x000fe2000f8e00ff */
[----:B------:R-:W-:-:S07]  /*3840*/  MOV R2, 0x3860 ;  /* 0x0000386000027802 */ /* 0x000fce0000000f00 */
[----:B------:R-:W-:Y:S05]  /*3850*/  CALL.REL.NOINC `($__internal_2_$__cuda_sm20_div_u64) ;  /* 0x0000001000047944 */ /* 0x000fea0003c00000 */
[----:B------:R-:W-:-:S07]  /*3860*/  MOV R2, R4 ;  /* 0x0000000400027202 */ /* 0x000fce0000000f00 */
.L_x_795:
[----:B------:R-:W-:Y:S05]  /*3870*/  BSYNC.RECONVERGENT B0 ;  /* 0x0000000000007941 */ /* 0x000fea0003800200 */
.L_x_793:
        /* <DEDUP_REMOVED lines=9> */
.L_x_771:
        /* <DEDUP_REMOVED lines=33> */
.L_x_799:
[----:B------:R-:W-:Y:S02]  /*3b20*/  MOV R3, UR8 ;  /* 0x0000000800037c02 */ /* 0x000fe40008000f00 */
[----:B------:R-:W-:-:S07]  /*3b30*/  MOV R2, 0x3b50 ;  /* 0x00003b5000027802 */ /* 0x000fce0000000f00 */
[----:B------:R-:W-:Y:S05]  /*3b40*/  CALL.REL.NOINC `($__internal_2_$__cuda_sm20_div_u64) ;  /* 0x0000000c00487944 */ /* 0x000fea0003c00000 */
[----:B------:R-:W-:-:S07]  /*3b50*/  IMAD.MOV.U32 R2, RZ, RZ, R4 ;  /* 0x000000ffff027224 */ /* 0x000fce00078e0004 */
.L_x_800:
[----:B------:R-:W-:Y:S05]  /*3b60*/  BSYNC.RECONVERGENT B0 ;  /* 0x0000000000007941 */ /* 0x000fea0003800200 */
.L_x_798:
[----:B------:R-:W-:-:S04]  /*3b70*/  IMAD.MOV.U32 R8, RZ, RZ, 0x4 ;  /* 0x00000004ff087424 */ /* 0x000fc800078e00ff */
[----:B------:R-:W-:-:S05]  /*3b80*/  IMAD.WIDE R8, R9, R8, UR4 ;  /* 0x0000000409087e25 */ /* 0x000fca000f8e0208 */
[----:B------:R0:W-:Y:S04]  /*3b90*/  STG.E desc[UR10][R8.64], R2 ;  /* 0x0000000208007986 */ /* 0x0001e8000c10190a */
[----:B------:R-:W2:Y:S01]  /*3ba0*/  LDG.E.64 R4, desc[UR10][R10.64+0x400] ;  /* 0x0004000a0a047981 */ /* 0x000ea2000c1e1b00 */
[----:B------:R-:W-:Y:S01]  /*3bb0*/  BSSY.RECONVERGENT B0, `(.L_x_801) ;  /* 0x000001c000007945 */ /* 0x000fe20003800200 */
[----:B--2---:R-:W-:-:S04]  /*3bc0*/  LOP3.LUT R3, R5, UR8, RZ, 0xfc, !PT ;  /* 0x0000000805037c12 */ /* 0x004fc8000f8efcff */
[----:B------:R-:W-:-:S13]  /*3bd0*/  ISETP.NE.U32.AND P0, PT, R3, RZ, PT ;  /* 0x000000ff0300720c */ /* 0x000fda0003f05070 */
[----:B0-----:R-:W-:Y:S05]  /*3be0*/  @P0 BRA `(.L_x_802) ;  /* 0x0000000000500947 */ /* 0x001fea0003800000 */
        /* <DEDUP_REMOVED lines=20> */
.L_x_802:
[----:B------:R-:W-:Y:S01]  /*3d30*/  IMAD.U32 R3, RZ, RZ, UR8 ;  /* 0x00000008ff037e24 */ /* 0x000fe2000f8e00ff */
[----:B------:R-:W-:-:S07]  /*3d40*/  MOV R2, 0x3d60 ;  /* 0x00003d6000027802 */ /* 0x000fce0000000f00 */
[----:B------:R-:W-:Y:S05]  /*3d50*/  CALL.REL.NOINC `($__internal_2_$__cuda_sm20_div_u64) ;  /* 0x0000000800c47944 */ /* 0x000fea0003c00000 */
[----:B------:R-:W-:-:S07]  /*3d60*/  IMAD.MOV.U32 R2, RZ, RZ, R4 ;  /* 0x000000ffff027224 */ /* 0x000fce00078e0004 */
.L_x_803:
[----:B------:R-:W-:Y:S05]  /*3d70*/  BSYNC.RECONVERGENT B0 ;  /* 0x0000000000007941 */ /* 0x000fea0003800200 */
.L_x_801:
[----:B------:R0:W-:Y:S04]  /*3d80*/  STG.E desc[UR10][R8.64+0x200], R2 ;  /* 0x0002000208007986 */ /* 0x0001e8000c10190a */
[----:B------:R-:W2:Y:S01]  /*3d90*/  LDG.E.64 R4, desc[UR10][R10.64+0x800] ;  /* 0x0008000a0a047981 */ /* 0x000ea2000c1e1b00 */
[----:B------:R-:W-:Y:S01]  /*3da0*/  BSSY.RECONVERGENT B0, `(.L_x_804) ;  /* 0x000001c000007945 */ /* 0x000fe20003800200 */
[----:B--2---:R-:W-:-:S04]  /*3db0*/  LOP3.LUT R3, R5, UR8, RZ, 0xfc, !PT ;  /* 0x0000000805037c12 */ /* 0x004fc8000f8efcff */
[----:B------:R-:W-:-:S13]  /*3dc0*/  ISETP.NE.U32.AND P0, PT, R3, RZ, PT ;  /* 0x000000ff0300720c */ /* 0x000fda0003f05070 */
[----:B0-----:R-:W-:Y:S05]  /*3dd0*/  @P0 BRA `(.L_x_805) ;  /* 0x0000000000500947 */ /* 0x001fea0003800000 */
[----:B------:R-:W0:Y:S01]  /*3de0*/  LDCU UR7, c[0x0][0x38c] ;  /* 0x00007180ff0777ac */ /* 0x000e220008000800 */
[----:B------:R-:W-:Y:S01]  /*3df0*/  HFMA2 R2, -RZ, RZ, 0, 0 ;  /* 0x00000000ff027431 */ /* 0x000fe200000001ff */
        /* <DEDUP_REMOVED lines=15> */
[----:B------:R-:W-:Y:S02]  /*3ef0*/  @P1 IADD3 R2, PT, PT, R2, 0x1, RZ ;  /* 0x0000000102021810 */ /* 0x000fe40007ffe0ff */
[----:B------:R-:W-:Y:S01]  /*3f00*/  @!P2 LOP3.LUT R2, RZ, UR7, RZ, 0x33, !PT ;  /* 0x00000007ff02ac12 */ /* 0x000fe2000f8e33ff */
[----:B------:R-:W-:Y:S06]  /*3f10*/  BRA `(.L_x_806) ;  /* 0x0000000000107947 */ /* 0x000fec0003800000 */
.L_x_805:
[----:B------:R-:W-:Y:S01]  /*3f20*/  IMAD.U32 R3, RZ, RZ, UR8 ;  /* 0x00000008ff037e24 */ /* 0x000fe2000f8e00ff */
[----:B------:R-:W-:-:S07]  /*3f30*/  MOV R2, 0x3f50 ;  /* 0x00003f5000027802 */ /* 0x000fce0000000f00 */
[----:B------:R-:W-:Y:S05]  /*3f40*/  CALL.REL.NOINC `($__internal_2_$__cuda_sm20_div_u64) ;  /* 0x0000000800487944 */ /* 0x000fea0003c00000 */
[----:B------:R-:W-:-:S07]  /*3f50*/  MOV R2, R4 ;  /* 0x0000000400027202 */ /* 0x000fce0000000f00 */
.L_x_806:
[----:B------:R-:W-:Y:S05]  /*3f60*/  BSYNC.RECONVERGENT B0 ;  /* 0x0000000000007941 */ /* 0x000fea0003800200 */
.L_x_804:
        /* <DEDUP_REMOVED lines=16> */
[----:B------:R-:W-:-:S05]  /*4070*/  IMAD.HI.U32 R2, R11, R4, RZ ;  /* 0x000000040b027227 */ /* 0x000fca00078e00ff */
[----:B------:R-:W-:-:S05]  /*4080*/  IADD3 R3, PT, PT, -R2, RZ, RZ ;  /* 0x000000ff02037210 */ /* 0x000fca0007ffe1ff */
        /* <DEDUP_REMOVED lines=8> */
.L_x_808:
[----:B------:R-:W-:Y:S02]  /*4110*/  MOV R3, UR8 ;  /* 0x0000000800037c02 */ /* 0x000fe40008000f00 */
[----:B------:R-:W-:-:S07]  /*4120*/  MOV R2, 0x4140 ;  /* 0x0000414000027802 */ /* 0x000fce0000000f00 */
[----:B------:R-:W-:Y:S05]  /*4130*/  CALL.REL.NOINC `($__internal_2_$__cuda_sm20_div_u64) ;  /* 0x0000000400cc7944 */ /* 0x000fea0003c00000 */
[----:B------:R-:W-:-:S07]  /*4140*/  IMAD.MOV.U32 R2, RZ, RZ, R4 ;  /* 0x000000ffff027224 */ /* 0x000fce00078e0004 */
.L_x_809:
[----:B------:R-:W-:Y:S05]  /*4150*/  BSYNC.RECONVERGENT B0 ;  /* 0x0000000000007941 */ /* 0x000fea0003800200 */
.L_x_807:
[----:B------:R0:W-:Y:S01]  /*4160*/  STG.E desc[UR10][R8.64+0x600], R2 ;  /* 0x0006000208007986 */ /* 0x0001e2000c10190a */
[----:B------:R-:W-:-:S07]  /*4170*/  IADD3 R7, PT, PT, R7, 0x4, RZ ;  /* 0x0000000407077810 */ /* 0x000fce0007ffe0ff */
.L_x_797:
[----:B------:R-:W-:-:S13]  /*4180*/  ISETP.NE.AND P0, PT, RZ, UR6, PT ;  /* 0x00000006ff007c0c */ /* 0x000fda000bf05270 */
[----:B------:R-:W-:Y:S05]  /*4190*/  @!P0 EXIT ;  /* 0x000000000000894d */ /* 0x000fea0003800000 */
[----:B------:R-:W-:-:S09]  /*41a0*/  UISETP.NE.AND UP0, UPT, UR6, 0x1, UPT ;  /* 0x000000010600788c */ /* 0x000fd2000bf05270 */
[----:B------:R-:W-:Y:S05]  /*41b0*/  BRA.U !UP0, `(.L_x_810) ;  /* 0x00000005080c7547 */ /* 0x000fea000b800000 */
[----:B0-----:R-:W-:-:S04]  /*41c0*/  IMAD R9, R7, 0x80, R0 ;  /* 0x0000008007097824 */ /* 0x001fc800078e0200 */
        /* <DEDUP_REMOVED lines=26> */
.L_x_812:
[----:B------:R-:W-:Y:S01]  /*4370*/  IMAD.U32 R3, RZ, RZ, UR8 ;  /* 0x00000008ff037e24 */ /* 0x000fe2000f8e00ff */
[----:B------:R-:W-:-:S07]  /*4380*/  MOV R2, 0x43a0 ;  /* 0x000043a000027802 */ /* 0x000fce0000000f00 */
[----:B------:R-:W-:Y:S05]  /*4390*/  CALL.REL.NOINC `($__internal_2_$__cuda_sm20_div_u64) ;  /* 0x0000000400347944 */ /* 0x000fea0003c00000 */
[----:B------:R-:W-:-:S07]  /*43a0*/  MOV R2, R4 ;  /* 0x0000000400027202 */ /* 0x000fce0000000f00 */
.L_x_813:
[----:B------:R-:W-:Y:S05]  /*43b0*/  BSYNC.RECONVERGENT B0 ;  /* 0x0000000000007941 */ /* 0x000fea0003800200 */
.L_x_811:
        /* <DEDUP_REMOVED lines=28> */
.L_x_815:
[----:B------:R-:W-:Y:S01]  /*4580*/  IMAD.U32 R3, RZ, RZ, UR8 ;  /* 0x00000008ff037e24 */ /* 0x000fe2000f8e00ff */
[----:B------:R-:W-:-:S07]  /*4590*/  MOV R2, 0x45b0 ;  /* 0x000045b000027802 */ /* 0x000fce0000000f00 */
[----:B------:R-:W-:Y:S05]  /*45a0*/  CALL.REL.NOINC `($__internal_2_$__cuda_sm20_div_u64) ;  /* 0x0000000000b07944 */ /* 0x000fea0003c00000 */
[----:B------:R-:W-:-:S07]  /*45b0*/  MOV R2, R4 ;  /* 0x0000000400027202 */ /* 0x000fce0000000f00 */
.L_x_816:
[----:B------:R-:W-:Y:S05]  /*45c0*/  BSYNC.RECONVERGENT B0 ;  /* 0x0000000000007941 */ /* 0x000fea0003800200 */
.L_x_814:
[----:B------:R1:W-:Y:S01]  /*45d0*/  STG.E desc[UR10][R8.64+0x200], R2 ;  /* 0x0002000208007986 */ /* 0x0003e2000c10190a */
[----:B------:R-:W-:-:S07]  /*45e0*/  VIADD R7, R7, 0x2 ;  /* 0x0000000207077836 */ /* 0x000fce0000000000 */
.L_x_810:
[----:B01----:R-:W0:Y:S02]  /*45f0*/  LDC R2, c[0x0][0x388] ;  /* 0x0000e200ff027b82 */ /* 0x003e240000000800 */
[----:B0-----:R-:W-:-:S04]  /*4600*/  LOP3.LUT R2, R2, 0x1, RZ, 0xc0, !PT ;  /* 0x0000000102027812 */ /* 0x001fc800078ec0ff */
[----:B------:R-:W-:-:S13]  /*4610*/  ISETP.NE.U32.AND P0, PT, R2, 0x1, PT ;  /* 0x000000010200780c */ /* 0x000fda0003f05070 */
[----:B------:R-:W-:Y:S05]  /*4620*/  @P0 EXIT ;  /* 0x000000000000094d */ /* 0x000fea0003800000 */
        /* <DEDUP_REMOVED lines=27> */
.L_x_818:
[----:B------:R-:W-:Y:S02]  /*47e0*/  MOV R3, UR8 ;  /* 0x0000000800037c02 */ /* 0x000fe40008000f00 */
[----:B------:R-:W-:-:S07]  /*47f0*/  MOV R2, 0x4810 ;  /* 0x0000481000027802 */ /* 0x000fce0000000f00 */
[----:B------:R-:W-:Y:S05]  /*4800*/  CALL.REL.NOINC `($__internal_2_$__cuda_sm20_div_u64) ;  /* 0x0000000000187944 */ /* 0x000fea0003c00000 */
[----:B------:R-:W-:-:S07]  /*4810*/  IMAD.MOV.U32 R0, RZ, RZ, R4 ;  /* 0x000000ffff007224 */ /* 0x000fce00078e0004 */
.L_x_819:
[----:B------:R-:W-:Y:S05]  /*4820*/  BSYNC.RECONVERGENT B0 ;  /* 0x0000000000007941 */ /* 0x000fea0003800200 */
.L_x_817:
[----:B------:R-:W-:-:S05]  /*4830*/  HFMA2 R2, -RZ, RZ, 0, 2.384185791015625e-07 ;  /* 0x00000004ff027431 */ /* 0x000fca00000001ff */
[----:B------:R-:W-:-:S05]  /*4840*/  IMAD.WIDE R2, R7, R2, UR4 ;  /* 0x0000000407027e25 */ /* 0x000fca000f8e0202 */
[----:B------:R-:W-:Y:S01]  /*4850*/  STG.E desc[UR10][R2.64], R0 ;  /* 0x0000000002007986 */ /* 0x000fe2000c10190a */
[----:B------:R-:W-:Y:S05]  /*4860*/  EXIT ;  /* 0x000000000000794d */ /* 0x000fea0003800000 */
        .weak           $__internal_2_$__cuda_sm20_div_u64
        .type           $__internal_2_$__cuda_sm20_div_u64,@function
        .size           $__internal_2_$__cuda_sm20_div_u64,(.L_x_2001 - $__internal_2_$__cuda_sm20_div_u64)
$__internal_2_$__cuda_sm20_div_u64:
        /* <DEDUP_REMOVED lines=8> */
[----:B------:R-:W-:Y:S01]  /*48f0*/  IADD3 R21, P0, PT, RZ, -R24, RZ ;  /* 0x80000018ff157210 */ /* 0x000fe20007f1e0ff */
[----:B------:R-:W-:Y:S02]  /*4900*/  IMAD.MOV.U32 R25, RZ, RZ, R22 ;  /* 0x000000ffff197224 */ /* 0x000fe400078e0016 */
[----:B------:R-:W-:Y:S02]  /*4910*/  IMAD R19, R23, UR17, R19 ;  /* 0x0000001117137c24 */ /* 0x000fe4000f8e0213 */
[----:B------:R-:W-:-:S03]  /*4920*/  IMAD.HI.U32 R24, R22, R21, RZ ;  /* 0x0000001516187227 */ /* 0x000fc600078e00ff */
[----:B------:R-:W-:-:S05]  /*4930*/  IADD3.X R19, PT, PT, RZ, ~R19, RZ, P0, !PT ;  /* 0x80000013ff137210 */ /* 0x000fca00007fe4ff */
[----:B------:R-:W-:-:S04]  /*4940*/  IMAD.WIDE.U32 R24, P0, R22, R19, R24 ;  /* 0x0000001316187225 */ /* 0x000fc80007800018 */
[C---:B------:R-:W-:Y:S02]  /*4950*/  IMAD R18, R23.reuse, R19, RZ ;  /* 0x0000001317127224 */ /* 0x040fe400078e02ff */
[----:B------:R-:W-:-:S04]  /*4960*/  IMAD.HI.U32 R21, P1, R23, R21, R24 ;  /* 0x0000001517157227 */ /* 0x000fc80007820018 */
[----:B------:R-:W-:Y:S01]  /*4970*/  IMAD.HI.U32 R19, R23, R19, RZ ;  /* 0x0000001317137227 */ /* 0x000fe200078e00ff */
[----:B------:R-:W-:-:S04]  /*4980*/  IADD3 R25, P3, PT, R18, R21, RZ ;  /* 0x0000001512197210 */ /* 0x000fc80007f7e0ff */
[----:B------:R-:W-:Y:S01]  /*4990*/  IADD3.X R18, PT, PT, R19, R23, RZ, P0, !PT ;  /* 0x0000001713127210 */ /* 0x000fe200007fe4ff */
        /* <DEDUP_REMOVED lines=8> */
[C---:B------:R-:W-:Y:S02]  /*4a20*/  IMAD R19, R18.reuse, R21, RZ ;  /* 0x0000001512137224 */ /* 0x040fe400078e02ff */
[----:B------:R-:W-:-:S04]  /*4a30*/  IMAD.HI.U32 R20, P1, R18, R23, R24 ;  /* 0x0000001712147227 */ /* 0x000fc80007820018 */
[----:B------:R-:W-:Y:S01]  /*4a40*/  IMAD.HI.U32 R21, R18, R21, RZ ;  /* 0x0000001512157227 */ /* 0x000fe200078e00ff */
[----:B------:R-:W-:-:S04]  /*4a50*/  IADD3 R19, P3, PT, R19, R20, RZ ;  /* 0x0000001413137210 */ /* 0x000fc80007f7e0ff */
[----:B------:R-:W-:Y:S01]  /*4a60*/  IADD3.X R18, PT, PT, R21, R18, RZ, P0, !PT ;  /* 0x0000001215127210 */ /* 0x000fe200007fe4ff */
[----:B------:R-:W-:-:S03]  /*4a70*/  IMAD.HI.U32 R20, R19, R4, RZ ;  /* 0x0000000413147227 */ /* 0x000fc600078e00ff */
[----:B------:R-:W-:Y:S01]  /*4a80*/  IADD3.X R18, PT, PT, RZ, RZ, R18, P3, P1 ;  /* 0x000000ffff127210 */ /* 0x000fe20001fe2412 */
[----:B------:R-:W-:Y:S02]  /*4a90*/  IMAD.MOV.U32 R21, RZ, RZ, RZ ;  /* 0x000000ffff157224 */ /* 0x000fe400078e00ff */
[----:B------:R-:W-:-:S04]  /*4aa0*/  IMAD.WIDE.U32 R20, R19, R5, R20 ;  /* 0x0000000513147225 */ /* 0x000fc800078e0014 */
[C---:B------:R-:W-:Y:S02]  /*4ab0*/  IMAD R19, R18.reuse, R5, RZ ;  /* 0x0000000512137224 */ /* 0x040fe400078e02ff */
[----:B------:R-:W-:-:S04]  /*4ac0*/  IMAD.HI.U32 R20, P0, R18, R4, R20 ;  /* 0x0000000412147227 */ /* 0x000fc80007800014 */
[----:B------:R-:W-:Y:S01]  /*4ad0*/  IMAD.HI.U32 R18, R18, R5, RZ ;  /* 0x0000000512127227 */ /* 0x000fe200078e00ff */
[----:B------:R-:W-:-:S04]  /*4ae0*/  IADD3 R20, P1, PT, R19, R20, RZ ;  /* 0x0000001413147210 */ /* 0x000fc80007f3e0ff */
[----:B------:R-:W-:Y:S01]  /*4af0*/  IADD3.X R18, PT, PT, R18, RZ, RZ, P0, !PT ;  /* 0x000000ff12127210 */ /* 0x000fe200007fe4ff */
[C---:B------:R-:W-:Y:S01]  /*4b00*/  IMAD.WIDE.U32 R22, R20.reuse, UR17, RZ ;  /* 0x0000001114167c25 */ /* 0x040fe2000f8e00ff */
[----:B------:R-:W-:-:S03]  /*4b10*/  IADD3 R21, PT, PT, R20, 0x1, RZ ;  /* 0x0000000114157810 */ /* 0x000fc60007ffe0ff */
[----:B------:R-:W-:Y:S01]  /*4b20*/  IMAD.X R18, RZ, RZ, R18, P1 ;  /* 0x000000ffff127224 */ /* 0x000fe200008e0612 */
[----:B------:R-:W-:Y:S01]  /*4b30*/  IADD3 R4, P1, PT, -R22, R4, RZ ;  /* 0x0000000416047210 */ /* 0x000fe20007f3e1ff */
[----:B------:R-:W-:-:S03]  /*4b40*/  IMAD R19, R20, R3, R23 ;  /* 0x0000000314137224 */ /* 0x000fc600078e0217 */
[----:B------:R-:W-:Y:S01]  /*4b50*/  ISETP.GE.U32.AND P0, PT, R4, UR17, PT ;  /* 0x0000001104007c0c */ /* 0x000fe2000bf06070 */
[----:B------:R-:W-:-:S05]  /*4b60*/  IMAD R18, R18, UR17, R19 ;  /* 0x0000001112127c24 */ /* 0x000fca000f8e0213 */
[----:B------:R-:W-:Y:S02]  /*4b70*/  IADD3.X R18, PT, PT, ~R18, R5, RZ, P1, !PT ;  /* 0x0000000512127210 */ /* 0x000fe40000ffe5ff */
[----:B------:R-:W-:Y:S02]  /*4b80*/  IADD3 R5, P1, PT, R4, -UR17, RZ ;  /* 0x8000001104057c10 */ /* 0x000fe4000ff3e0ff */
[----:B------:R-:W-:-:S03]  /*4b90*/  ISETP.GE.U32.AND.EX P0, PT, R18, R3, PT, P0 ;  /* 0x000000031200720c */ /* 0x000fc60003f06100 */
[----:B------:R-:W-:Y:S01]  /*4ba0*/  IMAD.X R19, R18, 0x1, ~R3, P1 ;  /* 0x0000000112137824 */ /* 0x000fe200008e0e03 */
[----:B------:R-:W-:Y:S02]  /*4bb0*/  SEL R5, R5, R4, P0 ;  /* 0x0000000405057207 */ /* 0x000fe40000000000 */
[----:B------:R-:W-:Y:S02]  /*4bc0*/  SEL R21, R21, R20, P0 ;  /* 0x0000001415157207 */ /* 0x000fe40000000000 */
[----:B------:R-:W-:Y:S02]  /*4bd0*/  SEL R18, R19, R18, P0 ;  /* 0x0000001213127207 */ /* 0x000fe40000000000 */
[----:B------:R-:W-:Y:S01]  /*4be0*/  ISETP.GE.U32.AND P0, PT, R5, UR17, PT ;  /* 0x0000001105007c0c */ /* 0x000fe2000bf06070 */
[----:B------:R-:W-:Y:S01]  /*4bf0*/  VIADD R4, R21, 0x1 ;  /* 0x0000000115047836 */ /* 0x000fe20000000000 */
[----:B------:R-:W-:Y:S02]  /*4c00*/  ISETP.NE.U32.AND P1, PT, RZ, UR17, PT ;  /* 0x00000011ff007c0c */ /* 0x000fe4000bf25070 */
[----:B------:R-:W-:-:S02]  /*4c10*/  ISETP.GE.U32.AND.EX P0, PT, R18, R3, PT, P0 ;  /* 0x000000031200720c */ /* 0x000fc40003f06100 */
[----:B------:R-:W-:Y:S01]  /*4c20*/  ISETP.NE.AND.EX P1, PT, R3, RZ, PT, P1 ;  /* 0x000000ff0300720c */ /* 0x000fe20003f25310 */
[----:B------:R-:W-:Y:S01]  /*4c30*/  HFMA2 R3, -RZ, RZ, 0, 0 ;  /* 0x00000000ff037431 */ /* 0x000fe200000001ff */
[----:B------:R-:W-:-:S04]  /*4c40*/  SEL R4, R4, R21, P0 ;  /* 0x0000001504047207 */ /* 0x000fc80000000000 */
[----:B------:R-:W-:Y:S01]  /*4c50*/  SEL R4, R4, 0xffffffff, P1 ;  /* 0xffffffff04047807 */ /* 0x000fe20000800000 */
[----:B------:R-:W-:Y:S06]  /*4c60*/  RET.REL.NODEC R2 `(_ZN3cub18CUB_300001_SM_10006detail9transform16transform_kernelINS2_10policy_hubILb1EN4cuda3std3__45tupleIJN6thrust24THRUST_300001_SM_1000_NS6detail15normal_iteratorINSA_10device_ptrImEEEEEEEE10policy1000El15KeyToDocFunctorNSC_INSD_IiEEEEJPmEEEvT0_iT1_T2_DpNS2_10kernel_argIT3_EE) ;  /* 0xffffffb002e47950 */ /* 0x000fec0003c3ffff */
.L_x_820:
        /* <DEDUP_REMOVED lines=9> */
.L_x_2001:


//--------------------- .text._ZN3cub18CUB_300001_SM_10006detail9transform16transform_kernelINS2_10policy_hubILb1EN4cuda3std3__45tupleIJN6thrust24THRUST_300001_SM_1000_NS6detail15normal_iteratorINSA_10device_ptrImEEEEEEEE10policy1000Ei15KeyToDocFunctorNSC_INSD_IiEEEEJPmEEEvT0_iT1_T2_DpNS2_10kernel_argIT3_EE --------------------------
	.section	.text._ZN3cub18CUB_300001_SM_10006detail9transform16transform_kernelINS2_10policy_hubILb1EN4cuda3std3__45tupleIJN6thrust24THRUST_300001_SM_1000_NS6detail15normal_iteratorINSA_10device_ptrImEEEEEEEE10policy1000Ei15KeyToDocFunctorNSC_INSD_IiEEEEJPmEEEvT0_iT1_T2_DpNS2_10kernel_argIT3_EE,"ax",@progbits
	.align	128
        .global         _ZN3cub18CUB_300001_SM_10006detail9transform16transform_kernelINS2_10policy_hubILb1EN4cuda3std3__45tupleIJN6thrust24THRUST_300001_SM_1000_NS6detail15normal_iteratorINSA_10device_ptrImEEEEEEEE10policy1000Ei15KeyToDocFunctorNSC_INSD_IiEEEEJPmEEEvT0_iT1_T2_DpNS2_10kernel_argIT3_EE
        .type           _ZN3cub18CUB_300001_SM_10006detail9transform16transform_kernelINS2_10policy_hubILb1EN4cuda3std3__45tupleIJN6thrust24THRUST_300001_SM_1000_NS6detail15normal_iteratorINSA_10device_ptrImEEEEEEEE10policy1000Ei15KeyToDocFunctorNSC_INSD_IiEEEEJPmEEEvT0_iT1_T2_DpNS2_10kernel_argIT3_EE,@function
        .size           _ZN3cub18CUB_300001_SM_10006detail9transform16transform_kernelINS2_10policy_hubILb1EN4cuda3std3__45tupleIJN6thrust24THRUST_300001_SM_1000_NS6detail15normal_iteratorINSA_10device_ptrImEEEEEEEE10policy1000Ei15KeyToDocFunctorNSC_INSD_IiEEEEJPmEEEvT0_iT1_T2_DpNS2_10kernel_argIT3_EE,(.L_x_2002 - _ZN3cub18CUB_300001_SM_10006detail9transform16transform_kernelINS2_10policy_hubILb1EN4cuda3std3__45tupleIJN6thrust24THRUST_300001_SM_1000_NS6detail15normal_iteratorINSA_10device_ptrImEEEEEEEE10policy1000Ei15KeyToDocFunctorNSC_INSD_IiEEEEJPmEEEvT0_iT1_T2_DpNS2_10kernel_argIT3_EE)
        .other          _ZN3cub18CUB_300001_SM_10006detail9transform16transform_kernelINS2_10policy_hubILb1EN4cuda3std3__45tupleIJN6thrust24THRUST_300001_SM_1000_NS6detail15normal_iteratorINSA_10device_ptrImEEEEEEEE10policy1000Ei15KeyToDocFunctorNSC_INSD_IiEEEEJPmEEEvT0_iT1_T2_DpNS2_10kernel_argIT3_EE,@"STO_CUDA_ENTRY STV_DEFAULT"
_ZN3cub18CUB_300001_SM_10006detail9transform16transform_kernelINS2_10policy_hubILb1EN4cuda3std3__45tupleIJN6thrust24THRUST_300001_SM_1000_NS6detail15normal_iteratorINSA_10device_ptrImEEEEEEEE10policy1000Ei15KeyToDocFunctorNSC_INSD_IiEEEEJPmEEEvT0_iT1_T2_DpNS2_10kernel_argIT3_EE:
.text._ZN3cub18CUB_300001_SM_10006detail9transform16transform_kernelINS2_10policy_hubILb1EN4cuda3std3__45tupleIJN6thrust24THRUST_300001_SM_1000_NS6detail15normal_iteratorINSA_10device_ptrImEEEEEEEE10policy1000Ei15KeyToDocFunctorNSC_INSD_IiEEEEJPmEEEvT0_iT1_T2_DpNS2_10kernel_argIT3_EE:
        /* <DEDUP_REMOVED lines=10> */
[----:B----4-:R-:W-:Y:S01]  /*00a0*/  IMAD R5, R2, UR4, RZ ;  /* 0x0000000402057c24 */ /* 0x010fe2000f8e02ff */
[----:B-1----:R-:W-:-:S03]  /*00b0*/  SHF.L.U32 R9, R0, 0x7, RZ ;  /* 0x0000000700097819 */ /* 0x002fc600000006ff */
[----:B------:R-:W-:-:S05]  /*00c0*/  IMAD.IADD R3, R6, 0x1, -R5 ;  /* 0x0000000106037824 */ /* 0x000fca00078e0a05 */
[CC--:B------:R-:W-:Y:S02]  /*00d0*/  VIMNMX R6, PT, PT, R2.reuse, R3.reuse, PT ;  /* 0x0000000302067248 */ /* 0x0c0fe40003fe0100 */
[----:B------:R-:W-:-:S03]  /*00e0*/  ISETP.GT.AND P1, PT, R2, R3, PT ;  /* 0x000000030200720c */ /* 0x000fc60003f24270 */
[----:B------:R-:W-:-:S05]  /*00f0*/  IMAD.SHL.U32 R4, R6, 0x8, RZ ;  /* 0x0000000806047824 */ /* 0x000fca00078e00ff */
[----:B------:R-:W-:-:S13]  /*0100*/  ISETP.GE.AND P0, PT, R9, R4, PT ;  /* 0x000000040900720c */ /* 0x000fda0003f06270 */
[----:B--23--:R-:W-:Y:S05]  /*0110*/  @P0 BRA `(.L_x_822) ;  /* 0x0000000000240947 */ /* 0x00cfea0003800000 */
[----:B------:R-:W1:Y:S02]  /*0120*/  LDC.64 R2, c[0x0][0x398] ;  /* 0x0000e600ff027b82 */ /* 0x000e640000000a00 */
[----:B-1----:R-:W-:-:S04]  /*0130*/  IMAD.WIDE.U32 R2, R0, 0x80, R2 ;  /* 0x0000008000027825 */ /* 0x002fc800078e0002 */
[----:B------:R-:W-:-:S07]  /*0140*/  IMAD.WIDE R2, R5, 0x8, R2 ;  /* 0x0000000805027825 */ /* 0x000fce00078e0202 */
.L_x_823:
[----:B------:R-:W-:Y:S01]  /*0150*/  VIADD R9, R9, 0x4000 ;  /* 0x0000400009097836 */ /* 0x000fe20000000000 */
[----:B------:R1:W-:Y:S04]  /*0160*/  CCTL.E.PF2 [R2] ;  /* 0x000000000200798f */ /* 0x0003e80000800100 */
[----:B------:R-:W-:Y:S02]  /*0170*/  ISETP.GE.AND P0, PT, R9, R4, PT ;  /* 0x000000040900720c */ /* 0x000fe40003f06270 */
[----:B-1----:R-:W-:-:S04]  /*0180*/  IADD3 R2, P2, PT, R2, 0x4000, RZ ;  /* 0x0000400002027810 */ /* 0x002fc80007f5e0ff */
[----:B------:R-:W-:-:S07]  /*0190*/  IADD3.X R3, PT, PT, RZ, R3, RZ, P2, !PT ;  /* 0x00000003ff037210 */ /* 0x000fce00017fe4ff */
[----:B------:R-:W-:Y:S05]  /*01a0*/  @!P0 BRA `(.L_x_823) ;  /* 0xfffffffc00e88947 */ /* 0x000fea000383ffff */
.L_x_822:
[----:B------:R-:W-:Y:S05]  /*01b0*/  BSYNC.RECONVERGENT B0 ;  /* 0x0000000000007941 */ /* 0x000fea0003800200 */
.L_x_821:
        /* <DEDUP_REMOVED lines=19> */
.L_x_850:
        /* <DEDUP_REMOVED lines=26> */
.L_x_827:
[----:B------:R-:W-:Y:S01]  /*0490*/  IMAD.U32 R19, RZ, RZ, UR5 ;  /* 0x00000005ff137e24 */ /* 0x000fe2000f8e00ff */
[----:B------:R-:W-:-:S07]  /*04a0*/  MOV R18, 0x4c0 ;  /* 0x000004c000127802 */ /* 0x000fce0000000f00 */
[----:B0-----:R-:W-:Y:S05]  /*04b0*/  CALL.REL.NOINC `($__internal_3_$__cuda_sm20_div_u64) ;  /* 0x0000004000607944 */ /* 0x001fea0003c00000 */
[----:B------:R-:W-:-:S07]  /*04c0*/  MOV R19, R20 ;  /* 0x0000001400137202 */ /* 0x000fce0000000f00 */
.L_x_828:
[----:B------:R-:W-:Y:S05]  /*04d0*/  BSYNC.RECONVERGENT B0 ;  /* 0x0000000000007941 */ /* 0x000fea0003800200 */
.L_x_826:
[C---:B------:R-:W-:Y:S01]  /*04e0*/  LEA R16, P0, R8.reuse, R12, 0x3 ;  /* 0x0000000c08107211 */ /* 0x040fe200078018ff */
[----:B------:R0:W-:Y:S03]  /*04f0*/  STG.E desc[UR6][R4.64], R19 ;  /* 0x0000001304007986 */ /* 0x0001e6000c101906 */
[----:B------:R-:W-:-:S05]  /*0500*/  LEA.HI.X R17, R8, R13, R11, 0x3, P0 ;  /* 0x0000000d08117211 */ /* 0x000fca00000f1c0b */
[----:B------:R-:W2:Y:S01]  /*0510*/  LDG.E.64 R20, desc[UR6][R16.64] ;  /* 0x0000000610147981 */ /* 0x000ea2000c1e1b00 */
[----:B------:R-:W-:Y:S01]  /*0520*/  BSSY.RECONVERGENT B0, `(.L_x_829) ;  /* 0x000001c000007945 */ /* 0x000fe20003800200 */
[----:B--2---:R-:W-:-:S04]  /*0530*/  LOP3.LUT R10, R21, UR5, RZ, 0xfc, !PT ;  /* 0x00000005150a7c12 */ /* 0x004fc8000f8efcff */
[----:B------:R-:W-:-:S13]  /*0540*/  ISETP.NE.U32.AND P0, PT, R10, RZ, PT ;  /* 0x000000ff0a00720c */ /* 0x000fda0003f05070 */
[----:B0-----:R-:W-:Y:S05]  /*0550*/  @P0 BRA `(.L_x_830) ;  /* 0x0000000000500947 */ /* 0x001fea0003800000 */
        /* <DEDUP_REMOVED lines=20> */
.L_x_830:
[----:B------:R-:W-:Y:S02]  /*06a0*/  MOV R19, UR5 ;  /* 0x0000000500137c02 */ /* 0x000fe40008000f00 */
[----:B------:R-:W-:-:S07]  /*06b0*/  MOV R18, 0x6d0 ;  /* 0x000006d000127802 */ /* 0x000fce0000000f00 */
[----:B------:R-:W-:Y:S05]  /*06c0*/  CALL.REL.NOINC `($__internal_3_$__cuda_sm20_div_u64) ;  /* 0x0000003c00dc7944 */ /* 0x000fea0003c00000 */
[----:B------:R-:W-:-:S07]  /*06d0*/  IMAD.MOV.U32 R19, RZ, RZ, R20 ;  /* 0x000000ffff137224 */ /* 0x000fce00078e0014 */
.L_x_831:
[----:B------:R-:W-:Y:S05]  /*06e0*/  BSYNC.RECONVERGENT B0 ;  /* 0x0000000000007941 */ /* 0x000fea0003800200 */
.L_x_829:
[----:B------:R-:W-:-:S04]  /*06f0*/  LEA R10, P0, R8, R14, 0x2 ;  /* 0x0000000e080a7211 */ /* 0x000fc800078010ff */
[----:B------:R-:W-:-:S05]  /*0700*/  LEA.HI.X R11, R8, R15, R11, 0x2, P0 ;  /* 0x0000000f080b7211 */ /* 0x000fca00000f140b */
[----:B------:R0:W-:Y:S04]  /*0710*/  STG.E desc[UR6][R10.64], R19 ;  /* 0x000000130a007986 */ /* 0x0001e8000c101906 */
[----:B------:R-:W2:Y:S01]  /*0720*/  LDG.E.64 R20, desc[UR6][R16.64+0x400] ;  /* 0x0004000610147981 */ /* 0x000ea2000c1e1b00 */
[----:B------:R-:W-:Y:S01]  /*0730*/  BSSY.RECONVERGENT B0, `(.L_x_832) ;  /* 0x000001b000007945 */ /* 0x000fe20003800200 */
[----:B--2---:R-:W-:-:S04]  /*0740*/  LOP3.LUT R18, R21, UR5, RZ, 0xfc, !PT ;  /* 0x0000000515127c12 */ /* 0x004fc8000f8efcff */
[----:B------:R-:W-:-:S13]  /*0750*/  ISETP.NE.U32.AND P0, PT, R18, RZ, PT ;  /* 0x000000ff1200720c */ /* 0x000fda0003f05070 */
[----:B0-----:R-:W-:Y:S05]  /*0760*/  @P0 BRA `(.L_x_833) ;  /* 0x00000000004c0947 */ /* 0x001fea0003800000 */
        /* <DEDUP_REMOVED lines=19> */
.L_x_833:
[----:B------:R-:W-:Y:S02]  /*08a0*/  MOV R19, UR5 ;  /* 0x0000000500137c02 */ /* 0x000fe40008000f00 */
[----:B------:R-:W-:-:S07]  /*08b0*/  MOV R18, 0x8d0 ;  /* 0x000008d000127802 */ /* 0x000fce0000000f00 */
[----:B------:R-:W-:Y:S05]  /*08c0*/  CALL.REL.NOINC `($__internal_3_$__cuda_sm20_div_u64) ;  /* 0x0000003c005c7944 */ /* 0x000fea0003c00000 */
[----:B------:R-:W-:-:S07]  /*08d0*/  IMAD.MOV.U32 R18, RZ, RZ, R20 ;  /* 0x000000ffff127224 */ /* 0x000fce00078e0014 */
.L_x_834:
[----:B------:R-:W-:Y:S05]  /*08e0*/  BSYNC.RECONVERGENT B0 ;  /* 0x0000000000007941 */ /* 0x000fea0003800200 */
.L_x_832:
        /* <DEDUP_REMOVED lines=25> */
.L_x_836:
[----:B------:R-:W-:Y:S02]  /*0a80*/  MOV R19, UR5 ;  /* 0x0000000500137c02 */ /* 0x000fe40008000f00 */
[----:B------:R-:W-:-:S07]  /*0a90*/  MOV R18, 0xab0 ;  /* 0x00000ab000127802 */ /* 0x000fce0000000f00 */
[----:B------:R-:W-:Y:S05]  /*0aa0*/  CALL.REL.NOINC `($__internal_3_$__cuda_sm20_div_u64) ;  /* 0x0000003800e47944 */ /* 0x000fea0003c00000 */
[----:B------:R-:W-:-:S07]  /*0ab0*/  IMAD.MOV.U32 R18, RZ, RZ, R20 ;  /* 0x000000ffff127224 */ /* 0x000fce00078e0014 */
.L_x_837:
[----:B------:R-:W-:Y:S05]  /*0ac0*/  BSYNC.RECONVERGENT B0 ;  /* 0x0000000000007941 */ /* 0x000fea0003800200 */
.L_x_835:
        /* <DEDUP_REMOVED lines=25> */
.L_x_839:
[----:B------:R-:W-:Y:S02]  /*0c60*/  MOV R19, UR5 ;  /* 0x0000000500137c02 */ /* 0x000fe40008000f00 */
[----:B------:R-:W-:-:S07]  /*0c70*/  MOV R18, 0xc90 ;  /* 0x00000c9000127802 */ /* 0x000fce0000000f00 */
[----:B------:R-:W-:Y:S05]  /*0c80*/  CALL.REL.NOINC `($__internal_3_$__cuda_sm20_div_u64) ;  /* 0x00000038006c7944 */ /* 0x000fea0003c00000 */
[----:B------:R-:W-:-:S07]  /*0c90*/  IMAD.MOV.U32 R18, RZ, RZ, R20 ;  /* 0x000000ffff127224 */ /* 0x000fce00078e0014 */
.L_x_840:
[----:B------:R-:W-:Y:S05]  /*0ca0*/  BSYNC.RECONVERGENT B0 ;  /* 0x0000000000007941 */ /* 0x000fea0003800200 */
.L_x_838:
        /* <DEDUP_REMOVED lines=25> */
.L_x_842:
[----:B------:R-:W-:Y:S02]  /*0e40*/  MOV R19, UR5 ;  /* 0x0000000500137c02 */ /* 0x000fe40008000f00 */
[----:B------:R-:W-:-:S07]  /*0e50*/  MOV R18, 0xe70 ;  /* 0x00000e7000127802 */ /* 0x000fce0000000f00 */
[----:B------:R-:W-:Y:S05]  /*0e60*/  CALL.REL.NOINC `($__internal_3_$__cuda_sm20_div_u64) ;  /* 0x0000003400f47944 */ /* 0x000fea0003c00000 */
[----:B------:R-:W-:-:S07]  /*0e70*/  IMAD.MOV.U32 R18, RZ, RZ, R20 ;  /* 0x000000ffff127224 */ /* 0x000fce00078e0014 */
.L_x_843:
[----:B------:R-:W-:Y:S05]  /*0e80*/  BSYNC.RECONVERGENT B0 ;  /* 0x0000000000007941 */ /* 0x000fea0003800200 */
.L_x_841:
        /* <DEDUP_REMOVED lines=25> */
.L_x_845:
[----:B------:R-:W-:Y:S02]  /*1020*/  MOV R19, UR5 ;  /* 0x0000000500137c02 */ /* 0x000fe40008000f00 */
[----:B------:R-:W-:-:S07]  /*1030*/  MOV R18, 0x1050 ;  /* 0x0000105000127802 */ /* 0x000fce0000000f00 */
[----:B------:R-:W-:Y:S05]  /*1040*/  CALL.REL.NOINC `($__internal_3_$__cuda_sm20_div_u64) ;  /* 0x00000034007c7944 */ /* 0x000fea0003c00000 */
[----:B------:R-:W-:-:S07]  /*1050*/  IMAD.MOV.U32 R18, RZ, RZ, R20 ;  /* 0x000000ffff127224 */ /* 0x000fce00078e0014 */
.L_x_846:
[----:B------:R-:W-:Y:S05]  /*1060*/  BSYNC.RECONVERGENT B0 ;  /* 0x0000000000007941 */ /* 0x000fea0003800200 */
.L_x_844:
        /* <DEDUP_REMOVED lines=25> */
.L_x_848:
[----:B------:R-:W-:Y:S02]  /*1200*/  MOV R19, UR5 ;  /* 0x0000000500137c02 */ /* 0x000fe40008000f00 */
[----:B------:R-:W-:-:S07]  /*1210*/  MOV R18, 0x1230 ;  /* 0x0000123000127802 */ /* 0x000fce0000000f00 */
[----:B------:R-:W-:Y:S05]  /*1220*/  CALL.REL.NOINC `($__internal_3_$__cuda_sm20_div_u64) ;  /* 0x0000003400047944 */ /* 0x000fea0003c00000 */
[----:B------:R-:W-:-:S07]  /*1230*/  IMAD.MOV.U32 R16, RZ, RZ, R20 ;  /* 0x000000ffff107224 */ /* 0x000fce00078e0014 */
.L_x_849:
[----:B------:R-:W-:Y:S05]  /*1240*/  BSYNC.RECONVERGENT B0 ;  /* 0x0000000000007941 */ /* 0x000fea0003800200 */
.L_x_847:
        /* <DEDUP_REMOVED lines=9> */
.L_x_825:
        /* <DEDUP_REMOVED lines=33> */
.L_x_853:
[----:B------:R-:W-:Y:S01]  /*14f0*/  IMAD.U32 R19, RZ, RZ, UR5 ;  /* 0x00000005ff137e24 */ /* 0x000fe2000f8e00ff */
[----:B------:R-:W-:-:S07]  /*1500*/  MOV R18, 0x1520 ;  /* 0x0000152000127802 */ /* 0x000fce0000000f00 */
[----:B------:R-:W-:Y:S05]  /*1510*/  CALL.REL.NOINC `($__internal_3_$__cuda_sm20_div_u64) ;  /* 0x0000003000487944 */ /* 0x000fea0003c00000 */
[----:B------:R-:W-:-:S07]  /*1520*/  MOV R2, R20 ;  /* 0x0000001400027202 */ /* 0x000fce0000000f00 */
.L_x_854:
[----:B------:R-:W-:Y:S05]  /*1530*/  BSYNC.RECONVERGENT B0 ;  /* 0x0000000000007941 */ /* 0x000fea0003800200 */
.L_x_852:
[----:B------:R-:W-:-:S05]  /*1540*/  IMAD.WIDE R4, R5, 0x4, R14 ;  /* 0x0000000405047825 */ /* 0x000fca00078e020e */
[----:B------:R0:W-:Y:S04]  /*1550*/  STG.E desc[UR6][R4.64], R2 ;  /* 0x0000000204007986 */ /* 0x0001e8000c101906 */
[----:B------:R-:W2:Y:S01]  /*1560*/  LDG.E.64 R20, desc[UR6][R6.64+0x400] ;  /* 0x0004000606147981 */ /* 0x000ea2000c1e1b00 */
[----:B------:R-:W-:Y:S01]  /*1570*/  BSSY.RECONVERGENT B0, `(.L_x_855) ;  /* 0x000001c000007945 */ /* 0x000fe20003800200 */
[----:B--2---:R-:W-:-:S04]  /*1580*/  LOP3.LUT R8, R21, UR5, RZ, 0xfc, !PT ;  /* 0x0000000515087c12 */ /* 0x004fc8000f8efcff */
[----:B------:R-:W-:-:S13]  /*1590*/  ISETP.NE.U32.AND P0, PT, R8, RZ, PT ;  /* 0x000000ff0800720c */ /* 0x000fda0003f05070 */
[----:B0-----:R-:W-:Y:S05]  /*15a0*/  @P0 BRA `(.L_x_856) ;  /* 0x0000000000500947 */ /* 0x001fea0003800000 */
        /* <DEDUP_REMOVED lines=20> */
.L_x_856:
[----:B------:R-:W-:Y:S01]  /*16f0*/  IMAD.U32 R19, RZ, RZ, UR5 ;  /* 0x00000005ff137e24 */ /* 0x000fe2000f8e00ff */
[----:B------:R-:W-:-:S07]  /*1700*/  MOV R18, 0x1720 ;  /* 0x0000172000127802 */ /* 0x000fce0000000f00 */
[----:B------:R-:W-:Y:S05]  /*1710*/  CALL.REL.NOINC `($__internal_3_$__cuda_sm20_div_u64) ;  /* 0x0000002c00c87944 */ /* 0x000fea0003c00000 */
[----:B------:R-:W-:-:S07]  /*1720*/  MOV R2, R20 ;  /* 0x0000001400027202 */ /* 0x000fce0000000f00 */
.L_x_857:
[----:B------:R-:W-:Y:S05]  /*1730*/  BSYNC.RECONVERGENT B0 ;  /* 0x0000000000007941 */ /* 0x000fea0003800200 */
.L_x_855:
        /* <DEDUP_REMOVED lines=26> */
.L_x_859:
[----:B------:R-:W-:Y:S01]  /*18e0*/  IMAD.U32 R19, RZ, RZ, UR5 ;  /* 0x00000005ff137e24 */ /* 0x000fe2000f8e00ff */
[----:B------:R-:W-:-:S07]  /*18f0*/  MOV R18, 0x1910 ;  /* 0x0000191000127802 */ /* 0x000fce0000000f00 */
[----:B------:R-:W-:Y:S05]  /*1900*/  CALL.REL.NOINC `($__internal_3_$__cuda_sm20_div_u64) ;  /* 0x0000002c004c7944 */ /* 0x000fea0003c00000 */
[----:B------:R-:W-:-:S07]  /*1910*/  MOV R2, R20 ;  /* 0x0000001400027202 */ /* 0x000fce0000000f00 */
.L_x_860:
[----:B------:R-:W-:Y:S05]  /*1920*/  BSYNC.RECONVERGENT B0 ;  /* 0x0000000000007941 */ /* 0x000fea0003800200 */
.L_x_858:
        /* <DEDUP_REMOVED lines=26> */
.L_x_862:
[----:B------:R-:W-:Y:S01]  /*1ad0*/  IMAD.U32 R19, RZ, RZ, UR5 ;  /* 0x00000005ff137e24 */ /* 0x000fe2000f8e00ff */
[----:B------:R-:W-:-:S07]  /*1ae0*/  MOV R18, 0x1b00 ;  /* 0x00001b0000127802 */ /* 0x000fce0000000f00 */
[----:B------:R-:W-:Y:S05]  /*1af0*/  CALL.REL.NOINC `($__internal_3_$__cuda_sm20_div_u64) ;  /* 0x0000002800d07944 */ /* 0x000fea0003c00000 */
[----:B------:R-:W-:-:S07]  /*1b00*/  MOV R2, R20 ;  /* 0x0000001400027202 */ /* 0x000fce0000000f00 */
.L_x_863:
[----:B------:R-:W-:Y:S05]  /*1b10*/  BSYNC.RECONVERGENT B0 ;  /* 0x0000000000007941 */ /* 0x000fea0003800200 */
.L_x_861:
[----:B------:R0:W-:Y:S01]  /*1b20*/  STG.E desc[UR6][R4.64+0x600], R2 ;  /* 0x0006000204007986 */ /* 0x0001e2000c101906 */
[----:B------:R-:W-:-:S07]  /*1b30*/  VIADD R3, R3, 0x4 ;  /* 0x0000000403037836 */ /* 0x000fce0000000000 */
.L_x_851:
        /* <DEDUP_REMOVED lines=31> */
.L_x_866:
[----:B------:R-:W-:Y:S01]  /*1d30*/  IMAD.U32 R19, RZ, RZ, UR5 ;  /* 0x00000005ff137e24 */ /* 0x000fe2000f8e00ff */
[----:B------:R-:W-:-:S07]  /*1d40*/  MOV R18, 0x1d60 ;  /* 0x00001d6000127802 */ /* 0x000fce0000000f00 */
[----:B------:R-:W-:Y:S05]  /*1d50*/  CALL.REL.NOINC `($__internal_3_$__cuda_sm20_div_u64) ;  /* 0x0000002800387944 */ /* 0x000fea0003c00000 */
[----:B------:R-:W-:-:S07]  /*1d60*/  IMAD.MOV.U32 R2, RZ, RZ, R20 ;  /* 0x000000ffff027224 */ /* 0x000fce00078e0014 */
.L_x_867:
[----:B------:R-:W-:Y:S05]  /*1d70*/  BSYNC.RECONVERGENT B0 ;  /* 0x0000000000007941 */ /* 0x000fea0003800200 */
.L_x_865:
        /* <DEDUP_REMOVED lines=27> */
.L_x_869:
[----:B------:R-:W-:Y:S01]  /*1f30*/  IMAD.U32 R19, RZ, RZ, UR5 ;  /* 0x00000005ff137e24 */ /* 0x000fe2000f8e00ff */
[----:B------:R-:W-:-:S07]  /*1f40*/  MOV R18, 0x1f60 ;  /* 0x00001f6000127802 */ /* 0x000fce0000000f00 */
[----:B------:R-:W-:Y:S05]  /*1f50*/  CALL.REL.NOINC `($__internal_3_$__cuda_sm20_div_u64) ;  /* 0x0000002400b87944 */ /* 0x000fea0003c00000 */
[----:B------:R-:W-:-:S07]  /*1f60*/  IMAD.MOV.U32 R2, RZ, RZ, R20 ;  /* 0x000000ffff027224 */ /* 0x000fce00078e0014 */
.L_x_870:
[----:B------:R-:W-:Y:S05]  /*1f70*/  BSYNC.RECONVERGENT B0 ;  /* 0x0000000000007941 */ /* 0x000fea0003800200 */
.L_x_868:
[----:B------:R1:W-:Y:S01]  /*1f80*/  STG.E desc[UR6][R4.64+0x200], R2 ;  /* 0x0002000204007986 */ /* 0x0003e2000c101906 */
[----:B------:R-:W-:-:S07]  /*1f90*/  IADD3 R3, PT, PT, R3, 0x2, RZ ;  /* 0x0000000203037810 */ /* 0x000fce0007ffe0ff */
.L_x_864:
[----:B01----:R-:W0:Y:S02]  /*1fa0*/  LDC R2, c[0x0][0x384] ;  /* 0x0000e100ff027b82 */ /* 0x003e240000000800 */
[----:B0-----:R-:W-:-:S04]  /*1fb0*/  LOP3.LUT R2, R2, 0x1, RZ, 0xc0, !PT ;  /* 0x0000000102027812 */ /* 0x001fc800078ec0ff */
[----:B------:R-:W-:-:S13]  /*1fc0*/  ISETP.NE.U32.AND P0, PT, R2, 0x1, PT ;  /* 0x000000010200780c */ /* 0x000fda0003f05070 */
[----:B------:R-:W-:Y:S05]  /*1fd0*/  @P0 EXIT ;  /* 0x000000000000094d */ /* 0x000fea0003800000 */
[----:B------:R-:W-:-:S04]  /*1fe0*/  IMAD R3, R3, 0x80, R0 ;  /* 0x0000008003037824 */ /* 0x000fc800078e0200 */
[----:B------:R-:W-:-:S06]  /*1ff0*/  IMAD.WIDE R20, R3, 0x8, R12 ;  /* 0x0000000803147825 */ /* 0x000fcc00078e020c */
        /* <DEDUP_REMOVED lines=25> */
.L_x_872:
[----:B------:R-:W-:Y:S02]  /*2190*/  MOV R19, UR5 ;  /* 0x0000000500137c02 */ /* 0x000fe40008000f00 */
[----:B------:R-:W-:-:S07]  /*21a0*/  MOV R18, 0x21c0 ;  /* 0x000021c000127802 */ /* 0x000fce0000000f00 */
[----:B------:R-:W-:Y:S05]  /*21b0*/  CALL.REL.NOINC `($__internal_3_$__cuda_sm20_div_u64) ;  /* 0x0000002400207944 */ /* 0x000fea0003c00000 */
[----:B------:R-:W-:-:S07]  /*21c0*/  IMAD.MOV.U32 R0, RZ, RZ, R20 ;  /* 0x000000ffff007224 */ /* 0x000fce00078e0014 */
.L_x_873:
[----:B------:R-:W-:Y:S05]  /*21d0*/  BSYNC.RECONVERGENT B0 ;  /* 0x0000000000007941 */ /* 0x000fea0003800200 */
.L_x_871:
[----:B------:R-:W-:-:S05]  /*21e0*/  IMAD.WIDE R14, R3, 0x4, R14 ;  /* 0x00000004030e7825 */ /* 0x000fca00078e020e */
[----:B------:R-:W-:Y:S01]  /*21f0*/  STG.E desc[UR6][R14.64], R0 ;  /* 0x000000000e007986 */ /* 0x000fe2000c101906 */
[----:B------:R-:W-:Y:S05]  /*2200*/  EXIT ;  /* 0x000000000000794d */ /* 0x000fea0003800000 */
.L_x_824:
        /* <DEDUP_REMOVED lines=8> */
[----:B------:R-:W-:Y:S01]  /*2290*/  HFMA2 R4, -RZ, RZ, 0, 0 ;  /* 0x00000000ff047431 */ /* 0x000fe200000001ff */
[----:B------:R-:W-:Y:S01]  /*22a0*/  LOP3.LUT R3, R7, 0x7ffffff8, RZ, 0xc0, !PT ;  /* 0x7ffffff807037812 */ /* 0x000fe200078ec0ff */
[----:B------:R-:W0:Y:S06]  /*22b0*/  LDCU UR5, c[0x0][0x388] ;  /* 0x00007100ff0577ac */ /* 0x000e2c0008000800 */
.L_x_915:
[C---:B-1----:R-:W-:Y:S01]  /*22c0*/  IMAD R5, R4.reuse, 0x80, R0 ;  /* 0x0000008004057824 */ /* 0x042fe200078e0200 */
[----:B------:R-:W-:Y:S01]  /*22d0*/  BSSY.RECONVERGENT B0, `(.L_x_875) ;  /* 0x0000025000007945 */ /* 0x000fe20003800200 */
[----:B------:R-:W-:-:S03]  /*22e0*/  VIADD R4, R4, 0x8 ;  /* 0x0000000804047836 */ /* 0x000fc60000000000 */
[----:B------:R-:W-:Y:S02]  /*22f0*/  ISETP.GE.AND P0, PT, R5, R6, PT ;  /* 0x000000060500720c */ /* 0x000fe40003f06270 */
[----:B------:R-:W-:-:S11]  /*2300*/  ISETP.NE.AND P2, PT, R4, R3, PT ;  /* 0x000000030400720c */ /* 0x000fd60003f45270 */
[----:B0-----:R-:W-:Y:S05]  /*2310*/  @P0 BRA `(.L_x_876) ;  /* 0x0000000000800947 */ /* 0x001fea0003800000 */
        /* <DEDUP_REMOVED lines=25> */
.L_x_878:
[----:B------:R-:W-:Y:S01]  /*24b0*/  IMAD.U32 R19, RZ, RZ, UR4 ;  /* 0x00000004ff137e24 */ /* 0x000fe2000f8e00ff */
[----:B------:R-:W-:-:S07]  /*24c0*/  MOV R18, 0x24e0 ;  /* 0x000024e000127802 */ /* 0x000fce0000000f00 */
[----:B0-----:R-:W-:Y:S05]  /*24d0*/  CALL.REL.NOINC `($__internal_3_$__cuda_sm20_div_u64) ;  /* 0x0000002000587944 */ /* 0x001fea0003c00000 */
[----:B------:R-:W-:-:S07]  /*24e0*/  IMAD.MOV.U32 R7, RZ, RZ, R20 ;  /* 0x000000ffff077224 */ /* 0x000fce00078e0014 */
.L_x_879:
[----:B------:R-:W-:Y:S05]  /*24f0*/  BSYNC.RECONVERGENT B1 ;  /* 0x0000000000017941 */ /* 0x000fea0003800200 */
.L_x_877:
[----:B------:R-:W-:-:S05]  /*2500*/  IMAD.WIDE.U32 R8, R5, 0x4, R14 ;  /* 0x0000000405087825 */ /* 0x000fca00078e000e */
[----:B------:R1:W-:Y:S02]  /*2510*/  STG.E desc[UR6][R8.64], R7 ;  /* 0x0000000708007986 */ /* 0x0003e4000c101906 */
.L_x_876:
[----:B0-----:R-:W-:Y:S05]  /*2520*/  BSYNC.RECONVERGENT B0 ;  /* 0x0000000000007941 */ /* 0x001fea0003800200 */
.L_x_875:
[----:B-1----:R-:W-:Y:S01]  /*2530*/  IADD3 R9, PT, PT, R5, 0x80, RZ ;  /* 0x0000008005097810 */ /* 0x002fe20007ffe0ff */
[----:B------:R-:W-:Y:S03]  /*2540*/  BSSY.RECONVERGENT B0, `(.L_x_880) ;  /* 0x0000023000007945 */ /* 0x000fe60003800200 */
[C---:B------:R-:W-:Y:S01]  /*2550*/  ISETP.GE.AND P0, PT, R9.reuse, R6, PT ;  /* 0x000000060900720c */ /* 0x040fe20003f06270 */
[----:B------:R-:W-:-:S04]  /*2560*/  IMAD.WIDE R10, R9, 0x8, R12 ;  /* 0x00000008090a7825 */ /* 0x000fc800078e020c */
[----:B------:R-:W-:-:S08]  /*2570*/  IMAD.WIDE R8, R9, 0x4, R14 ;  /* 0x0000000409087825 */ /* 0x000fd000078e020e */
        /* <DEDUP_REMOVED lines=25> */
.L_x_883:
[----:B------:R-:W-:Y:S01]  /*2710*/  IMAD.U32 R19, RZ, RZ, UR4 ;  /* 0x00000004ff137e24 */ /* 0x000fe2000f8e00ff */
[----:B------:R-:W-:-:S07]  /*2720*/  MOV R18, 0x2740 ;  /* 0x0000274000127802 */ /* 0x000fce0000000f00 */
[----:B------:R-:W-:Y:S05]  /*2730*/  CALL.REL.NOINC `($__internal_3_$__cuda_sm20_div_u64) ;  /* 0x0000001c00c07944 */ /* 0x000fea0003c00000 */
[----:B------:R-:W-:-:S07]  /*2740*/  MOV R7, R20 ;  /* 0x0000001400077202 */ /* 0x000fce0000000f00 */
.L_x_884:
[----:B------:R-:W-:Y:S05]  /*2750*/  BSYNC.RECONVERGENT B1 ;  /* 0x0000000000017941 */ /* 0x000fea0003800200 */
.L_x_882:
[----:B------:R0:W-:Y:S02]  /*2760*/  STG.E desc[UR6][R8.64], R7 ;  /* 0x0000000708007986 */ /* 0x0001e4000c101906 */
.L_x_881:
[----:B------:R-:W-:Y:S05]  /*2770*/  BSYNC.RECONVERGENT B0 ;  /* 0x0000000000007941 */ /* 0x000fea0003800200 */
.L_x_880:
[----:B0-----:R-:W-:Y:S01]  /*2780*/  VIADD R7, R5, 0x100 ;  /* 0x0000010005077836 */ /* 0x001fe20000000000 */
[----:B------:R-:W-:Y:S04]  /*2790*/  BSSY.RECONVERGENT B0, `(.L_x_885) ;  /* 0x0000021000007945 */ /* 0x000fe80003800200 */
[----:B------:R-:W-:-:S13]  /*27a0*/  ISETP.GE.AND P0, PT, R7, R6, PT ;  /* 0x000000060700720c */ /* 0x000fda0003f06270 */
        /* <DEDUP_REMOVED lines=25> */
.L_x_888:
[----:B------:R-:W-:Y:S02]  /*2940*/  MOV R19, UR4 ;  /* 0x0000000400137c02 */ /* 0x000fe40008000f00 */
[----:B------:R-:W-:-:S07]  /*2950*/  MOV R18, 0x2970 ;  /* 0x0000297000127802 */ /* 0x000fce0000000f00 */
[----:B------:R-:W-:Y:S05]  /*2960*/  CALL.REL.NOINC `($__internal_3_$__cuda_sm20_div_u64) ;  /* 0x0000001c00347944 */ /* 0x000fea0003c00000 */
[----:B------:R-:W-:-:S07]  /*2970*/  IMAD.MOV.U32 R7, RZ, RZ, R20 ;  /* 0x000000ffff077224 */ /* 0x000fce00078e0014 */
.L_x_889:
[----:B------:R-:W-:Y:S05]  /*2980*/  BSYNC.RECONVERGENT B1 ;  /* 0x0000000000017941 */ /* 0x000fea0003800200 */
.L_x_887:
[----:B------:R0:W-:Y:S02]  /*2990*/  STG.E desc[UR6][R8.64+0x200], R7 ;  /* 0x0002000708007986 */ /* 0x0001e4000c101906 */
.L_x_886:
[----:B------:R-:W-:Y:S05]  /*29a0*/  BSYNC.RECONVERGENT B0 ;  /* 0x0000000000007941 */ /* 0x000fea0003800200 */
.L_x_885:
        /* <DEDUP_REMOVED lines=28> */
.L_x_893:
[----:B------:R-:W-:Y:S01]  /*2b70*/  IMAD.U32 R19, RZ, RZ, UR4 ;  /* 0x00000004ff137e24 */ /* 0x000fe2000f8e00ff */
[----:B------:R-:W-:-:S07]  /*2b80*/  MOV R18, 0x2ba0 ;  /* 0x00002ba000127802 */ /* 0x000fce0000000f00 */
[----:B------:R-:W-:Y:S05]  /*2b90*/  CALL.REL.NOINC `($__internal_3_$__cuda_sm20_div_u64) ;  /* 0x0000001800a87944 */ /* 0x000fea0003c00000 */
[----:B------:R-:W-:-:S07]  /*2ba0*/  IMAD.MOV.U32 R7, RZ, RZ, R20 ;  /* 0x000000ffff077224 */ /* 0x000fce00078e0014 */
.L_x_894:
[----:B------:R-:W-:Y:S05]  /*2bb0*/  BSYNC.RECONVERGENT B1 ;  /* 0x0000000000017941 */ /* 0x000fea0003800200 */
.L_x_892:
[----:B------:R0:W-:Y:S02]  /*2bc0*/  STG.E desc[UR6][R8.64+0x400], R7 ;  /* 0x0004000708007986 */ /* 0x0001e4000c101906 */
.L_x_891:
[----:B------:R-:W-:Y:S05]  /*2bd0*/  BSYNC.RECONVERGENT B0 ;  /* 0x0000000000007941 */ /* 0x000fea0003800200 */
.L_x_890:
[----:B0-----:R-:W-:Y:S01]  /*2be0*/  IADD3 R7, PT, PT, R5, 0x200, RZ ;  /* 0x0000020005077810 */ /* 0x001fe20007ffe0ff */
[----:B------:R-:W-:Y:S03]  /*2bf0*/  BSSY.RECONVERGENT B0, `(.L_x_895) ;  /* 0x0000021000007945 */ /* 0x000fe60003800200 */
        /* <DEDUP_REMOVED lines=26> */
.L_x_898:
[----:B------:R-:W-:Y:S01]  /*2da0*/  IMAD.U32 R19, RZ, RZ, UR4 ;  /* 0x00000004ff137e24 */ /* 0x000fe2000f8e00ff */
[----:B------:R-:W-:-:S07]  /*2db0*/  MOV R18, 0x2dd0 ;  /* 0x00002dd000127802 */ /* 0x000fce0000000f00 */
[----:B------:R-:W-:Y:S05]  /*2dc0*/  CALL.REL.NOINC `($__internal_3_$__cuda_sm20_div_u64) ;  /* 0x00000018001c7944 */ /* 0x000fea0003c00000 */
[----:B------:R-:W-:-:S07]  /*2dd0*/  MOV R7, R20 ;  /* 0x0000001400077202 */ /* 0x000fce0000000f00 */
.L_x_899:
[----:B------:R-:W-:Y:S05]  /*2de0*/  BSYNC.RECONVERGENT B1 ;  /* 0x0000000000017941 */ /* 0x000fea0003800200 */
.L_x_897:
[----:B------:R0:W-:Y:S02]  /*2df0*/  STG.E desc[UR6][R8.64+0x600], R7 ;  /* 0x0006000708007986 */ /* 0x0001e4000c101906 */
.L_x_896:
[----:B------:R-:W-:Y:S05]  /*2e00*/  BSYNC.RECONVERGENT B0 ;  /* 0x0000000000007941 */ /* 0x000fea0003800200 */
.L_x_895:
        /* <DEDUP_REMOVED lines=28> */
.L_x_903:
[----:B------:R-:W-:Y:S02]  /*2fd0*/  MOV R19, UR4 ;  /* 0x0000000400137c02 */ /* 0x000fe40008000f00 */
[----:B------:R-:W-:-:S07]  /*2fe0*/  MOV R18, 0x3000 ;  /* 0x0000300000127802 */ /* 0x000fce0000000f00 */
[----:B------:R-:W-:Y:S05]  /*2ff0*/  CALL.REL.NOINC `($__internal_3_$__cuda_sm20_div_u64) ;  /* 0x0000001400907944 */ /* 0x000fea0003c00000 */
[----:B------:R-:W-:-:S07]  /*3000*/  IMAD.MOV.U32 R7, RZ, RZ, R20 ;  /* 0x000000ffff077224 */ /* 0x000fce00078e0014 */
.L_x_904:
[----:B------:R-:W-:Y:S05]  /*3010*/  BSYNC.RECONVERGENT B1 ;  /* 0x0000000000017941 */ /* 0x000fea0003800200 */
.L_x_902:
[----:B------:R0:W-:Y:S02]  /*3020*/  STG.E desc[UR6][R8.64+0x800], R7 ;  /* 0x0008000708007986 */ /* 0x0001e4000c101906 */
.L_x_901:
[----:B------:R-:W-:Y:S05]  /*3030*/  BSYNC.RECONVERGENT B0 ;  /* 0x0000000000007941 */ /* 0x000fea0003800200 */
.L_x_900:
        /* <DEDUP_REMOVED lines=28> */
.L_x_908:
[----:B------:R-:W-:Y:S01]  /*3200*/  IMAD.U32 R19, RZ, RZ, UR4 ;  /* 0x00000004ff137e24 */ /* 0x000fe2000f8e00ff */
[----:B------:R-:W-:-:S07]  /*3210*/  MOV R18, 0x3230 ;  /* 0x0000323000127802 */ /* 0x000fce0000000f00 */
[----:B------:R-:W-:Y:S05]  /*3220*/  CALL.REL.NOINC `($__internal_3_$__cuda_sm20_div_u64) ;  /* 0x0000001400047944 */ /* 0x000fea0003c00000 */
[----:B------:R-:W-:-:S07]  /*3230*/  IMAD.MOV.U32 R7, RZ, RZ, R20 ;  /* 0x000000ffff077224 */ /* 0x000fce00078e0014 */
.L_x_909:
[----:B------:R-:W-:Y:S05]  /*3240*/  BSYNC.RECONVERGENT B1 ;  /* 0x0000000000017941 */ /* 0x000fea0003800200 */
.L_x_907:
[----:B------:R0:W-:Y:S02]  /*3250*/  STG.E desc[UR6][R8.64+0xa00], R7 ;  /* 0x000a000708007986 */ /* 0x0001e4000c101906 */
.L_x_906:
[----:B------:R-:W-:Y:S05]  /*3260*/  BSYNC.RECONVERGENT B0 ;  /* 0x0000000000007941 */ /* 0x000fea0003800200 */
.L_x_905:
[----:B------:R-:W-:Y:S01]  /*3270*/  IADD3 R5, PT, PT, R5, 0x380, RZ ;  /* 0x0000038005057810 */ /* 0x000fe20007ffe0ff */
        /* <DEDUP_REMOVED lines=8> */
[----:B------:R-:W1:Y:S01]  /*3300*/  I2F.U32.RP R16, UR5 ;  /* 0x0000000500107d06 */ /* 0x000e620008209000 */
[----:B------:R-:W-:-:S07]  /*3310*/  ISETP.NE.U32.AND P3, PT, RZ, UR5, PT ;  /* 0x00000005ff007c0c */ /* 0x000fce000bf65070 */
[----:B-1----:R-:W1:Y:S02]  /*3320*/  MUFU.RCP R16, R16 ;  /* 0x0000001000107308 */ /* 0x002e640000001000 */
[----:B-1----:R-:W-:-:S06]  /*3330*/  VIADD R10, R16, 0xffffffe ;  /* 0x0ffffffe100a7836 */ /* 0x002fcc0000000000 */
[----:B------:R1:W2:Y:S02]  /*3340*/  F2I.FTZ.U32.TRUNC.NTZ R11, R10 ;  /* 0x0000000a000b7305 */ /* 0x0002a4000021f000 */
[----:B-1----:R-:W-:Y:S02]  /*3350*/  HFMA2 R10, -RZ, RZ, 0, 0 ;  /* 0x00000000ff0a7431 */ /* 0x002fe400000001ff */
[----:B--2---:R-:W-:-:S04]  /*3360*/  IMAD.MOV R5, RZ, RZ, -R11 ;  /* 0x000000ffff057224 */ /* 0x004fc800078e0a0b */
[----:B------:R-:W-:-:S04]  /*3370*/  IMAD R5, R5, UR5, RZ ;  /* 0x0000000505057c24 */ /* 0x000fc8000f8e02ff */
[----:B------:R-:W-:-:S06]  /*3380*/  IMAD.HI.U32 R5, R11, R5, R10 ;  /* 0x000000050b057227 */ /* 0x000fcc00078e000a */
[----:B------:R-:W-:-:S04]  /*3390*/  IMAD.HI.U32 R5, R5, R20, RZ ;  /* 0x0000001405057227 */ /* 0x000fc800078e00ff */
[----:B0-----:R-:W-:-:S04]  /*33a0*/  IMAD.MOV R7, RZ, RZ, -R5 ;  /* 0x000000ffff077224 */ /* 0x001fc800078e0a05 */
        /* <DEDUP_REMOVED lines=8> */
.L_x_913:
[----:B------:R-:W-:Y:S01]  /*3430*/  IMAD.U32 R19, RZ, RZ, UR4 ;  /* 0x00000004ff137e24 */ /* 0x000fe2000f8e00ff */
[----:B------:R-:W-:-:S07]  /*3440*/  MOV R18, 0x3460 ;  /* 0x0000346000127802 */ /* 0x000fce0000000f00 */
[----:B0-----:R-:W-:Y:S05]  /*3450*/  CALL.REL.NOINC `($__internal_3_$__cuda_sm20_div_u64) ;  /* 0x0000001000787944 */ /* 0x001fea0003c00000 */
[----:B------:R-:W-:-:S07]  /*3460*/  MOV R5, R20 ;  /* 0x0000001400057202 */ /* 0x000fce0000000f00 */
.L_x_914:
[----:B------:R-:W-:Y:S05]  /*3470*/  BSYNC.RECONVERGENT B1 ;  /* 0x0000000000017941 */ /* 0x000fea0003800200 */
.L_x_912:
[----:B------:R1:W-:Y:S02]  /*3480*/  STG.E desc[UR6][R8.64+0xc00], R5 ;  /* 0x000c000508007986 */ /* 0x0003e4000c101906 */
.L_x_911:
[----:B------:R-:W-:Y:S05]  /*3490*/  BSYNC.RECONVERGENT B0 ;  /* 0x0000000000007941 */ /* 0x000fea0003800200 */
.L_x_910:
[----:B------:R-:W-:Y:S05]  /*34a0*/  @P2 BRA `(.L_x_915) ;  /* 0xffffffec00842947 */ /* 0x000fea000383ffff */
.L_x_874:
[----:B------:R-:W-:-:S13]  /*34b0*/  ISETP.NE.AND P0, PT, R2, RZ, PT ;  /* 0x000000ff0200720c */ /* 0x000fda0003f05270 */
[----:B------:R-:W-:Y:S05]  /*34c0*/  @!P0 EXIT ;  /* 0x000000000000894d */ /* 0x000fea0003800000 */
[----:B------:R-:W2:Y:S01]  /*34d0*/  LDCU UR5, c[0x0][0x384] ;  /* 0x00007080ff0577ac */ /* 0x000ea20008000800 */
[----:B------:R-:W-:Y:S01]  /*34e0*/  ISETP.GE.U32.AND P0, PT, R2, 0x4, PT ;  /* 0x000000040200780c */ /* 0x000fe20003f06070 */
[----:B--2---:R-:W-:-:S12]  /*34f0*/  ULOP3.LUT UR5, UR5, 0x3, URZ, 0xc0, !UPT ;  /* 0x0000000305057892 */ /* 0x004fd8000f8ec0ff */
[----:B------:R-:W-:Y:S05]  /*3500*/  @!P0 BRA `(.L_x_916) ;  /* 0x0000000800648947 */ /* 0x000fea0003800000 */
[----:B0-----:R-:W-:Y:S01]  /*3510*/  IMAD R7, R3, 0x80, R0 ;  /* 0x0000008003077824 */ /* 0x001fe200078e0200 */
[----:B------:R-:W-:Y:S04]  /*3520*/  BSSY.RECONVERGENT B0, `(.L_x_917) ;  /* 0x0000024000007945 */ /* 0x000fe80003800200 */
[----:B------:R-:W-:-:S13]  /*3530*/  ISETP.GE.AND P0, PT, R7, R6, PT ;  /* 0x000000060700720c */ /* 0x000fda0003f06270 */
[----:B------:R-:W-:Y:S05]  /*3540*/  @P0 BRA `(.L_x_918) ;  /* 0x0000000000840947 */ /* 0x000fea0003800000 */
[----:B------:R-:W-:-:S06]  /*3550*/  IMAD.WIDE R20, R7, 0x8, R12 ;  /* 0x0000000807147825 */ /* 0x000fcc00078e020c */
[----:B------:R-:W2:Y:S01]  /*3560*/  LDG.E.64 R20, desc[UR6][R20.64] ;  /* 0x0000000614147981 */ /* 0x000ea2000c1e1b00 */
[----:B------:R-:W-:Y:S01]  /*3570*/  BSSY.RECONVERGENT B1, `(.L_x_919) ;  /* 0x000001c000017945 */ /* 0x000fe20003800200 */
[----:B--2---:R-:W-:-:S04]  /*3580*/  LOP3.LUT R2, R21, UR4, RZ, 0xfc, !PT ;  /* 0x0000000415027c12 */ /* 0x004fc8000f8efcff */
[----:B------:R-:W-:-:S13]  /*3590*/  ISETP.NE.U32.AND P0, PT, R2, RZ, PT ;  /* 0x000000ff0200720c */ /* 0x000fda0003f05070 */
[----:B------:R-:W-:Y:S05]  /*35a0*/  @P0 BRA `(.L_x_920) ;  /* 0x0000000000500947 */ /* 0x000fea0003800000 */
[----:B------:R-:W1:Y:S02]  /*35b0*/  LDCU UR9, c[0x0][0x388] ;  /* 0x00007100ff0977ac */ /* 0x000e640008000800 */
[----:B-1----:R-:W0:Y:S01]  /*35c0*/  I2F.U32.RP R8, UR9 ;  /* 0x0000000900087d06 */ /* 0x002e220008209000 */
        /* <DEDUP_REMOVED lines=18> */
.L_x_920:
[----:B------:R-:W-:Y:S02]  /*36f0*/  MOV R19, UR4 ;  /* 0x0000000400137c02 */ /* 0x000fe40008000f00 */
[----:B------:R-:W-:-:S07]  /*3700*/  MOV R18, 0x3720 ;  /* 0x0000372000127802 */ /* 0x000fce0000000f00 */
[----:B-1----:R-:W-:Y:S05]  /*3710*/  CALL.REL.NOINC `($__internal_3_$__cuda_sm20_div_u64) ;  /* 0x0000000c00c87944 */ /* 0x002fea0003c00000 */
[----:B------:R-:W-:-:S07]  /*3720*/  IMAD.MOV.U32 R2, RZ, RZ, R20 ;  /* 0x000000ffff027224 */ /* 0x000fce00078e0014 */
.L_x_921:
[----:B------:R-:W-:Y:S05]  /*3730*/  BSYNC.RECONVERGENT B1 ;  /* 0x0000000000017941 */ /* 0x000fea0003800200 */
.L_x_919:
[----:B------:R-:W-:-:S05]  /*3740*/  IMAD.WIDE R4, R7, 0x4, R14 ;  /* 0x0000000407047825 */ /* 0x000fca00078e020e */
[----:B------:R0:W-:Y:S02]  /*3750*/  STG.E desc[UR6][R4.64], R2 ;  /* 0x0000000204007986 */ /* 0x0001e4000c101906 */
.L_x_918:
[----:B------:R-:W-:Y:S05]  /*3760*/  BSYNC.RECONVERGENT B0 ;  /* 0x0000000000007941 */ /* 0x000fea0003800200 */
.L_x_917:
[----:B01----:R-:W-:Y:S01]  /*3770*/  VIADD R5, R7, 0x80 ;  /* 0x0000008007057836 */ /* 0x003fe20000000000 */
        /* <DEDUP_REMOVED lines=29> */
.L_x_925:
[----:B------:R-:W-:Y:S01]  /*3950*/  IMAD.U32 R19, RZ, RZ, UR4 ;  /* 0x00000004ff137e24 */ /* 0x000fe2000f8e00ff */
[----:B------:R-:W-:-:S07]  /*3960*/  MOV R18, 0x3980 ;  /* 0x0000398000127802 */ /* 0x000fce0000000f00 */
[----:B------:R-:W-:Y:S05]  /*3970*/  CALL.REL.NOINC `($__internal_3_$__cuda_sm20_div_u64) ;  /* 0x0000000c00307944 */ /* 0x000fea0003c00000 */
[----:B------:R-:W-:-:S07]  /*3980*/  IMAD.MOV.U32 R2, RZ, RZ, R20 ;  /* 0x000000ffff027224 */ /* 0x000fce00078e0014 */
.L_x_926:
[----:B------:R-:W-:Y:S05]  /*3990*/  BSYNC.RECONVERGENT B1 ;  /* 0x0000000000017941 */ /* 0x000fea0003800200 */
.L_x_924:
[----:B------:R-:W-:-:S05]  /*39a0*/  IMAD.WIDE R4, R5, 0x4, R14 ;  /* 0x0000000405047825 */ /* 0x000fca00078e020e */
[----:B------:R0:W-:Y:S02]  /*39b0*/  STG.E desc[UR6][R4.64], R2 ;  /* 0x0000000204007986 */ /* 0x0001e4000c101906 */
.L_x_923:
[----:B------:R-:W-:Y:S05]  /*39c0*/  BSYNC.RECONVERGENT B0 ;  /* 0x0000000000007941 */ /* 0x000fea0003800200 */
.L_x_922:
[----:B0-----:R-:W-:Y:S01]  /*39d0*/  IADD3 R5, PT, PT, R7, 0x100, RZ ;  /* 0x0000010007057810 */ /* 0x001fe20007ffe0ff */
[----:B------:R-:W-:Y:S03]  /*39e0*/  BSSY.RECONVERGENT B0, `(.L_x_927) ;  /* 0x0000024000007945 */ /* 0x000fe60003800200 */
        /* <DEDUP_REMOVED lines=28> */
.L_x_930:
[----:B------:R-:W-:Y:S01]  /*3bb0*/  IMAD.U32 R19, RZ, RZ, UR4 ;  /* 0x00000004ff137e24 */ /* 0x000fe2000f8e00ff */
[----:B------:R-:W-:-:S07]  /*3bc0*/  MOV R18, 0x3be0 ;  /* 0x00003be000127802 */ /* 0x000fce0000000f00 */
[----:B------:R-:W-:Y:S05]  /*3bd0*/  CALL.REL.NOINC `($__internal_3_$__cuda_sm20_div_u64) ;  /* 0x0000000800987944 */ /* 0x000fea0003c00000 */
[----:B------:R-:W-:-:S07]  /*3be0*/  MOV R2, R20 ;  /* 0x0000001400027202 */ /* 0x000fce0000000f00 */
.L_x_931:
[----:B------:R-:W-:Y:S05]  /*3bf0*/  BSYNC.RECONVERGENT B1 ;  /* 0x0000000000017941 */ /* 0x000fea0003800200 */
.L_x_929:
[----:B------:R-:W-:-:S05]  /*3c00*/  IMAD.WIDE R4, R5, 0x4, R14 ;  /* 0x0000000405047825 */ /* 0x000fca00078e020e */
[----:B------:R0:W-:Y:S02]  /*3c10*/  STG.E desc[UR6][R4.64], R2 ;  /* 0x0000000204007986 */ /* 0x0001e4000c101906 */
.L_x_928:
[----:B------:R-:W-:Y:S05]  /*3c20*/  BSYNC.RECONVERGENT B0 ;  /* 0x0000000000007941 */ /* 0x000fea0003800200 */
.L_x_927:
[----:B------:R-:W-:Y:S01]  /*3c30*/  VIADD R7, R7, 0x180 ;  /* 0x0000018007077836 */ /* 0x000fe20000000000 */
[----:B------:R-:W-:Y:S04]  /*3c40*/  BSSY.RECONVERGENT B0, `(.L_x_932) ;  /* 0x0000024000007945 */ /* 0x000fe80003800200 */
[----:B------:R-:W-:-:S13]  /*3c50*/  ISETP.GE.AND P0, PT, R7, R6, PT ;  /* 0x000000060700720c */ /* 0x000fda0003f06270 */
[----:B------:R-:W-:Y:S05]  /*3c60*/  @P0 BRA `(.L_x_933) ;  /* 0x0000000000840947 */ /* 0x000fea0003800000 */
[----:B------:R-:W-:-:S06]  /*3c70*/  IMAD.WIDE R20, R7, 0x8, R12 ;  /* 0x0000000807147825 */ /* 0x000fcc00078e020c */
[----:B------:R-:W0:Y:S01]  /*3c80*/  LDG.E.64 R20, desc[UR6][R20.64] ;  /* 0x0000000614147981 */ /* 0x000e22000c1e1b00 */
[----:B------:R-:W-:Y:S01]  /*3c90*/  BSSY.RECONVERGENT B1, `(.L_x_934) ;  /* 0x000001c000017945 */ /* 0x000fe20003800200 */
[----:B0-----:R-:W-:-:S04]  /*3ca0*/  LOP3.LUT R2, R21, UR4, RZ, 0xfc, !PT ;  /* 0x0000000415027c12 */ /* 0x001fc8000f8efcff */
        /* <DEDUP_REMOVED lines=22> */
.L_x_935:
[----:B------:R-:W-:Y:S02]  /*3e10*/  MOV R19, UR4 ;  /* 0x0000000400137c02 */ /* 0x000fe40008000f00 */
[----:B------:R-:W-:-:S07]  /*3e20*/  MOV R18, 0x3e40 ;  /* 0x00003e4000127802 */ /* 0x000fce0000000f00 */
[----:B------:R-:W-:Y:S05]  /*3e30*/  CALL.REL.NOINC `($__internal_3_$__cuda_sm20_div_u64) ;  /* 0x0000000800007944 */ /* 0x000fea0003c00000 */
[----:B------:R-:W-:-:S07]  /*3e40*/  IMAD.MOV.U32 R2, RZ, RZ, R20 ;  /* 0x000000ffff027224 */ /* 0x000fce00078e0014 */
.L_x_936:
[----:B------:R-:W-:Y:S05]  /*3e50*/  BSYNC.RECONVERGENT B1 ;  /* 0x0000000000017941 */ /* 0x000fea0003800200 */
.L_x_934:
[----:B------:R-:W-:-:S05]  /*3e60*/  IMAD.WIDE R4, R7, 0x4, R14 ;  /* 0x0000000407047825 */ /* 0x000fca00078e020e */
[----:B------:R1:W-:Y:S02]  /*3e70*/  STG.E desc[UR6][R4.64], R2 ;  /* 0x0000000204007986 */ /* 0x0003e4000c101906 */
.L_x_933:
[----:B------:R-:W-:Y:S05]  /*3e80*/  BSYNC.RECONVERGENT B0 ;  /* 0x0000000000007941 */ /* 0x000fea0003800200 */
.L_x_932:
[----:B------:R-:W-:-:S07]  /*3e90*/  VIADD R3, R3, 0x4 ;  /* 0x0000000403037836 */ /* 0x000fce0000000000 */
.L_x_916:
[----:B------:R-:W-:-:S13]  /*3ea0*/  ISETP.NE.AND P0, PT, RZ, UR5, PT ;  /* 0x00000005ff007c0c */ /* 0x000fda000bf05270 */
[----:B------:R-:W-:Y:S05]  /*3eb0*/  @!P0 EXIT ;  /* 0x000000000000894d */ /* 0x000fea0003800000 */
[----:B------:R-:W-:-:S09]  /*3ec0*/  UISETP.NE.AND UP0, UPT, UR5, 0x1, UPT ;  /* 0x000000010500788c */ /* 0x000fd2000bf05270 */
[----:B------:R-:W-:Y:S05]  /*3ed0*/  BRA.U !UP0, `(.L_x_937) ;  /* 0x0000000508347547 */ /* 0x000fea000b800000 */
[----:B01----:R-:W-:Y:S01]  /*3ee0*/  LEA R5, R3, R0, 0x7 ;  /* 0x0000000003057211 */ /* 0x003fe200078e38ff */
        /* <DEDUP_REMOVED lines=29> */
.L_x_941:
[----:B------:R-:W-:Y:S01]  /*40c0*/  IMAD.U32 R19, RZ, RZ, UR4 ;  /* 0x00000004ff137e24 */ /* 0x000fe2000f8e00ff */
[----:B------:R-:W-:-:S07]  /*40d0*/  MOV R18, 0x40f0 ;  /* 0x000040f000127802 */ /* 0x000fce0000000f00 */
[----:B------:R-:W-:Y:S05]  /*40e0*/  CALL.REL.NOINC `($__internal_3_$__cuda_sm20_div_u64) ;  /* 0x0000000400547944 */ /* 0x000fea0003c00000 */
[----:B------:R-:W-:-:S07]  /*40f0*/  MOV R2, R20 ;  /* 0x0000001400027202 */ /* 0x000fce0000000f00 */
.L_x_942:
[----:B------:R-:W-:Y:S05]  /*4100*/  BSYNC.RECONVERGENT B1 ;  /* 0x0000000000017941 */ /* 0x000fea0003800200 */
.L_x_940:
[----:B------:R-:W-:-:S05]  /*4110*/  IMAD.WIDE R8, R5, 0x4, R14 ;  /* 0x0000000405087825 */ /* 0x000fca00078e020e */
[----:B------:R0:W-:Y:S02]  /*4120*/  STG.E desc[UR6][R8.64], R2 ;  /* 0x0000000208007986 */ /* 0x0001e4000c101906 */
.L_x_939:
[----:B------:R-:W-:Y:S05]  /*4130*/  BSYNC.RECONVERGENT B0 ;  /* 0x0000000000007941 */ /* 0x000fea0003800200 */
.L_x_938:
        /* <DEDUP_REMOVED lines=30> */
.L_x_946:
[----:B------:R-:W-:Y:S02]  /*4320*/  MOV R19, UR4 ;  /* 0x0000000400137c02 */ /* 0x000fe40008000f00 */
[----:B------:R-:W-:-:S07]  /*4330*/  MOV R18, 0x4350 ;  /* 0x0000435000127802 */ /* 0x000fce0000000f00 */
[----:B------:R-:W-:Y:S05]  /*4340*/  CALL.REL.NOINC `($__internal_3_$__cuda_sm20_div_u64) ;  /* 0x0000000000bc7944 */ /* 0x000fea0003c00000 */
[----:B------:R-:W-:-:S07]  /*4350*/  IMAD.MOV.U32 R2, RZ, RZ, R20 ;  /* 0x000000ffff027224 */ /* 0x000fce00078e0014 */
.L_x_947:
[----:B------:R-:W-:Y:S05]  /*4360*/  BSYNC.RECONVERGENT B1 ;  /* 0x0000000000017941 */ /* 0x000fea0003800200 */
.L_x_945:
[----:B------:R-:W-:-:S05]  /*4370*/  IMAD.WIDE R4, R5, 0x4, R14 ;  /* 0x0000000405047825 */ /* 0x000fca00078e020e */
[----:B------:R1:W-:Y:S02]  /*4380*/  STG.E desc[UR6][R4.64], R2 ;  /* 0x0000000204007986 */ /* 0x0003e4000c101906 */
.L_x_944:
[----:B------:R-:W-:Y:S05]  /*4390*/  BSYNC.RECONVERGENT B0 ;  /* 0x0000000000007941 */ /* 0x000fea0003800200 */
.L_x_943:
[----:B------:R-:W-:-:S07]  /*43a0*/  IADD3 R3, PT, PT, R3, 0x2, RZ ;  /* 0x0000000203037810 */ /* 0x000fce0007ffe0ff */
.L_x_937:
[----:B01----:R-:W0:Y:S02]  /*43b0*/  LDC R2, c[0x0][0x384] ;  /* 0x0000e100ff027b82 */ /* 0x003e240000000800 */
[----:B0-----:R-:W-:-:S04]  /*43c0*/  LOP3.LUT R2, R2, 0x1, RZ, 0xc0, !PT ;  /* 0x0000000102027812 */ /* 0x001fc800078ec0ff */
[----:B------:R-:W-:-:S13]  /*43d0*/  ISETP.NE.U32.AND P0, PT, R2, 0x1, PT ;  /* 0x000000010200780c */ /* 0x000fda0003f05070 */
[----:B------:R-:W-:Y:S05]  /*43e0*/  @P0 EXIT ;  /* 0x000000000000094d */ /* 0x000fea0003800000 */
[----:B------:R-:W-:-:S05]  /*43f0*/  IMAD R3, R3, 0x80, R0 ;  /* 0x0000008003037824 */ /* 0x000fca00078e0200 */
[----:B------:R-:W-:-:S13]  /*4400*/  ISETP.GE.AND P0, PT, R3, R6, PT ;  /* 0x000000060300720c */ /* 0x000fda0003f06270 */
[----:B------:R-:W-:Y:S05]  /*4410*/  @P0 EXIT ;  /* 0x000000000000094d */ /* 0x000fea0003800000 */
        /* <DEDUP_REMOVED lines=26> */
.L_x_949:
[----:B------:R-:W-:Y:S01]  /*45c0*/  IMAD.U32 R19, RZ, RZ, UR4 ;  /* 0x00000004ff137e24 */ /* 0x000fe2000f8e00ff */
[----:B------:R-:W-:-:S07]  /*45d0*/  MOV R18, 0x45f0 ;  /* 0x000045f000127802 */ /* 0x000fce0000000f00 */
[----:B------:R-:W-:Y:S05]  /*45e0*/  CALL.REL.NOINC `($__internal_3_$__cuda_sm20_div_u64) ;  /* 0x0000000000147944 */ /* 0x000fea0003c00000 */
[----:B------:R-:W-:-:S07]  /*45f0*/  MOV R0, R20 ;  /* 0x0000001400007202 */ /* 0x000fce0000000f00 */
.L_x_950:
[----:B------:R-:W-:Y:S05]  /*4600*/  BSYNC.RECONVERGENT B0 ;  /* 0x0000000000007941 */ /* 0x000fea0003800200 */
.L_x_948:
[----:B------:R-:W-:-:S05]  /*4610*/  IMAD.WIDE R14, R3, 0x4, R14 ;  /* 0x00000004030e7825 */ /* 0x000fca00078e020e */
[----:B------:R-:W-:Y:S01]  /*4620*/  STG.E desc[UR6][R14.64], R0 ;  /* 0x000000000e007986 */ /* 0x000fe2000c101906 */
[----:B------:R-:W-:Y:S05]  /*4630*/  EXIT ;  /* 0x000000000000794d */ /* 0x000fea0003800000 */
        .weak           $__internal_3_$__cuda_sm20_div_u64
        .type           $__internal_3_$__cuda_sm20_div_u64,@function
        .size           $__internal_3_$__cuda_sm20_div_u64,(.L_x_2002 - $__internal_3_$__cuda_sm20_div_u64)
$__internal_3_$__cuda_sm20_div_u64:
        /* <DEDUP_REMOVED lines=31> */
[----:B------:R-:W-:Y:S01]  /*4830*/  IMAD.MOV.U32 R27, RZ, RZ, RZ ;  /* 0x000000ffff1b7224 */ /* 0x000fe200078e00ff */
[----:B------:R-:W-:Y:S01]  /*4840*/  IADD3.X R24, PT, PT, R25, R22, RZ, P0, !PT ;  /* 0x0000001619187210 */ /* 0x000fe200007fe4ff */
[----:B------:R-:W-:-:S03]  /*4850*/  IMAD.HI.U32 R26, R23, R20, RZ ;  /* 0x00000014171a7227 */ /* 0x000fc600078e00ff */
[----:B------:R-:W-:Y:S01]  /*4860*/  IADD3.X R24, PT, PT, RZ, RZ, R24, P3, P1 ;  /* 0x000000ffff187210 */ /* 0x000fe20001fe2418 */
        /* <DEDUP_REMOVED lines=28> */
[----:B------:R-:W-:Y:S06]  /*4a30*/  RET.REL.NODEC R18 `(_ZN3cub18CUB_300001_SM_10006detail9transform16transform_kernelINS2_10policy_hubILb1EN4cuda3std3__45tupleIJN6thrust24THRUST_300001_SM_1000_NS6detail15normal_iteratorINSA_10device_ptrImEEEEEEEE10policy1000Ei15KeyToDocFunctorNSC_INSD_IiEEEEJPmEEEvT0_iT1_T2_DpNS2_10kernel_argIT3_EE) ;  /* 0xffffffb412707950 */ /* 0x000fec0003c3ffff */
.L_x_951:
        /* <DEDUP_REMOVED lines=12> */
.L_x_2002:


//--------------------- .text._ZN3cub18CUB_300001_SM_10006detail9transform16transform_kernelINS2_10policy_hubILb1EN4cuda3std3__45tupleIJN6thrust24THRUST_300001_SM_1000_NS12zip_iteratorINS8_IJNSA_6detail15normal_iteratorINSA_10device_ptrIiEEEESG_EEEEEEEEE10policy1000El14MakeKeyFunctorNSD_INSE_ImEEEEJSI_EEEvT0_iT1_T2_DpNS2_10kernel_argIT3_EE --------------------------
	.section	.text._ZN3cub18CUB_300001_SM_10006detail9transform16transform_kernelINS2_10policy_hubILb1EN4cuda3std3__45tupleIJN6thrust24THRUST_300001_SM_1000_NS12zip_iteratorINS8_IJNSA_6detail15normal_iteratorINSA_10device_ptrIiEEEESG_EEEEEEEEE10policy1000El14MakeKeyFunctorNSD_INSE_ImEEEEJSI_EEEvT0_iT1_T2_DpNS2_10kernel_argIT3_EE,"ax",@progbits
	.align	128
        .global         _ZN3cub18CUB_300001_SM_10006detail9transform16transform_kernelINS2_10policy_hubILb1EN4cuda3std3__45tupleIJN6thrust24THRUST_300001_SM_1000_NS12zip_iteratorINS8_IJNSA_6detail15normal_iteratorINSA_10device_ptrIiEEEESG_EEEEEEEEE10policy1000El14MakeKeyFunctorNSD_INSE_ImEEEEJSI_EEEvT0_iT1_T2_DpNS2_10kernel_argIT3_EE
        .type           _ZN3cub18CUB_300001_SM_10006detail9transform16transform_kernelINS2_10policy_hubILb1EN4cuda3std3__45tupleIJN6thrust24THRUST_300001_SM_1000_NS12zip_iteratorINS8_IJNSA_6detail15normal_iteratorINSA_10device_ptrIiEEEESG_EEEEEEEEE10policy1000El14MakeKeyFunctorNSD_INSE_ImEEEEJSI_EEEvT0_iT1_T2_DpNS2_10kernel_argIT3_EE,@function
        .size           _ZN3cub18CUB_300001_SM_10006detail9transform16transform_kernelINS2_10policy_hubILb1EN4cuda3std3__45tupleIJN6thrust24THRUST_300001_SM_1000_NS12zip_iteratorINS8_IJNSA_6detail15normal_iteratorINSA_10device_ptrIiEEEESG_EEEEEEEEE10policy1000El14MakeKeyFunctorNSD_INSE_ImEEEEJSI_EEEvT0_iT1_T2_DpNS2_10kernel_argIT3_EE,(.L_x_2017 - _ZN3cub18CUB_300001_SM_10006detail9transform16transform_kernelINS2_10policy_hubILb1EN4cuda3std3__45tupleIJN6thrust24THRUST_300001_SM_1000_NS12zip_iteratorINS8_IJNSA_6detail15normal_iteratorINSA_10device_ptrIiEEEESG_EEEEEEEEE10policy1000El14MakeKeyFunctorNSD_INSE_ImEEEEJSI_EEEvT0_iT1_T2_DpNS2_10kernel_argIT3_EE)
        .other          _ZN3cub18CUB_300001_SM_10006detail9transform16transform_kernelINS2_10policy_hubILb1EN4cuda3std3__45tupleIJN6thrust24THRUST_300001_SM_1000_NS12zip_iteratorINS8_IJNSA_6detail15normal_iteratorINSA_10device_ptrIiEEEESG_EEEEEEEEE10policy1000El14MakeKeyFunctorNSD_INSE_ImEEEEJSI_EEEvT0_iT1_T2_DpNS2_10kernel_argIT3_EE,@"STO_CUDA_ENTRY STV_DEFAULT"
_ZN3cub18CUB_300001_SM_10006detail9transform16transform_kernelINS2_10policy_hubILb1EN4cuda3std3__45tupleIJN6thrust24THRUST_300001_SM_1000_NS12zip_iteratorINS8_IJNSA_6detail15normal_iteratorINSA_10device_ptrIiEEEESG_EEEEEEEEE10policy1000El14MakeKeyFunctorNSD_INSE_ImEEEEJSI_EEEvT0_iT1_T2_DpNS2_10kernel_argIT3_EE:
.text._ZN3cub18CUB_300001_SM_10006detail9transform16transform_kernelINS2_10policy_hubILb1EN4cuda3std3__45tupleIJN6thrust24THRUST_300001_SM_1000_NS12zip_iteratorINS8_IJNSA_6detail15normal_iteratorINSA_10device_ptrIiEEEESG_EEEEEEEEE10policy1000El14MakeKeyFunctorNSD_INSE_ImEEEEJSI_EEEvT0_iT1_T2_DpNS2_10kernel_argIT3_EE:
[----:B------:R-:W-:Y:S01]  /*0000*/  LDC R1, c[0x0][0x37c] ;  /* 0x0000df00ff017b82 */ /* 0x000fe20000000800 */
[----:B------:R-:W0:Y:S07]  /*0010*/  LDCU UR13, c[0x0][0x388] ;  /* 0x00007100ff0d77ac */ /* 0x000e2e0008000800 */
[----:B------:R-:W1:Y:S01]  /*0020*/  S2UR UR4, SR_CTAID.X ;  /* 0x00000000000479c3 */ /* 0x000e620000002500 */
[----:B------:R-:W2:Y:S01]  /*0030*/  LDCU.64 UR10, c[0x0][0x380] ;  /* 0x00007000ff0a77ac */ /* 0x000ea20008000a00 */
[----:B------:R-:W3:Y:S01]  /*0040*/  LDCU.128 UR16, c[0x0][0x390] ;  /* 0x00007200ff1077ac */ /* 0x000ee20008000c00 */
[----:B------:R-:W4:Y:S01]  /*0050*/  LDCU.64 UR14, c[0x0][0x3a0] ;  /* 0x00007400ff0e77ac */ /* 0x000f220008000a00 */
[----:B0-----:R-:W-:-:S04]  /*0060*/  USHF.L.U32 UR20, UR13, 0x7, URZ ;  /* 0x000000070d147899 */ /* 0x001fc800080006ff */
[----:B------:R-:W-:Y:S02]  /*0070*/  USHF.R.S32.HI UR21, URZ, 0x1f, UR20 ;  /* 0x0000001fff157899 */ /* 0x000fe40008011414 */
[----:B-1----:R-:W-:Y:S02]  /*0080*/  UIMAD.WIDE.U32 UR6, UR20, UR4, URZ ;  /* 0x00000004140672a5 */ /* 0x002fe4000f8e00ff */
[----:B------:R-:W-:Y:S02]  /*0090*/  UIMAD UR5, UR21, UR4, URZ ;  /* 0x00000004150572a4 */ /* 0x000fe4000f8e02ff */
[----:B--2---:R-:W-:Y:S02]  /*00a0*/  UIADD3 UR9, UP0, UPT, -UR6, UR10, URZ ;  /* 0x0000000a06097290 */ /* 0x004fe4000ff1e1ff */
[----:B------:R-:W-:Y:S02]  /*00b0*/  UIADD3 UR5, UPT, UPT, UR7, UR5, URZ ;  /* 0x0000000507057290 */ /* 0x000fe4000fffe0ff */
[----:B------:R-:W-:-:S02]  /*00c0*/  USHF.L.U32 UR7, UR6, 0x2, URZ ;  /* 0x0000000206077899 */ /* 0x000fc400080006ff */
[----:B------:R-:W-:Y:S02]  /*00d0*/  UIADD3.X UR10, UPT, UPT, ~UR5, UR11, URZ, UP0, !UPT ;  /* 0x0000000b050a7290 */ /* 0x000fe400087fe5ff */
[----:B------:R-:W-:Y:S02]  /*00e0*/  UISETP.LT.U32.AND UP0, UPT, UR9, UR20, UPT ;  /* 0x000000140900728c */ /* 0x000fe4000bf01070 */
[----:B---3--:R-:W-:Y:S02]  /*00f0*/  ULEA UR4, UP2, UR6, UR16, 0x3 ;  /* 0x0000001006047291 */ /* 0x008fe4000f8418ff */
[----:B------:R-:W-:Y:S02]  /*0100*/  USHF.L.U64.HI UR8, UR6, 0x2, UR5 ;  /* 0x0000000206087899 */ /* 0x000fe40008010205 */
[----:B------:R-:W-:Y:S02]  /*0110*/  UIADD3 UR11, UP1, UPT, UR7, UR18, URZ ;  /* 0x00000012070b7290 */ /* 0x000fe4000ff3e0ff */
[----:B------:R-:W-:-:S02]  /*0120*/  USHF.L.U64.HI UR6, UR6, 0x3, UR5 ;  /* 0x0000000306067899 */ /* 0x000fc40008010205 */
[----:B------:R-:W-:Y:S02]  /*0130*/  UISETP.LT.AND.EX UP0, UPT, UR10, UR21, UPT, UP0 ;  /* 0x000000150a00728c */ /* 0x000fe4000bf01300 */
[----:B------:R-:W-:Y:S01]  /*0140*/  UIADD3.X UR12, UPT, UPT, UR8, UR19, URZ, UP1, !UPT ;  /* 0x00000013080c7290 */ /* 0x000fe20008ffe4ff */
[----:B------:R-:W-:Y:S01]  /*0150*/  IMAD.U32 R2, RZ, RZ, UR11 ;  /* 0x0000000bff027e24 */ /* 0x000fe2000f8e00ff */
[----:B------:R-:W-:Y:S02]  /*0160*/  UIADD3.X UR5, UPT, UPT, UR6, UR17, URZ, UP2, !UPT ;  /* 0x0000001106057290 */ /* 0x000fe400097fe4ff */
[----:B----4-:R-:W-:Y:S02]  /*0170*/  UIADD3 UR6, UP1, UPT, UR7, UR14, URZ ;  /* 0x0000000e07067290 */ /* 0x010fe4000ff3e0ff */
[----:B------:R-:W-:Y:S01]  /*0180*/  USEL UR7, UR9, UR20, UP0 ;  /* 0x0000001409077287 */ /* 0x000fe20008000000 */
[----:B------:R-:W-:Y:S01]  /*0190*/  MOV R3, UR12 ;  /* 0x0000000c00037c02 */ /* 0x000fe20008000f00 */
[----:B------:R-:W-:-:S02]  /*01a0*/  UIADD3.X UR8, UPT, UPT, UR8, UR15, URZ, UP1, !UPT ;  /* 0x0000000f08087290 */ /* 0x000fc40008ffe4ff */
[----:B------:R-:W-:Y:S01]  /*01b0*/  UISETP.NE.AND UP0, UPT, UR20, UR7, UPT ;  /* 0x000000071400728c */ /* 0x000fe2000bf05270 */
[----:B------:R-:W-:Y:S01]  /*01c0*/  IMAD.U32 R4, RZ, RZ, UR6 ;  /* 0x00000006ff047e24 */ /* 0x000fe2000f8e00ff */
[----:B------:R-:W0:Y:S02]  /*01d0*/  LDCU.64 UR16, c[0x0][0x358] ;  /* 0x00006b00ff1077ac */ /* 0x000e240008000a00 */
[----:B------:R-:W-:-:S05]  /*01e0*/  IMAD.U32 R5, RZ, RZ, UR8 ;  /* 0x00000008ff057e24 */ /* 0x000fca000f8e00ff */
[----:B------:R-:W-:Y:S05]  /*01f0*/  BRA.U !UP0, `(.L_x_952) ;  /* 0x00000011081c7547 */ /* 0x000fea000b800000 */
[----:B------:R-:W-:-:S06]  /*0200*/  UISETP.GE.AND UP0, UPT, UR13, 0x1, UPT ;  /* 0x000000010d00788c */ /* 0x000fcc000bf06270 */
[----:B------:R-:W-:-:S13]  /*0210*/  PLOP3.LUT P0, PT, PT, PT, UP0, 0x80, 0x8 ;  /* 0x000000000008781c */ /* 0x000fda0003f0f008 */
[----:B0-----:R-:W-:Y:S05]  /*0220*/  @!P0 EXIT ;  /* 0x000000000000894d */ /* 0x001fea0003800000 */
[----:B------:R-:W0:Y:S01]  /*0230*/  S2R R7, SR_TID.X ;  /* 0x0000000000077919 */ /* 0x000e220000002100 */
[----:B------:R-:W-:Y:S01]  /*0240*/  UISETP.GE.U32.AND UP0, UPT, UR13, 0x8, UPT ;  /* 0x000000080d00788c */ /* 0x000fe2000bf06070 */
[----:B------:R-:W-:Y:S01]  /*0250*/  IMAD.MOV.U32 R0, RZ, RZ, RZ ;  /* 0x000000ffff007224 */ /* 0x000fe200078e00ff */
[----:B------:R-:W-:-:S07]  /*0260*/  ULOP3.LUT UR8, UR13, 0x7, URZ, 0xc0, !UPT ;  /* 0x000000070d087892 */ /* 0x000fce000f8ec0ff */
[----:B------:R-:W-:Y:S05]  /*0270*/  BRA.U !UP0, `(.L_x_953) ;  /* 0x0000000908687547 */ /* 0x000fea000b800000 */
[----:B0-----:R-:W-:-:S13]  /*0280*/  ISETP.GE.AND P0, PT, R7, UR7, PT ;  /* 0x0000000707007c0c */ /* 0x001fda000bf06270 */
[C---:B------:R-:W-:Y:S01]  /*0290*/  @!P0 IMAD.WIDE.U32 R12, R7.reuse, 0x4, R4 ;  /* 0x00000004070c8825 */ /* 0x040fe200078e0004 */
[----:B------:R-:W0:Y:S03]  /*02a0*/  @!P0 LDC R14, c[0x0][0x38c] ;  /* 0x0000e300ff0e8b82 */ /* 0x000e260000000800 */
[C---:B------:R-:W-:Y:S01]  /*02b0*/  @!P0 IMAD.WIDE.U32 R10, R7.reuse, 0x4, R2 ;  /* 0x00000004070a8825 */ /* 0x040fe200078e0002 */
[----:B------:R1:W2:Y:S05]  /*02c0*/  @!P0 LDG.E R8, desc[UR16][R12.64] ;  /* 0x000000100c088981 */ /* 0x0002aa000c1e1900 */
[----:B------:R-:W0:Y:S01]  /*02d0*/  @!P0 LDG.E R11, desc[UR16][R10.64] ;  /* 0x000000100a0b8981 */ /* 0x000e22000c1e1900 */
[----:B------:R-:W-:Y:S01]  /*02e0*/  IADD3 R21, PT, PT, R7, 0x80, RZ ;  /* 0x0000008007157810 */ /* 0x000fe20007ffe0ff */
[----:B------:R-:W-:-:S03]  /*02f0*/  IMAD.MOV.U32 R16, RZ, RZ, 0x8 ;  /* 0x00000008ff107424 */ /* 0x000fc600078e00ff */
[----:B------:R-:W-:Y:S01]  /*0300*/  ISETP.GE.AND P1, PT, R21, UR7, PT ;  /* 0x0000000715007c0c */ /* 0x000fe2000bf26270 */
[----:B------:R-:W-:-:S04]  /*0310*/  @!P0 IMAD.WIDE.U32 R16, R7, R16, UR4 ;  /* 0x0000000407108e25 */ /* 0x000fc8000f8e0010 */
[----:B-1----:R-:W-:-:S08]  /*0320*/  IMAD.WIDE R12, R21, 0x4, R2 ;  /* 0x00000004150c7825 */ /* 0x002fd000078e0202 */
[----:B------:R-:W1:Y:S01]  /*0330*/  @!P1 LDC R6, c[0x0][0x38c] ;  /* 0x0000e300ff069b82 */ /* 0x000e620000000800 */
[----:B--2---:R-:W-:-:S03]  /*0340*/  @!P0 SHF.R.S32.HI R9, RZ, 0x1f, R8 ;  /* 0x0000001fff098819 */ /* 0x004fc60000011408 */
[----:B0-----:R-:W-:-:S04]  /*0350*/  @!P0 IMAD.WIDE R14, R11, R14, R8 ;  /* 0x0000000e0b0e8225 */ /* 0x001fc800078e0208 */
[----:B------:R-:W-:Y:S01]  /*0360*/  IMAD.WIDE R8, R21, 0x4, R4 ;  /* 0x0000000415087825 */ /* 0x000fe200078e0204 */
[----:B------:R0:W-:Y:S04]  /*0370*/  @!P0 STG.E.64 desc[UR16][R16.64], R14 ;  /* 0x0000000e10008986 */ /* 0x0001e8000c101b10 */
[----:B------:R-:W2:Y:S04]  /*0380*/  @!P1 LDG.E R18, desc[UR16][R8.64] ;  /* 0x0000001008129981 */ /* 0x000ea8000c1e1900 */
[----:B------:R-:W1:Y:S01]  /*0390*/  @!P1 LDG.E R23, desc[UR16][R12.64] ;  /* 0x000000100c179981 */ /* 0x000e62000c1e1900 */
[----:B------:R-:W-:-:S02]  /*03a0*/  VIADD R0, R7, 0x100 ;  /* 0x0000010007007836 */ /* 0x000fc40000000000 */
[----:B------:R-:W-:-:S03]  /*03b0*/  HFMA2 R10, -RZ, RZ, 0, 4.76837158203125e-07 ;  /* 0x00000008ff0a7431 */ /* 0x000fc600000001ff */
[----:B------:R-:W-:Y:S02]  /*03c0*/  ISETP.GE.AND P0, PT, R0, UR7, PT ;  /* 0x0000000700007c0c */ /* 0x000fe4000bf06270 */
[----:B------:R-:W-:Y:S01]  /*03d0*/  IMAD.WIDE R10, R21, R10, UR4 ;  /* 0x00000004150a7e25 */ /* 0x000fe2000f8e020a */
[----:B--2---:R-:W-:-:S03]  /*03e0*/  @!P1 SHF.R.S32.HI R19, RZ, 0x1f, R18 ;  /* 0x0000001fff139819 */ /* 0x004fc60000011412 */
[----:B-1----:R-:W-:-:S07]  /*03f0*/  @!P1 IMAD.WIDE R18, R23, R6, R18 ;  /* 0x0000000617129225 */ /* 0x002fce00078e0212 */
[----:B------:R-:W1:Y:S01]  /*0400*/  @!P0 LDC R6, c[0x0][0x38c] ;  /* 0x0000e300ff068b82 */ /* 0x000e620000000800 */
[----:B------:R2:W-:Y:S04]  /*0410*/  @!P1 STG.E.64 desc[UR16][R10.64], R18 ;  /* 0x000000120a009986 */ /* 0x0005e8000c101b10 */
[----:B0-----:R-:W3:Y:S04]  /*0420*/  @!P0 LDG.E R14, desc[UR16][R8.64+0x200] ;  /* 0x00020010080e8981 */ /* 0x001ee8000c1e1900 */
[----:B------:R-:W1:Y:S01]  /*0430*/  @!P0 LDG.E R17, desc[UR16][R12.64+0x200] ;  /* 0x000200100c118981 */ /* 0x000e62000c1e1900 */
[----:B------:R-:W-:-:S05]  /*0440*/  VIADD R0, R7, 0x180 ;  /* 0x0000018007007836 */ /* 0x000fca0000000000 */
[----:B------:R-:W-:Y:S02]  /*0450*/  ISETP.GE.AND P1, PT, R0, UR7, PT ;  /* 0x0000000700007c0c */ /* 0x000fe4000bf26270 */
[----:B---3--:R-:W-:-:S03]  /*0460*/  @!P0 SHF.R.S32.HI R15, RZ, 0x1f, R14 ;  /* 0x0000001fff0f8819 */ /* 0x008fc6000001140e */
[----:B-1----:R-:W-:-:S08]  /*0470*/  @!P0 IMAD.WIDE R14, R17, R6, R14 ;  /* 0x00000006110e8225 */ /* 0x002fd000078e020e */
[----:B------:R-:W0:Y:S01]  /*0480*/  @!P1 LDC R6, c[0x0][0x38c] ;  /* 0x0000e300ff069b82 */ /* 0x000e220000000800 */
[----:B------:R1:W-:Y:S04]  /*0490*/  @!P0 STG.E.64 desc[UR16][R10.64+0x400], R14 ;  /* 0x0004000e0a008986 */ /* 0x0003e8000c101b10 */
[----:B------:R-:W3:Y:S04]  /*04a0*/  @!P1 LDG.E R16, desc[UR16][R8.64+0x400] ;  /* 0x0004001008109981 */ /* 0x000ee8000c1e1900 */
[----:B------:R-:W0:Y:S01]  /*04b0*/  @!P1 LDG.E R21, desc[UR16][R12.64+0x400] ;  /* 0x000400100c159981 */ /* 0x000e22000c1e1900 */
[----:B------:R-:W-:-:S04]  /*04c0*/  IADD3 R0, PT, PT, R7, 0x200, RZ ;  /* 0x0000020007007810 */ /* 0x000fc80007ffe0ff */
[----:B------:R-:W-:Y:S02]  /*04d0*/  ISETP.GE.AND P0, PT, R0, UR7, PT ;  /* 0x0000000700007c0c */ /* 0x000fe4000bf06270 */
[----:B---3--:R-:W-:-:S03]  /*04e0*/  @!P1 SHF.R.S32.HI R17, RZ, 0x1f, R16 ;  /* 0x0000001fff119819 */ /* 0x008fc60000011410 */
[----:B0-----:R-:W-:-:S08]  /*04f0*/  @!P1 IMAD.WIDE R16, R21, R6, R16 ;  /* 0x0000000615109225 */ /* 0x001fd000078e0210 */
[----:B------:R-:W0:Y:S01]  /*0500*/  @!P0 LDC R6, c[0x0][0x38c] ;  /* 0x0000e300ff068b82 */ /* 0x000e220000000800 */
[----:B------:R3:W-:Y:S04]  /*0510*/  @!P1 STG.E.64 desc[UR16][R10.64+0x800], R16 ;  /* 0x000800100a009986 */ /* 0x0007e8000c101b10 */
[----:B--2---:R-:W2:Y:S04]  /*0520*/  @!P0 LDG.E R18, desc[UR16][R8.64+0x600] ;  /* 0x0006001008128981 */ /* 0x004ea8000c1e1900 */
[----:B------:R-:W0:Y:S01]  /*0530*/  @!P0 LDG.E R21, desc[UR16][R12.64+0x600] ;  /* 0x000600100c158981 */ /* 0x000e22000c1e1900 */
[----:B------:R-:W-:-:S05]  /*0540*/  VIADD R0, R7, 0x280 ;  /* 0x0000028007007836 */ /* 0x000fca0000000000 */
[----:B------:R-:W-:Y:S02]  /*0550*/  ISETP.GE.AND P1, PT, R0, UR7, PT ;  /* 0x0000000700007c0c */ /* 0x000fe4000bf26270 */
[----:B--2---:R-:W-:-:S03]  /*0560*/  @!P0 SHF.R.S32.HI R19, RZ, 0x1f, R18 ;  /* 0x0000001fff138819 */ /* 0x004fc60000011412 */
[----:B0-----:R-:W-:-:S08]  /*0570*/  @!P0 IMAD.WIDE R18, R21, R6, R18 ;  /* 0x0000000615128225 */ /* 0x001fd000078e0212 */
[----:B------:R-:W0:Y:S01]  /*0580*/  @!P1 LDC R6, c[0x0][0x38c] ;  /* 0x0000e300ff069b82 */ /* 0x000e220000000800 */
[----:B------:R2:W-:Y:S04]  /*0590*/  @!P0 STG.E.64 desc[UR16][R10.64+0xc00], R18 ;  /* 0x000c00120a008986 */ /* 0x0005e8000c101b10 */
[----:B-1----:R-:W4:Y:S04]  /*05a0*/  @!P1 LDG.E R14, desc[UR16][R8.64+0x800] ;  /* 0x00080010080e9981 */ /* 0x002f28000c1e1900 */
[----:B------:R-:W0:Y:S01]  /*05b0*/  @!P1 LDG.E R21, desc[UR16][R12.64+0x800] ;  /* 0x000800100c159981 */ /* 0x000e22000c1e1900 */
[----:B------:R-:W-:-:S04]  /*05c0*/  IADD3 R0, PT, PT, R7, 0x300, RZ ;  /* 0x0000030007007810 */ /* 0x000fc80007ffe0ff */
[----:B------:R-:W-:Y:S02]  /*05d0*/  ISETP.GE.AND P0, PT, R0, UR7, PT ;  /* 0x0000000700007c0c */ /* 0x000fe4000bf06270 */
[----:B----4-:R-:W-:-:S03]  /*05e0*/  @!P1 SHF.R.S32.HI R15, RZ, 0x1f, R14 ;  /* 0x0000001fff0f9819 */ /* 0x010fc6000001140e */
[----:B0-----:R-:W-:-:S08]  /*05f0*/  @!P1 IMAD.WIDE R14, R21, R6, R14 ;  /* 0x00000006150e9225 */ /* 0x001fd000078e020e */
[----:B------:R-:W0:Y:S01]  /*0600*/  @!P0 LDC R6, c[0x0][0x38c] ;  /* 0x0000e300ff068b82 */ /* 0x000e220000000800 */
[----:B------:R1:W-:Y:S04]  /*0610*/  @!P1 STG.E.64 desc[UR16][R10.64+0x1000], R14 ;  /* 0x0010000e0a009986 */ /* 0x0003e8000c101b10 */
[----:B---3--:R-:W3:Y:S04]  /*0620*/  @!P0 LDG.E R16, desc[UR16][R8.64+0xa00] ;  /* 0x000a001008108981 */ /* 0x008ee8000c1e1900 */
[----:B------:R-:W0:Y:S01]  /*0630*/  @!P0 LDG.E R21, desc[UR16][R12.64+0xa00] ;  /* 0x000a00100c158981 */ /* 0x000e22000c1e1900 */
[----:B------:R-:W-:-:S05]  /*0640*/  VIADD R0, R7, 0x380 ;  /* 0x0000038007007836 */ /* 0x000fca0000000000 */
[----:B------:R-:W-:-:S13]  /*0650*/  ISETP.GE.AND P1, PT, R0, UR7, PT ;  /* 0x0000000700007c0c */ /* 0x000fda000bf26270 */
[----:B------:R-:W4:Y:S01]  /*0660*/  @!P1 LDC R0, c[0x0][0x38c] ;  /* 0x0000e300ff009b82 */ /* 0x000f220000000800 */
[----:B---3--:R-:W-:-:S03]  /*0670*/  @!P0 SHF.R.S32.HI R17, RZ, 0x1f, R16 ;  /* 0x0000001fff118819 */ /* 0x008fc60000011410 */
[----:B0-----:R-:W-:-:S05]  /*0680*/  @!P0 IMAD.WIDE R16, R21, R6, R16 ;  /* 0x0000000615108225 */ /* 0x001fca00078e0210 */
[----:B------:R1:W-:Y:S04]  /*0690*/  @!P0 STG.E.64 desc[UR16][R10.64+0x1400], R16 ;  /* 0x001400100a008986 */ /* 0x0003e8000c101b10 */
[----:B--2---:R-:W2:Y:S04]  /*06a0*/  @!P1 LDG.E R18, desc[UR16][R8.64+0xc00] ;  /* 0x000c001008129981 */ /* 0x004ea8000c1e1900 */
[----:B------:R-:W4:Y:S01]  /*06b0*/  @!P1 LDG.E R21, desc[UR16][R12.64+0xc00] ;  /* 0x000c00100c159981 */ /* 0x000f22000c1e1900 */
[----:B------:R-:W-:Y:S01]  /*06c0*/  ULOP3.LUT UR6, UR13, 0x7ffffff8, URZ, 0xc0, !UPT ;  /* 0x7ffffff80d067892 */ /* 0x000fe2000f8ec0ff */
[----:B--2---:R-:W-:-:S03]  /*06d0*/  @!P1 SHF.R.S32.HI R19, RZ, 0x1f, R18 ;  /* 0x0000001fff139819 */ /* 0x004fc60000011412 */
[----:B----4-:R-:W-:Y:S02]  /*06e0*/  @!P1 IMAD.WIDE R18, R21, R0, R18 ;  /* 0x0000000015129225 */ /* 0x010fe400078e0212 */
[----:B------:R-:W-:-:S03]  /*06f0*/  MOV R0, UR6 ;  /* 0x0000000600007c02 */ /* 0x000fc60008000f00 */
[----:B------:R1:W-:Y:S01]  /*0700*/  @!P1 STG.E.64 desc[UR16][R10.64+0x1800], R18 ;  /* 0x001800120a009986 */ /* 0x0003e2000c101b10 */
[----:B------:R-:W-:-:S13]  /*0710*/  ISETP.NE.AND P0, PT, R0, 0x8, PT ;  /* 0x000000080000780c */ /* 0x000fda0003f05270 */
[----:B-1----:R-:W-:Y:S05]  /*0720*/  @!P0 BRA `(.L_x_953) ;  /* 0x00000004003c8947 */ /* 0x002fea0003800000 */
[----:B------:R-:W-:Y:S01]  /*0730*/  IMAD.MOV.U32 R6, RZ, RZ, 0x8 ;  /* 0x00000008ff067424 */ /* 0x000fe200078e00ff */
[----:B------:R-:W0:Y:S06]  /*0740*/  LDCU UR6, c[0x0][0x38c] ;  /* 0x00007180ff0677ac */ /* 0x000e2c0008000800 */
.L_x_956:
[----:B-1----:R-:W-:-:S04]  /*0750*/  LEA R15, R6, R7, 0x7 ;  /* 0x00000007060f7211 */ /* 0x002fc800078e38ff */
[----:B------:R-:W-:-:S13]  /*0760*/  ISETP.GE.AND P0, PT, R15, UR7, PT ;  /* 0x000000070f007c0c */ /* 0x000fda000bf06270 */
[C---:B------:R-:W-:Y:S01]  /*0770*/  @!P0 IMAD.WIDE.U32 R10, R15.reuse, 0x4, R4 ;  /* 0x000000040f0a8825 */ /* 0x040fe200078e0004 */
[----:B------:R-:W1:Y:S03]  /*0780*/  @!P0 LDC R20, c[0x0][0x38c] ;  /* 0x0000e300ff148b82 */ /* 0x000e660000000800 */
[C---:B------:R-:W-:Y:S01]  /*0790*/  @!P0 IMAD.WIDE.U32 R8, R15.reuse, 0x4, R2 ;  /* 0x000000040f088825 */ /* 0x040fe200078e0002 */
[----:B------:R2:W3:Y:S05]  /*07a0*/  @!P0 LDG.E R12, desc[UR16][R10.64] ;  /* 0x000000100a0c8981 */ /* 0x0004ea000c1e1900 */
[----:B------:R-:W1:Y:S01]  /*07b0*/  @!P0 LDG.E R9, desc[UR16][R8.64] ;  /* 0x0000001008098981 */ /* 0x000e62000c1e1900 */
[----:B------:R-:W-:Y:S01]  /*07c0*/  VIADD R25, R15, 0x80 ;  /* 0x000000800f197836 */ /* 0x000fe20000000000 */
[----:B------:R-:W-:-:S04]  /*07d0*/  MOV R22, 0x8 ;  /* 0x0000000800167802 */ /* 0x000fc80000000f00 */
[----:B------:R-:W-:Y:S01]  /*07e0*/  ISETP.GE.AND P1, PT, R25, UR7, PT ;  /* 0x0000000719007c0c */ /* 0x000fe2000bf26270 */
[----:B------:R-:W-:-:S04]  /*07f0*/  @!P0 IMAD.WIDE.U32 R22, R15, R22, UR4 ;  /* 0x000000040f168e25 */ /* 0x000fc8000f8e0016 */
[----:B--2---:R-:W-:-:S08]  /*0800*/  IMAD.WIDE R10, R25, 0x4, R2 ;  /* 0x00000004190a7825 */ /* 0x004fd000078e0202 */
[----:B------:R-:W2:Y:S01]  /*0810*/  @!P1 LDC R18, c[0x0][0x38c] ;  /* 0x0000e300ff129b82 */ /* 0x000ea20000000800 */
[----:B---3--:R-:W-:-:S03]  /*0820*/  @!P0 SHF.R.S32.HI R13, RZ, 0x1f, R12 ;  /* 0x0000001fff0d8819 */ /* 0x008fc6000001140c */
[----:B-1----:R-:W-:-:S04]  /*0830*/  @!P0 IMAD.WIDE R20, R9, R20, R12 ;  /* 0x0000001409148225 */ /* 0x002fc800078e020c */
[----:B------:R-:W-:Y:S01]  /*0840*/  IMAD.WIDE R12, R25, 0x4, R4 ;  /* 0x00000004190c7825 */ /* 0x000fe200078e0204 */
[----:B------:R1:W-:Y:S04]  /*0850*/  @!P0 STG.E.64 desc[UR16][R22.64], R20 ;  /* 0x0000001416008986 */ /* 0x0003e8000c101b10 */
[----:B------:R-:W3:Y:S04]  /*0860*/  @!P1 LDG.E R16, desc[UR16][R12.64] ;  /* 0x000000100c109981 */ /* 0x000ee8000c1e1900 */
[----:B------:R-:W2:Y:S01]  /*0870*/  @!P1 LDG.E R19, desc[UR16][R10.64] ;  /* 0x000000100a139981 */ /* 0x000ea2000c1e1900 */
[----:B------:R-:W-:-:S05]  /*0880*/  VIADD R8, R15, 0x100 ;  /* 0x000001000f087836 */ /* 0x000fca0000000000 */
[----:B------:R-:W-:Y:S01]  /*0890*/  ISETP.GE.AND P0, PT, R8, UR7, PT ;  /* 0x0000000708007c0c */ /* 0x000fe2000bf06270 */
[----:B------:R-:W-:-:S05]  /*08a0*/  HFMA2 R8, -RZ, RZ, 0, 4.76837158203125e-07 ;  /* 0x00000008ff087431 */ /* 0x000fca00000001ff */
[----:B------:R-:W-:-:S07]  /*08b0*/  IMAD.WIDE R8, R25, R8, UR4 ;  /* 0x0000000419087e25 */ /* 0x000fce000f8e0208 */
[----:B-1----:R-:W1:Y:S01]  /*08c0*/  @!P0 LDC R20, c[0x0][0x38c] ;  /* 0x0000e300ff148b82 */ /* 0x002e620000000800 */
[----:B---3--:R-:W-:-:S03]  /*08d0*/  @!P1 SHF.R.S32.HI R17, RZ, 0x1f, R16 ;  /* 0x0000001fff119819 */ /* 0x008fc60000011410 */
[----:B--2---:R-:W-:-:S05]  /*08e0*/  @!P1 IMAD.WIDE R18, R19, R18, R16 ;  /* 0x0000001213129225 */ /* 0x004fca00078e0210 */
[----:B------:R2:W-:Y:S04]  /*08f0*/  @!P1 STG.E.64 desc[UR16][R8.64], R18 ;  /* 0x0000001208009986 */ /* 0x0005e8000c101b10 */
[----:B------:R-:W3:Y:S04]  /*0900*/  @!P0 LDG.E R16, desc[UR16][R12.64+0x200] ;  /* 0x000200100c108981 */ /* 0x000ee8000c1e1900 */
[----:B------:R-:W1:Y:S01]  /*0910*/  @!P0 LDG.E R21, desc[UR16][R10.64+0x200] ;  /* 0x000200100a158981 */ /* 0x000e62000c1e1900 */
[----:B------:R-:W-:-:S05]  /*0920*/  VIADD R14, R15, 0x180 ;  /* 0x000001800f0e7836 */ /* 0x000fca0000000000 */
[----:B------:R-:W-:-:S13]  /*0930*/  ISETP.GE.AND P1, PT, R14, UR7, PT ;  /* 0x000000070e007c0c */ /* 0x000fda000bf26270 */
[----:B--2---:R-:W2:Y:S01]  /*0940*/  @!P1 LDC R18, c[0x0][0x38c] ;  /* 0x0000e300ff129b82 */ /* 0x004ea20000000800 */
[----:B---3--:R-:W-:-:S03]  /*0950*/  @!P0 SHF.R.S32.HI R17, RZ, 0x1f, R16 ;  /* 0x0000001fff118819 */ /* 0x008fc60000011410 */
[----:B-1----:R-:W-:-:S05]  /*0960*/  @!P0 IMAD.WIDE R20, R21, R20, R16 ;  /* 0x0000001415148225 */ /* 0x002fca00078e0210 */
[----:B------:R1:W-:Y:S04]  /*0970*/  @!P0 STG.E.64 desc[UR16][R8.64+0x400], R20 ;  /* 0x0004001408008986 */ /* 0x0003e8000c101b10 */
[----:B------:R-:W3:Y:S04]  /*0980*/  @!P1 LDG.E R16, desc[UR16][R12.64+0x400] ;  /* 0x000400100c109981 */ /* 0x000ee8000c1e1900 */
[----:B------:R-:W2:Y:S01]  /*0990*/  @!P1 LDG.E R23, desc[UR16][R10.64+0x400] ;  /* 0x000400100a179981 */ /* 0x000ea2000c1e1900 */
[----:B------:R-:W-:-:S04]  /*09a0*/  IADD3 R14, PT, PT, R15, 0x200, RZ ;  /* 0x000002000f0e7810 */ /* 0x000fc80007ffe0ff */
[----:B------:R-:W-:Y:S02]  /*09b0*/  ISETP.GE.AND P0, PT, R14, UR7, PT ;  /* 0x000000070e007c0c */ /* 0x000fe4000bf06270 */
[----:B---3--:R-:W-:-:S11]  /*09c0*/  @!P1 SHF.R.S32.HI R17, RZ, 0x1f, R16 ;  /* 0x0000001fff119819 */ /* 0x008fd60000011410 */
[----:B-1----:R-:W1:Y:S01]  /*09d0*/  @!P0 LDC R20, c[0x0][0x38c] ;  /* 0x0000e300ff148b82 */ /* 0x002e620000000800 */
        /* <DEDUP_REMOVED lines=13> */
[----:B------:R-:W-:-:S13]  /*0ab0*/  ISETP.GE.AND P0, PT, R14, UR7, PT ;  /* 0x000000070e007c0c */ /* 0x000fda000bf06270 */
[----:B------:R-:W4:Y:S01]  /*0ac0*/  @!P0 LDC R14, c[0x0][0x38c] ;  /* 0x0000e300ff0e8b82 */ /* 0x000f220000000800 */
[----:B---3--:R-:W-:-:S03]  /*0ad0*/  @!P1 SHF.R.S32.HI R17, RZ, 0x1f, R16 ;  /* 0x0000001fff119819 */ /* 0x008fc60000011410 */
[----:B--2---:R-:W-:-:S05]  /*0ae0*/  @!P1 IMAD.WIDE R18, R23, R18, R16 ;  /* 0x0000001217129225 */ /* 0x004fca00078e0210 */
[----:B------:R1:W-:Y:S04]  /*0af0*/  @!P1 STG.E.64 desc[UR16][R8.64+0x1000], R18 ;  /* 0x0010001208009986 */ /* 0x0003e8000c101b10 */
[----:B------:R-:W2:Y:S04]  /*0b00*/  @!P0 LDG.E R16, desc[UR16][R12.64+0xa00] ;  /* 0x000a00100c108981 */ /* 0x000ea8000c1e1900 */
[----:B------:R-:W4:Y:S01]  /*0b10*/  @!P0 LDG.E R23, desc[UR16][R10.64+0xa00] ;  /* 0x000a00100a178981 */ /* 0x000f22000c1e1900 */
[----:B------:R-:W-:Y:S01]  /*0b20*/  VIADD R15, R15, 0x380 ;  /* 0x000003800f0f7836 */ /* 0x000fe20000000000 */
[----:B------:R-:W-:Y:S01]  /*0b30*/  IADD3 R6, PT, PT, R6, 0x8, RZ ;  /* 0x0000000806067810 */ /* 0x000fe20007ffe0ff */
[----:B------:R-:W-:Y:S03]  /*0b40*/  BSSY.RECONVERGENT B0, `(.L_x_954) ;  /* 0x000000c000007945 */ /* 0x000fe60003800200 */
[----:B------:R-:W-:-:S02]  /*0b50*/  ISETP.NE.AND P1, PT, R6, R0, PT ;  /* 0x000000000600720c */ /* 0x000fc40003f25270 */
[----:B--2---:R-:W-:-:S03]  /*0b60*/  @!P0 SHF.R.S32.HI R17, RZ, 0x1f, R16 ;  /* 0x0000001fff118819 */ /* 0x004fc60000011410 */
[----:B----4-:R-:W-:-:S05]  /*0b70*/  @!P0 IMAD.WIDE R16, R23, R14, R16 ;  /* 0x0000000e17108225 */ /* 0x010fca00078e0210 */
[----:B------:R1:W-:Y:S01]  /*0b80*/  @!P0 STG.E.64 desc[UR16][R8.64+0x1400], R16 ;  /* 0x0014001008008986 */ /* 0x0003e2000c101b10 */
[----:B------:R-:W-:-:S13]  /*0b90*/  ISETP.GE.AND P0, PT, R15, UR7, PT ;  /* 0x000000070f007c0c */ /* 0x000fda000bf06270 */
[----:B-1----:R-:W-:Y:S05]  /*0ba0*/  @P0 BRA `(.L_x_955) ;  /* 0x0000000000140947 */ /* 0x002fea0003800000 */
[----:B------:R-:W2:Y:S04]  /*0bb0*/  LDG.E R14, desc[UR16][R12.64+0xc00] ;  /* 0x000c00100c0e7981 */ /* 0x000ea8000c1e1900 */
[----:B------:R-:W0:Y:S01]  /*0bc0*/  LDG.E R11, desc[UR16][R10.64+0xc00] ;  /* 0x000c00100a0b7981 */ /* 0x000e22000c1e1900 */
[----:B--2---:R-:W-:-:S03]  /*0bd0*/  SHF.R.S32.HI R15, RZ, 0x1f, R14 ;  /* 0x0000001fff0f7819 */ /* 0x004fc6000001140e */
[----:B0-----:R-:W-:-:S05]  /*0be0*/  IMAD.WIDE R14, R11, UR6, R14 ;  /* 0x000000060b0e7c25 */ /* 0x001fca000f8e020e */
[----:B------:R1:W-:Y:S02]  /*0bf0*/  STG.E.64 desc[UR16][R8.64+0x1800], R14 ;  /* 0x0018000e08007986 */ /* 0x0003e4000c101b10 */
.L_x_955:
[----:B0-----:R-:W-:Y:S05]  /*0c00*/  BSYNC.RECONVERGENT B0 ;  /* 0x0000000000007941 */ /* 0x001fea0003800200 */
.L_x_954:
[----:B------:R-:W-:Y:S05]  /*0c10*/  @P1 BRA `(.L_x_956) ;  /* 0xfffffff800cc1947 */ /* 0x000fea000383ffff */
.L_x_953:
[----:B------:R-:W-:-:S13]  /*0c20*/  ISETP.NE.AND P0, PT, RZ, UR8, PT ;  /* 0x00000008ff007c0c */ /* 0x000fda000bf05270 */
[----:B------:R-:W-:Y:S05]  /*0c30*/  @!P0 EXIT ;  /* 0x000000000000894d */ /* 0x000fea0003800000 */
[----:B------:R-:W2:Y:S01]  /*0c40*/  LDC R6, c[0x0][0x388] ;  /* 0x0000e200ff067b82 */ /* 0x000ea20000000800 */
[----:B------:R-:W-:Y:S01]  /*0c50*/  UISETP.GE.U32.AND UP0, UPT, UR8, 0x4, UPT ;  /* 0x000000040800788c */ /* 0x000fe2000bf06070 */
[----:B--2---:R-:W-:-:S04]  /*0c60*/  LOP3.LUT R22, R6, 0x3, RZ, 0xc0, !PT ;  /* 0x0000000306167812 */ /* 0x004fc800078ec0ff */
[----:B------:R-:W-:-:S04]  /*0c70*/  ISETP.NE.AND P0, PT, R22, RZ, PT ;  /* 0x000000ff1600720c */ /* 0x000fc80003f05270 */
[----:B------:R-:W-:Y:S09]  /*0c80*/  BRA.U !UP0, `(.L_x_957) ;  /* 0x0000000108c47547 */ /* 0x000ff2000b800000 */
[----:B01----:R-:W-:-:S05]  /*0c90*/  IMAD R9, R0, 0x80, R7 ;  /* 0x0000008000097824 */ /* 0x003fca00078e0207 */
[----:B------:R-:W-:-:S13]  /*0ca0*/  ISETP.GE.AND P2, PT, R9, UR7, PT ;  /* 0x0000000709007c0c */ /* 0x000fda000bf46270 */
[C---:B------:R-:W-:Y:S01]  /*0cb0*/  @!P2 IMAD.WIDE R10, R9.reuse, 0x4, R4 ;  /* 0x00000004090aa825 */ /* 0x040fe200078e0204 */
[----:B------:R-:W0:Y:S03]  /*0cc0*/  @!P2 LDC R8, c[0x0][0x38c] ;  /* 0x0000e300ff08ab82 */ /* 0x000e260000000800 */
[C---:B------:R-:W-:Y:S01]  /*0cd0*/  @!P2 IMAD.WIDE R12, R9.reuse, 0x4, R2 ;  /* 0x00000004090ca825 */ /* 0x040fe200078e0202 */
[----:B------:R-:W2:Y:S05]  /*0ce0*/  @!P2 LDG.E R14, desc[UR16][R10.64] ;  /* 0x000000100a0ea981 */ /* 0x000eaa000c1e1900 */
[----:B------:R-:W0:Y:S01]  /*0cf0*/  @!P2 LDG.E R13, desc[UR16][R12.64] ;  /* 0x000000100c0da981 */ /* 0x000e22000c1e1900 */
[----:B------:R-:W-:Y:S01]  /*0d00*/  IADD3 R25, PT, PT, R9, 0x80, RZ ;  /* 0x0000008009197810 */ /* 0x000fe20007ffe0ff */
[----:B------:R-:W-:-:S03]  /*0d10*/  IMAD.MOV.U32 R16, RZ, RZ, 0x8 ;  /* 0x00000008ff107424 */ /* 0x000fc600078e00ff */
[----:B------:R-:W-:Y:S01]  /*0d20*/  ISETP.GE.AND P1, PT, R25, UR7, PT ;  /* 0x0000000719007c0c */ /* 0x000fe2000bf26270 */
[----:B------:R-:W-:-:S12]  /*0d30*/  @!P2 IMAD.WIDE R16, R9, R16, UR4 ;  /* 0x000000040910ae25 */ /* 0x000fd8000f8e0210 */
[----:B------:R-:W-:-:S04]  /*0d40*/  @!P1 IMAD.WIDE R20, R25, 0x4, R4 ;  /* 0x0000000419149825 */ /* 0x000fc800078e0204 */
[----:B------:R-:W-:Y:S01]  /*0d50*/  @!P1 IMAD.WIDE R18, R25, 0x4, R2 ;  /* 0x0000000419129825 */ /* 0x000fe200078e0202 */
[----:B--2---:R-:W-:-:S03]  /*0d60*/  @!P2 SHF.R.S32.HI R15, RZ, 0x1f, R14 ;  /* 0x0000001fff0fa819 */ /* 0x004fc6000001140e */
[----:B0-----:R-:W-:Y:S02]  /*0d70*/  @!P2 IMAD.WIDE R14, R13, R8, R14 ;  /* 0x000000080d0ea225 */ /* 0x001fe400078e020e */
[----:B------:R-:W0:Y:S03]  /*0d80*/  @!P1 LDC R8, c[0x0][0x38c] ;  /* 0x0000e300ff089b82 */ /* 0x000e260000000800 */
[----:B------:R1:W-:Y:S04]  /*0d90*/  @!P2 STG.E.64 desc[UR16][R16.64], R14 ;  /* 0x0000000e1000a986 */ /* 0x0003e8000c101b10 */
[----:B------:R-:W2:Y:S04]  /*0da0*/  @!P1 LDG.E R10, desc[UR16][R20.64] ;  /* 0x00000010140a9981 */ /* 0x000ea8000c1e1900 */
[----:B------:R3:W0:Y:S01]  /*0db0*/  @!P1 LDG.E R19, desc[UR16][R18.64] ;  /* 0x0000001012139981 */ /* 0x000622000c1e1900 */
[----:B------:R-:W-:Y:S01]  /*0dc0*/  IADD3 R13, PT, PT, R9, 0x100, RZ ;  /* 0x00000100090d7810 */ /* 0x000fe20007ffe0ff */
[----:B------:R-:W-:-:S03]  /*0dd0*/  IMAD.MOV.U32 R24, RZ, RZ, 0x8 ;  /* 0x00000008ff187424 */ /* 0x000fc600078e00ff */
[----:B------:R-:W-:Y:S01]  /*0de0*/  ISETP.GE.AND P2, PT, R13, UR7, PT ;  /* 0x000000070d007c0c */ /* 0x000fe2000bf46270 */
[----:B------:R-:W-:-:S12]  /*0df0*/  @!P1 IMAD.WIDE R24, R25, R24, UR4 ;  /* 0x0000000419189e25 */ /* 0x000fd8000f8e0218 */
[C---:B-1----:R-:W-:Y:S01]  /*0e00*/  @!P2 IMAD.WIDE R16, R13.reuse, 0x4, R4 ;  /* 0x000000040d10a825 */ /* 0x042fe200078e0204 */
[----:B---3--:R-:W1:Y:S03]  /*0e10*/  @!P2 LDC R18, c[0x0][0x38c] ;  /* 0x0000e300ff12ab82 */ /* 0x008e660000000800 */
[----:B------:R-:W-:Y:S01]  /*0e20*/  @!P2 IMAD.WIDE R14, R13, 0x4, R2 ;  /* 0x000000040d0ea825 */ /* 0x000fe200078e0202 */
[----:B--2---:R-:W-:-:S03]  /*0e30*/  @!P1 SHF.R.S32.HI R11, RZ, 0x1f, R10 ;  /* 0x0000001fff0b9819 */ /* 0x004fc6000001140a */
[----:B0-----:R-:W-:-:S05]  /*0e40*/  @!P1 IMAD.WIDE R10, R19, R8, R10 ;  /* 0x00000008130a9225 */ /* 0x001fca00078e020a */
[----:B------:R0:W-:Y:S04]  /*0e50*/  @!P1 STG.E.64 desc[UR16][R24.64], R10 ;  /* 0x0000000a18009986 */ /* 0x0001e8000c101b10 */
[----:B------:R-:W2:Y:S04]  /*0e60*/  @!P2 LDG.E R8, desc[UR16][R16.64] ;  /* 0x000000101008a981 */ /* 0x000ea8000c1e1900 */
[----:B------:R-:W1:Y:S01]  /*0e70*/  @!P2 LDG.E R15, desc[UR16][R14.64] ;  /* 0x000000100e0fa981 */ /* 0x000e62000c1e1900 */
[----:B------:R-:W-:Y:S01]  /*0e80*/  IADD3 R21, PT, PT, R9, 0x180, RZ ;  /* 0x0000018009157810 */ /* 0x000fe20007ffe0ff */
[----:B------:R-:W-:-:S03]  /*0e90*/  IMAD.MOV.U32 R12, RZ, RZ, 0x8 ;  /* 0x00000008ff0c7424 */ /* 0x000fc600078e00ff */
[----:B------:R-:W-:Y:S01]  /*0ea0*/  ISETP.GE.AND P1, PT, R21, UR7, PT ;  /* 0x0000000715007c0c */ /* 0x000fe2000bf26270 */
[----:B------:R-:W-:-:S12]  /*0eb0*/  @!P2 IMAD.WIDE R12, R13, R12, UR4 ;  /* 0x000000040d0cae25 */ /* 0x000fd8000f8e020c */
[----:B0-----:R-:W-:Y:S01]  /*0ec0*/  @!P1 IMAD.WIDE R10, R21, 0x4, R2 ;  /* 0x00000004150a9825 */ /* 0x001fe200078e0202 */
[----:B------:R-:W0:Y:S01]  /*0ed0*/  @!P1 LDC R20, c[0x0][0x38c] ;  /* 0x0000e300ff149b82 */ /* 0x000e220000000800 */
[----:B--2---:R-:W-:-:S03]  /*0ee0*/  @!P2 SHF.R.S32.HI R9, RZ, 0x1f, R8 ;  /* 0x0000001fff09a819 */ /* 0x004fc60000011408 */
[----:B-1----:R-:W-:-:S04]  /*0ef0*/  @!P2 IMAD.WIDE R8, R15, R18, R8 ;  /* 0x000000120f08a225 */ /* 0x002fc800078e0208 */
[----:B------:R-:W-:Y:S01]  /*0f00*/  @!P1 IMAD.WIDE R18, R21, 0x4, R4 ;  /* 0x0000000415129825 */ /* 0x000fe200078e0204 */
[----:B------:R2:W-:Y:S04]  /*0f10*/  @!P2 STG.E.64 desc[UR16][R12.64], R8 ;  /* 0x000000080c00a986 */ /* 0x0005e8000c101b10 */
[----:B------:R-:W3:Y:S04]  /*0f20*/  @!P1 LDG.E R16, desc[UR16][R18.64] ;  /* 0x0000001012109981 */ /* 0x000ee8000c1e1900 */
[----:B------:R-:W0:Y:S01]  /*0f30*/  @!P1 LDG.E R11, desc[UR16][R10.64] ;  /* 0x000000100a0b9981 */ /* 0x000e22000c1e1900 */
[----:B------:R-:W-:Y:S01]  /*0f40*/  MOV R14, 0x8 ;  /* 0x00000008000e7802 */ /* 0x000fe20000000f00 */
[----:B------:R-:W-:-:S04]  /*0f50*/  VIADD R0, R0, 0x4 ;  /* 0x0000000400007836 */ /* 0x000fc80000000000 */
[----:B------:R-:W-:Y:S01]  /*0f60*/  @!P1 IMAD.WIDE R14, R21, R14, UR4 ;  /* 0x00000004150e9e25 */ /* 0x000fe2000f8e020e */
[----:B---3--:R-:W-:-:S03]  /*0f70*/  @!P1 SHF.R.S32.HI R17, RZ, 0x1f, R16 ;  /* 0x0000001fff119819 */ /* 0x008fc60000011410 */
[----:B0-----:R-:W-:-:S05]  /*0f80*/  @!P1 IMAD.WIDE R16, R11, R20, R16 ;  /* 0x000000140b109225 */ /* 0x001fca00078e0210 */
[----:B------:R2:W-:Y:S02]  /*0f90*/  @!P1 STG.E.64 desc[UR16][R14.64], R16 ;  /* 0x000000100e009986 */ /* 0x0005e4000c101b10 */
.L_x_957:
[----:B------:R-:W-:Y:S05]  /*0fa0*/  @!P0 EXIT ;  /* 0x000000000000894d */ /* 0x000fea0003800000 */
[----:B------:R-:W-:Y:S02]  /*0fb0*/  ISETP.NE.AND P1, PT, R22, 0x1, PT ;  /* 0x000000011600780c */ /* 0x000fe40003f25270 */
[----:B------:R-:W-:-:S04]  /*0fc0*/  LOP3.LUT R6, R6, 0x1, RZ, 0xc0, !PT ;  /* 0x0000000106067812 */ /* 0x000fc800078ec0ff */
[----:B------:R-:W-:-:S07]  /*0fd0*/  ISETP.NE.U32.AND P0, PT, R6, 0x1, PT ;  /* 0x000000010600780c */ /* 0x000fce0003f05070 */
[----:B------:R-:W-:Y:S06]  /*0fe0*/  @!P1 BRA `(.L_x_958) ;  /* 0x0000000000649947 */ /* 0x000fec0003800000 */
[----:B012---:R-:W-:-:S04]  /*0ff0*/  LEA R15, R0, R7, 0x7 ;  /* 0x00000007000f7211 */ /* 0x007fc800078e38ff */
[----:B------:R-:W-:-:S13]  /*1000*/  ISETP.GE.AND P1, PT, R15, UR7, PT ;  /* 0x000000070f007c0c */ /* 0x000fda000bf26270 */
[C---:B------:R-:W-:Y:S01]  /*1010*/  @!P1 IMAD.WIDE R10, R15.reuse, 0x4, R4 ;  /* 0x000000040f0a9825 */ /* 0x040fe200078e0204 */
[----:B------:R-:W0:Y:S03]  /*1020*/  @!P1 LDC R6, c[0x0][0x38c] ;  /* 0x0000e300ff069b82 */ /* 0x000e260000000800 */
[C---:B------:R-:W-:Y:S01]  /*1030*/  @!P1 IMAD.WIDE R8, R15.reuse, 0x4, R2 ;  /* 0x000000040f089825 */ /* 0x040fe200078e0202 */
[----:B------:R-:W2:Y:S05]  /*1040*/  @!P1 LDG.E R12, desc[UR16][R10.64] ;  /* 0x000000100a0c9981 */ /* 0x000eaa000c1e1900 */
[----:B------:R-:W0:Y:S01]  /*1050*/  @!P1 LDG.E R9, desc[UR16][R8.64] ;  /* 0x0000001008099981 */ /* 0x000e22000c1e1900 */
[----:B------:R-:W-:-:S02]  /*1060*/  VIADD R19, R15, 0x80 ;  /* 0x000000800f137836 */ /* 0x000fc40000000000 */
[----:B------:R-:W-:-:S03]  /*1070*/  HFMA2 R14, -RZ, RZ, 0, 4.76837158203125e-07 ;  /* 0x00000008ff0e7431 */ /* 0x000fc600000001ff */
[----:B------:R-:W-:Y:S02]  /*1080*/  ISETP.GE.AND P2, PT, R19, UR7, PT ;  /* 0x0000000713007c0c */ /* 0x000fe4000bf46270 */
[----:B------:R-:W-:-:S11]  /*1090*/  @!P1 IMAD.WIDE R14, R15, R14, UR4 ;  /* 0x000000040f0e9e25 */ /* 0x000fd6000f8e020e */
[----:B------:R-:W-:Y:S01]  /*10a0*/  @!P2 IMAD.WIDE R16, R19, 0x4, R4 ;  /* 0x000000041310a825 */ /* 0x000fe200078e0204 */
[----:B--2---:R-:W-:-:S03]  /*10b0*/  @!P1 SHF.R.S32.HI R13, RZ, 0x1f, R12 ;  /* 0x0000001fff0d9819 */ /* 0x004fc6000001140c */
[----:B0-----:R-:W-:Y:S02]  /*10c0*/  @!P1 IMAD.WIDE R12, R9, R6, R12 ;  /* 0x00000006090c9225 */ /* 0x001fe400078e020c */
[----:B------:R-:W0:Y:S02]  /*10d0*/  @!P2 LDC R6, c[0x0][0x38c] ;  /* 0x0000e300ff06ab82 */ /* 0x000e240000000800 */
[----:B------:R-:W-:Y:S01]  /*10e0*/  @!P2 IMAD.WIDE R8, R19, 0x4, R2 ;  /* 0x000000041308a825 */ /* 0x000fe200078e0202 */
[----:B------:R3:W-:Y:S04]  /*10f0*/  @!P1 STG.E.64 desc[UR16][R14.64], R12 ;  /* 0x0000000c0e009986 */ /* 0x0007e8000c101b10 */
[----:B------:R-:W2:Y:S04]  /*1100*/  @!P2 LDG.E R10, desc[UR16][R16.64] ;  /* 0x00000010100aa981 */ /* 0x000ea8000c1e1900 */
[----:B------:R-:W0:Y:S01]  /*1110*/  @!P2 LDG.E R9, desc[UR16][R8.64] ;  /* 0x000000100809a981 */ /* 0x000e22000c1e1900 */
[----:B------:R-:W-:Y:S01]  /*1120*/  IMAD.MOV.U32 R18, RZ, RZ, 0x8 ;  /* 0x00000008ff127424 */ /* 0x000fe200078e00ff */
[----:B------:R-:W-:-:S03]  /*1130*/  IADD3 R0, PT, PT, R0, 0x2, RZ ;  /* 0x0000000200007810 */ /* 0x000fc60007ffe0ff */
[----:B------:R-:W-:Y:S01]  /*1140*/  @!P2 IMAD.WIDE R18, R19, R18, UR4 ;  /* 0x000000041312ae25 */ /* 0x000fe2000f8e0212 */
[----:B--2---:R-:W-:-:S03]  /*1150*/  @!P2 SHF.R.S32.HI R11, RZ, 0x1f, R10 ;  /* 0x0000001fff0ba819 */ /* 0x004fc6000001140a */
[----:B0-----:R-:W-:-:S05]  /*1160*/  @!P2 IMAD.WIDE R10, R9, R6, R10 ;  /* 0x00000006090aa225 */ /* 0x001fca00078e020a */
[----:B------:R3:W-:Y:S02]  /*1170*/  @!P2 STG.E.64 desc[UR16][R18.64], R10 ;  /* 0x0000000a1200a986 */ /* 0x0007e4000c101b10 */
.L_x_958:
[----:B------:R-:W-:Y:S05]  /*1180*/  @P0 EXIT ;  /* 0x000000000000094d */ /* 0x000fea0003800000 */
[----:B012---:R-:W-:-:S05]  /*1190*/  IMAD R9, R0, 0x80, R7 ;  /* 0x0000008000097824 */ /* 0x007fca00078e0207 */
[----:B------:R-:W-:-:S13]  /*11a0*/  ISETP.GE.AND P0, PT, R9, UR7, PT ;  /* 0x0000000709007c0c */ /* 0x000fda000bf06270 */
[----:B------:R-:W-:Y:S05]  /*11b0*/  @P0 EXIT ;  /* 0x000000000000094d */ /* 0x000fea0003800000 */
[C---:B------:R-:W-:Y:S01]  /*11c0*/  IMAD.WIDE R4, R9.reuse, 0x4, R4 ;  /* 0x0000000409047825 */ /* 0x040fe200078e0204 */
[----:B------:R-:W0:Y:S03]  /*11d0*/  LDCU UR6, c[0x0][0x38c] ;  /* 0x00007180ff0677ac */ /* 0x000e260008000800 */
[----:B------:R-:W-:Y:S01]  /*11e0*/  IMAD.WIDE R2, R9, 0x4, R2 ;  /* 0x0000000409027825 */ /* 0x000fe200078e0202 */
[----:B------:R-:W2:Y:S05]  /*11f0*/  LDG.E R6, desc[UR16][R4.64] ;  /* 0x0000001004067981 */ /* 0x000eaa000c1e1900 */
[----:B------:R-:W0:Y:S01]  /*1200*/  LDG.E R3, desc[UR16][R2.64] ;  /* 0x0000001002037981 */ /* 0x000e22000c1e1900 */
[----:B------:R-:W-:-:S05]  /*1210*/  MOV R8, 0x8 ;  /* 0x0000000800087802 */ /* 0x000fca0000000f00 */
[----:B------:R-:W-:Y:S01]  /*1220*/  IMAD.WIDE R8, R9, R8, UR4 ;  /* 0x0000000409087e25 */ /* 0x000fe2000f8e0208 */
[----:B--2---:R-:W-:-:S03]  /*1230*/  SHF.R.S32.HI R7, RZ, 0x1f, R6 ;  /* 0x0000001fff077819 */ /* 0x004fc60000011406 */
[----:B0-----:R-:W-:-:S05]  /*1240*/  IMAD.WIDE R6, R3, UR6, R6 ;  /* 0x0000000603067c25 */ /* 0x001fca000f8e0206 */
[----:B------:R-:W-:Y:S01]  /*1250*/  STG.E.64 desc[UR16][R8.64], R6 ;  /* 0x0000000608007986 */ /* 0x000fe2000c101b10 */
[----:B------:R-:W-:Y:S05]  /*1260*/  EXIT ;  /* 0x000000000000794d */ /* 0x000fea0003800000 */
.L_x_952:
[----:B------:R-:W-:-:S06]  /*1270*/  UISETP.GE.AND UP0, UPT, UR13, 0x1, UPT ;  /* 0x000000010d00788c */ /* 0x000fcc000bf06270 */
[----:B------:R-:W-:-:S13]  /*1280*/  PLOP3.LUT P0, PT, PT, PT, UP0, 0x80, 0x8 ;  /* 0x000000000008781c */ /* 0x000fda0003f0f008 */
[----:B0-----:R-:W-:Y:S05]  /*1290*/  @!P0 EXIT ;  /* 0x000000000000894d */ /* 0x001fea0003800000 */
[----:B------:R-:W0:Y:S01]  /*12a0*/  LDC R0, c[0x0][0x388] ;  /* 0x0000e200ff007b82 */ /* 0x000e220000000800 */
[----:B------:R-:W1:Y:S01]  /*12b0*/  S2R R6, SR_TID.X ;  /* 0x0000000000067919 */ /* 0x000e620000002100 */
[----:B------:R-:W-:Y:S01]  /*12c0*/  UISETP.GE.U32.AND UP0, UPT, UR13, 0x8, UPT ;  /* 0x000000080d00788c */ /* 0x000fe2000bf06070 */
[----:B------:R-:W-:Y:S01]  /*12d0*/  IMAD.MOV.U32 R8, RZ, RZ, RZ ;  /* 0x000000ffff087224 */ /* 0x000fe200078e00ff */
[----:B0-----:R-:W-:-:S04]  /*12e0*/  LOP3.LUT R17, R0, 0x7, RZ, 0xc0, !PT ;  /* 0x0000000700117812 */ /* 0x001fc800078ec0ff */
[----:B------:R-:W-:-:S03]  /*12f0*/  ISETP.NE.AND P0, PT, R17, RZ, PT ;  /* 0x000000ff1100720c */ /* 0x000fc60003f05270 */
[----:B-1----:R-:W-:Y:S10]  /*1300*/  BRA.U !UP0, `(.L_x_959) ;  /* 0x00000005082c7547 */ /* 0x002ff4000b800000 */
[----:B------:R-:W-:Y:S01]  /*1310*/  HFMA2 R9, -RZ, RZ, 0, 4.76837158203125e-07 ;  /* 0x00000008ff097431 */ /* 0x000fe200000001ff */
[----:B------:R-:W-:Y:S01]  /*1320*/  ULOP3.LUT UR13, UR13, 0x7ffffff8, URZ, 0xc0, !UPT ;  /* 0x7ffffff80d0d7892 */ /* 0x000fe2000f8ec0ff */
[C---:B------:R-:W-:Y:S01]  /*1330*/  IMAD.WIDE.U32 R14, R6.reuse, 0x4, RZ ;  /* 0x00000004060e7825 */ /* 0x040fe200078e00ff */
[----:B------:R-:W-:Y:S01]  /*1340*/  UIADD3 UR9, UP0, UPT, UR4, 0xc00, URZ ;  /* 0x00000c0004097890 */ /* 0x000fe2000ff1e0ff */
[----:B------:R-:W0:Y:S02]  /*1350*/  LDCU UR14, c[0x0][0x38c] ;  /* 0x00007180ff0e77ac */ /* 0x000e240008000800 */
[----:B------:R-:W-:Y:S02]  /*1360*/  IMAD.MOV.U32 R16, RZ, RZ, R14 ;  /* 0x000000ffff107224 */ /* 0x000fe400078e000e */
[C---:B------:R-:W-:Y:S01]  /*1370*/  VIADD R14, R6.reuse, 0x80 ;  /* 0x00000080060e7836 */ /* 0x040fe20000000000 */
[----:B------:R-:W-:Y:S02]  /*1380*/  UIADD3.X UR10, UPT, UPT, URZ, UR5, URZ, UP0, !UPT ;  /* 0x00000005ff0a7290 */ /* 0x000fe400087fe4ff */
[----:B------:R-:W-:Y:S01]  /*1390*/  IMAD.WIDE.U32 R8, R6, R9, UR4 ;  /* 0x0000000406087e25 */ /* 0x000fe2000f8e0009 */
[----:B------:R-:W-:-:S02]  /*13a0*/  UIADD3 UR7, UPT, UPT, -UR13, URZ, URZ ;  /* 0x000000ff0d077290 */ /* 0x000fc4000fffe1ff */
[----:B------:R-:W-:Y:S02]  /*13b0*/  MOV R18, R8 ;  /* 0x0000000800127202 */ /* 0x000fe40000000f00 */
[----:B------:R-:W-:-:S08]  /*13c0*/  MOV R8, UR13 ;  /* 0x0000000d00087c02 */ /* 0x000fd00008000f00 */
.L_x_960:
[C---:B--2---:R-:W-:Y:S02]  /*13d0*/  IADD3 R24, P2, PT, R16.reuse, UR6, RZ ;  /* 0x0000000610187c10 */ /* 0x044fe4000ff5e0ff */
[----:B------:R-:W-:Y:S02]  /*13e0*/  IADD3 R20, P1, PT, R16, UR11, RZ ;  /* 0x0000000b10147c10 */ /* 0x000fe4000ff3e0ff */
[C---:B------:R-:W-:Y:S02]  /*13f0*/  IADD3.X R25, PT, PT, R15.reuse, UR8, RZ, P2, !PT ;  /* 0x000000080f197c10 */ /* 0x040fe400097fe4ff */
[----:B------:R-:W-:-:S03]  /*1400*/  IADD3.X R21, PT, PT, R15, UR12, RZ, P1, !PT ;  /* 0x0000000c0f157c10 */ /* 0x000fc60008ffe4ff */
[----:B------:R-:W2:Y:S04]  /*1410*/  LDG.E R12, desc[UR16][R24.64] ;  /* 0x00000010180c7981 */ /* 0x000ea8000c1e1900 */
[----:B------:R-:W0:Y:S01]  /*1420*/  LDG.E R21, desc[UR16][R20.64] ;  /* 0x0000001014157981 */ /* 0x000e22000c1e1900 */
[----:B------:R-:W-:Y:S01]  /*1430*/  MOV R7, 0x0 ;  /* 0x0000000000077802 */ /* 0x000fe20000000f00 */
[----:B------:R-:W-:Y:S02]  /*1440*/  IMAD.MOV.U32 R6, RZ, RZ, 0x600 ;  /* 0x00000600ff067424 */ /* 0x000fe400078e00ff */
[----:B------:R-:W-:Y:S02]  /*1450*/  IMAD.MOV.U32 R19, RZ, RZ, R9 ;  /* 0x000000ffff137224 */ /* 0x000fe400078e0009 */
[----:B------:R-:W-:-:S03]  /*1460*/  IMAD.WIDE R6, R14, 0x4, R6 ;  /* 0x000000040e067825 */ /* 0x000fc600078e0206 */
[C---:B------:R-:W-:Y:S02]  /*1470*/  IADD3 R10, P2, PT, R6.reuse, UR6, RZ ;  /* 0x00000006060a7c10 */ /* 0x040fe4000ff5e0ff */
[----:B------:R-:W-:Y:S02]  /*1480*/  IADD3 R6, P1, PT, R6, UR11, RZ ;  /* 0x0000000b06067c10 */ /* 0x000fe4000ff3e0ff */
[C---:B------:R-:W-:Y:S02]  /*1490*/  IADD3.X R11, PT, PT, R7.reuse, UR8, RZ, P2, !PT ;  /* 0x00000008070b7c10 */ /* 0x040fe400097fe4ff */
[----:B------:R-:W-:Y:S02]  /*14a0*/  IADD3.X R7, PT, PT, R7, UR12, RZ, P1, !PT ;  /* 0x0000000c07077c10 */ /* 0x000fe40008ffe4ff */
[----:B--2---:R-:W-:-:S03]  /*14b0*/  SHF.R.S32.HI R13, RZ, 0x1f, R12 ;  /* 0x0000001fff0d7819 */ /* 0x004fc6000001140c */
[----:B0-----:R-:W-:-:S05]  /*14c0*/  IMAD.WIDE R22, R21, UR14, R12 ;  /* 0x0000000e15167c25 */ /* 0x001fca000f8e020c */
[----:B------:R0:W-:Y:S04]  /*14d0*/  STG.E.64 desc[UR16][R18.64], R22 ;  /* 0x0000001612007986 */ /* 0x0001e8000c101b10 */
[----:B------:R-:W2:Y:S04]  /*14e0*/  LDG.E R12, desc[UR16][R10.64+-0x600] ;  /* 0xfffa00100a0c7981 */ /* 0x000ea8000c1e1900 */
[----:B------:R-:W3:Y:S01]  /*14f0*/  LDG.E R25, desc[UR16][R6.64+-0x600] ;  /* 0xfffa001006197981 */ /* 0x000ee2000c1e1900 */
[----:B------:R-:W-:Y:S01]  /*1500*/  MOV R20, UR9 ;  /* 0x0000000900147c02 */ /* 0x000fe20008000f00 */
[----:B------:R-:W-:-:S04]  /*1510*/  IMAD.U32 R21, RZ, RZ, UR10 ;  /* 0x0000000aff157e24 */ /* 0x000fc8000f8e00ff */
[----:B------:R-:W-:Y:S01]  /*1520*/  IMAD.WIDE R20, R14, 0x8, R20 ;  /* 0x000000080e147825 */ /* 0x000fe200078e0214 */
[----:B--2---:R-:W-:-:S03]  /*1530*/  SHF.R.S32.HI R13, RZ, 0x1f, R12 ;  /* 0x0000001fff0d7819 */ /* 0x004fc6000001140c */
[----:B---3--:R-:W-:-:S05]  /*1540*/  IMAD.WIDE R24, R25, UR14, R12 ;  /* 0x0000000e19187c25 */ /* 0x008fca000f8e020c */
[----:B------:R1:W-:Y:S04]  /*1550*/  STG.E.64 desc[UR16][R20.64+-0xc00], R24 ;  /* 0xfff4001814007986 */ /* 0x0003e8000c101b10 */
[----:B------:R-:W2:Y:S04]  /*1560*/  LDG.E R12, desc[UR16][R10.64+-0x400] ;  /* 0xfffc00100a0c7981 */ /* 0x000ea8000c1e1900 */
[----:B------:R-:W0:Y:S01]  /*1570*/  LDG.E R27, desc[UR16][R6.64+-0x400] ;  /* 0xfffc0010061b7981 */ /* 0x000e22000c1e1900 */
[----:B--2---:R-:W-:-:S03]  /*1580*/  SHF.R.S32.HI R13, RZ, 0x1f, R12 ;  /* 0x0000001fff0d7819 */ /* 0x004fc6000001140c */
[----:B0-----:R-:W-:-:S05]  /*1590*/  IMAD.WIDE R22, R27, UR14, R12 ;  /* 0x0000000e1b167c25 */ /* 0x001fca000f8e020c */
[----:B------:R0:W-:Y:S04]  /*15a0*/  STG.E.64 desc[UR16][R20.64+-0x800], R22 ;  /* 0xfff8001614007986 */ /* 0x0001e8000c101b10 */
[----:B------:R-:W2:Y:S04]  /*15b0*/  LDG.E R12, desc[UR16][R10.64+-0x200] ;  /* 0xfffe00100a0c7981 */ /* 0x000ea8000c1e1900 */
[----:B------:R-:W3:Y:S01]  /*15c0*/  LDG.E R27, desc[UR16][R6.64+-0x200] ;  /* 0xfffe0010061b7981 */ /* 0x000ee2000c1e1900 */
[----:B--2---:R-:W-:-:S03]  /*15d0*/  SHF.R.S32.HI R13, RZ, 0x1f, R12 ;  /* 0x0000001fff0d7819 */ /* 0x004fc6000001140c */
[----:B---3--:R-:W-:-:S05]  /*15e0*/  IMAD.WIDE R26, R27, UR14, R12 ;  /* 0x0000000e1b1a7c25 */ /* 0x008fca000f8e020c */
[----:B------:R-:W-:Y:S04]  /*15f0*/  STG.E.64 desc[UR16][R20.64+-0x400], R26 ;  /* 0xfffc001a14007986 */ /* 0x000fe8000c101b10 */
[----:B------:R-:W2:Y:S04]  /*1600*/  LDG.E R12, desc[UR16][R10.64] ;  /* 0x000000100a0c7981 */ /* 0x000ea8000c1e1900 */
[----:B-1----:R-:W3:Y:S01]  /*1610*/  LDG.E R25, desc[UR16][R6.64] ;  /* 0x0000001006197981 */ /* 0x002ee2000c1e1900 */
[----:B--2---:R-:W-:-:S03]  /*1620*/  SHF.R.S32.HI R13, RZ, 0x1f, R12 ;  /* 0x0000001fff0d7819 */ /* 0x004fc6000001140c */
[----:B---3--:R-:W-:-:S05]  /*1630*/  IMAD.WIDE R24, R25, UR14, R12 ;  /* 0x0000000e19187c25 */ /* 0x008fca000f8e020c */
[----:B------:R1:W-:Y:S04]  /*1640*/  STG.E.64 desc[UR16][R20.64], R24 ;  /* 0x0000001814007986 */ /* 0x0003e8000c101b10 */
[----:B------:R-:W2:Y:S04]  /*1650*/  LDG.E R12, desc[UR16][R10.64+0x200] ;  /* 0x000200100a0c7981 */ /* 0x000ea8000c1e1900 */
[----:B0-----:R-:W3:Y:S01]  /*1660*/  LDG.E R23, desc[UR16][R6.64+0x200] ;  /* 0x0002001006177981 */ /* 0x001ee2000c1e1900 */
[----:B--2---:R-:W-:-:S03]  /*1670*/  SHF.R.S32.HI R13, RZ, 0x1f, R12 ;  /* 0x0000001fff0d7819 */ /* 0x004fc6000001140c */
[----:B---3--:R-:W-:-:S05]  /*1680*/  IMAD.WIDE R22, R23, UR14, R12 ;  /* 0x0000000e17167c25 */ /* 0x008fca000f8e020c */
[----:B------:R2:W-:Y:S04]  /*1690*/  STG.E.64 desc[UR16][R20.64+0x400], R22 ;  /* 0x0004001614007986 */ /* 0x0005e8000c101b10 */
[----:B------:R-:W3:Y:S04]  /*16a0*/  LDG.E R12, desc[UR16][R10.64+0x400] ;  /* 0x000400100a0c7981 */ /* 0x000ee8000c1e1900 */
[----:B------:R-:W4:Y:S01]  /*16b0*/  LDG.E R19, desc[UR16][R6.64+0x400] ;  /* 0x0004001006137981 */ /* 0x000f22000c1e1900 */
[----:B---3--:R-:W-:-:S03]  /*16c0*/  SHF.R.S32.HI R13, RZ, 0x1f, R12 ;  /* 0x0000001fff0d7819 */ /* 0x008fc6000001140c */
[----:B----4-:R-:W-:-:S05]  /*16d0*/  IMAD.WIDE R12, R19, UR14, R12 ;  /* 0x0000000e130c7c25 */ /* 0x010fca000f8e020c */
[----:B------:R2:W-:Y:S04]  /*16e0*/  STG.E.64 desc[UR16][R20.64+0x800], R12 ;  /* 0x0008000c14007986 */ /* 0x0005e8000c101b10 */
[----:B-1----:R-:W3:Y:S04]  /*16f0*/  LDG.E R24, desc[UR16][R10.64+0x600] ;  /* 0x000600100a187981 */ /* 0x002ee8000c1e1900 */
[----:B------:R-:W4:Y:S01]  /*1700*/  LDG.E R19, desc[UR16][R6.64+0x600] ;  /* 0x0006001006137981 */ /* 0x000f22000c1e1900 */
[----:B------:R-:W-:Y:S01]  /*1710*/  UIADD3 UR7, UPT, UPT, UR7, 0x8, URZ ;  /* 0x0000000807077890 */ /* 0x000fe2000fffe0ff */
[----:B------:R-:W-:-:S02]  /*1720*/  IADD3 R16, P2, PT, R16, 0x1000, RZ ;  /* 0x0000100010107810 */ /* 0x000fc40007f5e0ff */
[----:B------:R-:W-:Y:S01]  /*1730*/  IADD3 R18, P1, PT, R18, 0x2000, RZ ;  /* 0x0000200012127810 */ /* 0x000fe20007f3e0ff */
[----:B------:R-:W-:Y:S01]  /*1740*/  UISETP.NE.AND UP0, UPT, UR7, URZ, UPT ;  /* 0x000000ff0700728c */ /* 0x000fe2000bf05270 */
[----:B------:R-:W-:Y:S01]  /*1750*/  IADD3 R14, PT, PT, R14, 0x400, RZ ;  /* 0x000004000e0e7810 */ /* 0x000fe20007ffe0ff */
[----:B------:R-:W-:Y:S01]  /*1760*/  IMAD.X R15, RZ, RZ, R15, P2 ;  /* 0x000000ffff0f7224 */ /* 0x000fe200010e060f */
[----:B------:R-:W-:Y:S02]  /*1770*/  IADD3.X R9, PT, PT, RZ, R9, RZ, P1, !PT ;  /* 0x00000009ff097210 */ /* 0x000fe40000ffe4ff */
[----:B---3--:R-:W-:-:S03]  /*1780*/  SHF.R.S32.HI R25, RZ, 0x1f, R24 ;  /* 0x0000001fff197819 */ /* 0x008fc60000011418 */
[----:B----4-:R-:W-:-:S05]  /*1790*/  IMAD.WIDE R24, R19, UR14, R24 ;  /* 0x0000000e13187c25 */ /* 0x010fca000f8e0218 */
[----:B------:R2:W-:Y:S01]  /*17a0*/  STG.E.64 desc[UR16][R20.64+0xc00], R24 ;  /* 0x000c001814007986 */ /* 0x0005e2000c101b10 */
[----:B------:R-:W-:Y:S05]  /*17b0*/  BRA.U UP0, `(.L_x_960) ;  /* 0xfffffffd00047547 */ /* 0x000fea000b83ffff */
.L_x_959:
[----:B------:R-:W-:Y:S05]  /*17c0*/  @!P0 EXIT ;  /* 0x000000000000894d */ /* 0x000fea0003800000 */
[----:B------:R-:W0:Y:S01]  /*17d0*/  S2R R9, SR_TID.X ;  /* 0x0000000000097919 */ /* 0x000e220000002100 */
[----:B------:R-:W-:Y:S02]  /*17e0*/  ISETP.GE.U32.AND P0, PT, R17, 0x4, PT ;  /* 0x000000041100780c */ /* 0x000fe40003f06070 */
[----:B--2---:R-:W-:-:S04]  /*17f0*/  LOP3.LUT R20, R0, 0x3, RZ, 0xc0, !PT ;  /* 0x0000000300147812 */ /* 0x004fc800078ec0ff */
[----:B------:R-:W-:-:S07]  /*1800*/  ISETP.NE.AND P1, PT, R20, RZ, PT ;  /* 0x000000ff1400720c */ /* 0x000fce0003f25270 */
[----:B------:R-:W-:Y:S06]  /*1810*/  @!P0 BRA `(.L_x_961) ;  /* 0x00000000006c8947 */ /* 0x000fec0003800000 */
[----:B0-----:R-:W-:Y:S01]  /*1820*/  IMAD R7, R8, 0x80, R9 ;  /* 0x0000008008077824 */ /* 0x001fe200078e0209 */
[----:B------:R-:W0:Y:S03]  /*1830*/  LDCU UR6, c[0x0][0x38c] ;  /* 0x00007180ff0677ac */ /* 0x000e260008000800 */
[----:B------:R-:W-:-:S04]  /*1840*/  IMAD.WIDE R12, R7, 0x4, R4 ;  /* 0x00000004070c7825 */ /* 0x000fc800078e0204 */
[----:B------:R-:W-:Y:S01]  /*1850*/  IMAD.WIDE R10, R7, 0x4, R2 ;  /* 0x00000004070a7825 */ /* 0x000fe200078e0202 */
[----:B------:R-:W2:Y:S04]  /*1860*/  LDG.E R14, desc[UR16][R12.64] ;  /* 0x000000100c0e7981 */ /* 0x000ea8000c1e1900 */
[----:B------:R-:W0:Y:S01]  /*1870*/  LDG.E R17, desc[UR16][R10.64] ;  /* 0x000000100a117981 */ /* 0x000e22000c1e1900 */
[----:B------:R-:W-:-:S05]  /*1880*/  HFMA2 R6, -RZ, RZ, 0, 4.76837158203125e-07 ;  /* 0x00000008ff067431 */ /* 0x000fca00000001ff */
[----:B------:R-:W-:Y:S01]  /*1890*/  IMAD.WIDE R6, R7, R6, UR4 ;  /* 0x0000000407067e25 */ /* 0x000fe2000f8e0206 */
[----:B--2---:R-:W-:-:S03]  /*18a0*/  SHF.R.S32.HI R15, RZ, 0x1f, R14 ;  /* 0x0000001fff0f7819 */ /* 0x004fc6000001140e */
[----:B0-----:R-:W-:-:S05]  /*18b0*/  IMAD.WIDE R14, R17, UR6, R14 ;  /* 0x00000006110e7c25 */ /* 0x001fca000f8e020e */
[----:B------:R0:W-:Y:S04]  /*18c0*/  STG.E.64 desc[UR16][R6.64], R14 ;  /* 0x0000000e06007986 */ /* 0x0001e8000c101b10 */
[----:B------:R-:W2:Y:S04]  /*18d0*/  LDG.E R16, desc[UR16][R12.64+0x200] ;  /* 0x000200100c107981 */ /* 0x000ea8000c1e1900 */
[----:B------:R-:W3:Y:S01]  /*18e0*/  LDG.E R19, desc[UR16][R10.64+0x200] ;  /* 0x000200100a137981 */ /* 0x000ee2000c1e1900 */
[----:B--2---:R-:W-:-:S03]  /*18f0*/  SHF.R.S32.HI R17, RZ, 0x1f, R16 ;  /* 0x0000001fff117819 */ /* 0x004fc60000011410 */
[----:B---3--:R-:W-:-:S05]  /*1900*/  IMAD.WIDE R16, R19, UR6, R16 ;  /* 0x0000000613107c25 */ /* 0x008fca000f8e0210 */
[----:B------:R1:W-:Y:S04]  /*1910*/  STG.E.64 desc[UR16][R6.64+0x400], R16 ;  /* 0x0004001006007986 */ /* 0x0003e8000c101b10 */
[----:B------:R-:W2:Y:S04]  /*1920*/  LDG.E R18, desc[UR16][R12.64+0x400] ;  /* 0x000400100c127981 */ /* 0x000ea8000c1e1900 */
[----:B------:R-:W3:Y:S01]  /*1930*/  LDG.E R21, desc[UR16][R10.64+0x400] ;  /* 0x000400100a157981 */ /* 0x000ee2000c1e1900 */
[----:B--2---:R-:W-:-:S03]  /*1940*/  SHF.R.S32.HI R19, RZ, 0x1f, R18 ;  /* 0x0000001fff137819 */ /* 0x004fc60000011412 */
[----:B---3--:R-:W-:-:S05]  /*1950*/  IMAD.WIDE R18, R21, UR6, R18 ;  /* 0x0000000615127c25 */ /* 0x008fca000f8e0212 */
[----:B------:R1:W-:Y:S04]  /*1960*/  STG.E.64 desc[UR16][R6.64+0x800], R18 ;  /* 0x0008001206007986 */ /* 0x0003e8000c101b10 */
[----:B0-----:R-:W2:Y:S04]  /*1970*/  LDG.E R14, desc[UR16][R12.64+0x600] ;  /* 0x000600100c0e7981 */ /* 0x001ea8000c1e1900 */
[----:B------:R-:W3:Y:S01]  /*1980*/  LDG.E R21, desc[UR16][R10.64+0x600] ;  /* 0x000600100a157981 */ /* 0x000ee2000c1e1900 */
[----:B------:R-:W-:Y:S01]  /*1990*/  VIADD R8, R8, 0x4 ;  /* 0x0000000408087836 */ /* 0x000fe20000000000 */
[----:B--2---:R-:W-:-:S03]  /*19a0*/  SHF.R.S32.HI R15, RZ, 0x1f, R14 ;  /* 0x0000001fff0f7819 */ /* 0x004fc6000001140e */
[----:B---3--:R-:W-:-:S05]  /*19b0*/  IMAD.WIDE R14, R21, UR6, R14 ;  /* 0x00000006150e7c25 */ /* 0x008fca000f8e020e */
[----:B------:R1:W-:Y:S02]  /*19c0*/  STG.E.64 desc[UR16][R6.64+0xc00], R14 ;  /* 0x000c000e06007986 */ /* 0x0003e4000c101b10 */
.L_x_961:
[----:B------:R-:W-:Y:S05]  /*19d0*/  @!P1 EXIT ;  /* 0x000000000000994d */ /* 0x000fea0003800000 */
[----:B------:R-:W-:Y:S02]  /*19e0*/  ISETP.NE.AND P0, PT, R20, 0x1, PT ;  /* 0x000000011400780c */ /* 0x000fe40003f05270 */
[----:B------:R-:W-:-:S04]  /*19f0*/  LOP3.LUT R0, R0, 0x1, RZ, 0xc0, !PT ;  /* 0x0000000100007812 */ /* 0x000fc800078ec0ff */
[----:B------:R-:W-:-:S07]  /*1a00*/  ISETP.NE.U32.AND P1, PT, R0, 0x1, PT ;  /* 0x000000010000780c */ /* 0x000fce0003f25070 */
[----:B------:R-:W-:Y:S06]  /*1a10*/  @!P0 BRA `(.L_x_962) ;  /* 0x0000000000448947 */ /* 0x000fec0003800000 */
[----:B01----:R-:W-:Y:S01]  /*1a20*/  LEA R17, R8, R9, 0x7 ;  /* 0x0000000908117211 */ /* 0x003fe200078e38ff */
[----:B------:R-:W0:Y:S04]  /*1a30*/  LDCU UR6, c[0x0][0x38c] ;  /* 0x00007180ff0677ac */ /* 0x000e280008000800 */
[----:B------:R-:W-:-:S04]  /*1a40*/  IMAD.WIDE R14, R17, 0x4, R4 ;  /* 0x00000004110e7825 */ /* 0x000fc800078e0204 */
[----:B------:R-:W-:Y:S01]  /*1a50*/  IMAD.WIDE R12, R17, 0x4, R2 ;  /* 0x00000004110c7825 */ /* 0x000fe200078e0202 */
[----:B------:R-:W2:Y:S04]  /*1a60*/  LDG.E R6, desc[UR16][R14.64] ;  /* 0x000000100e067981 */ /* 0x000ea8000c1e1900 */
[----:B------:R-:W0:Y:S01]  /*1a70*/  LDG.E R11, desc[UR16][R12.64] ;  /* 0x000000100c0b7981 */ /* 0x000e22000c1e1900 */
[----:B------:R-:W-:-:S04]  /*1a80*/  IMAD.MOV.U32 R16, RZ, RZ, 0x8 ;  /* 0x00000008ff107424 */ /* 0x000fc800078e00ff */
[----:B------:R-:W-:Y:S01]  /*1a90*/  IMAD.WIDE R16, R17, R16, UR4 ;  /* 0x0000000411107e25 */ /* 0x000fe2000f8e0210 */
[----:B--2---:R-:W-:-:S03]  /*1aa0*/  SHF.R.S32.HI R7, RZ, 0x1f, R6 ;  /* 0x0000001fff077819 */ /* 0x004fc60000011406 */
[----:B0-----:R-:W-:-:S05]  /*1ab0*/  IMAD.WIDE R6, R11, UR6, R6 ;  /* 0x000000060b067c25 */ /* 0x001fca000f8e0206 */
[----:B------:R2:W-:Y:S04]  /*1ac0*/  STG.E.64 desc[UR16][R16.64], R6 ;  /* 0x0000000610007986 */ /* 0x0005e8000c101b10 */
[----:B------:R-:W3:Y:S04]  /*1ad0*/  LDG.E R10, desc[UR16][R14.64+0x200] ;  /* 0x000200100e0a7981 */ /* 0x000ee8000c1e1900 */
[----:B------:R-:W4:Y:S01]  /*1ae0*/  LDG.E R19, desc[UR16][R12.64+0x200] ;  /* 0x000200100c137981 */ /* 0x000f22000c1e1900 */
[----:B------:R-:W-:Y:S02]  /*1af0*/  IADD3 R8, PT, PT, R8, 0x2, RZ ;  /* 0x0000000208087810 */ /* 0x000fe40007ffe0ff */
[----:B---3--:R-:W-:-:S03]  /*1b00*/  SHF.R.S32.HI R11, RZ, 0x1f, R10 ;  /* 0x0000001fff0b7819 */ /* 0x008fc6000001140a */
[----:B----4-:R-:W-:-:S05]  /*1b10*/  IMAD.WIDE R10, R19, UR6, R10 ;  /* 0x00000006130a7c25 */ /* 0x010fca000f8e020a */
[----:B------:R2:W-:Y:S02]  /*1b20*/  STG.E.64 desc[UR16][R16.64+0x400], R10 ;  /* 0x0004000a10007986 */ /* 0x0005e4000c101b10 */
.L_x_962:
[----:B------:R-:W-:Y:S05]  /*1b30*/  @P1 EXIT ;  /* 0x000000000000194d */ /* 0x000fea0003800000 */
[----:B0-----:R-:W-:Y:S01]  /*1b40*/  IMAD R9, R8, 0x80, R9 ;  /* 0x0000008008097824 */ /* 0x001fe200078e0209 */
[----:B------:R-:W0:Y:S03]  /*1b50*/  LDCU UR6, c[0x0][0x38c] ;  /* 0x00007180ff0677ac */ /* 0x000e260008000800 */
[----:B------:R-:W-:-:S04]  /*1b60*/  IMAD.WIDE R4, R9, 0x4, R4 ;  /* 0x0000000409047825 */ /* 0x000fc800078e0204 */
[----:B------:R-:W-:Y:S01]  /*1b70*/  IMAD.WIDE R2, R9, 0x4, R2 ;  /* 0x0000000409027825 */ /* 0x000fe200078e0202 */
[----:B-12---:R-:W2:Y:S05]  /*1b80*/  LDG.E R6, desc[UR16][R4.64] ;  /* 0x0000001004067981 */ /* 0x006eaa000c1e1900 */
[----:B------:R-:W0:Y:S01]  /*1b90*/  LDG.E R3, desc[UR16][R2.64] ;  /* 0x0000001002037981 */ /* 0x000e22000c1e1900 */
[----:B------:R-:W-:-:S05]  /*1ba0*/  MOV R8, 0x8 ;  /* 0x0000000800087802 */ /* 0x000fca0000000f00 */
[----:B------:R-:W-:Y:S01]  /*1bb0*/  IMAD.WIDE R8, R9, R8, UR4 ;  /* 0x0000000409087e25 */ /* 0x000fe2000f8e0208 */
[----:B--2---:R-:W-:-:S03]  /*1bc0*/  SHF.R.S32.HI R7, RZ, 0x1f, R6 ;  /* 0x0000001fff077819 */ /* 0x004fc60000011406 */
[----:B0-----:R-:W-:-:S05]  /*1bd0*/  IMAD.WIDE R6, R3, UR6, R6 ;  /* 0x0000000603067c25 */ /* 0x001fca000f8e0206 */
[----:B------:R-:W-:Y:S01]  /*1be0*/  STG.E.64 desc[UR16][R8.64], R6 ;  /* 0x0000000608007986 */ /* 0x000fe2000c101b10 */
[----:B------:R-:W-:Y:S05]  /*1bf0*/  EXIT ;  /* 0x000000000000794d */ /* 0x000fea0003800000 */
.L_x_963:
        /* <DEDUP_REMOVED lines=16> */
.L_x_2017:


//--------------------- .text._ZN3cub18CUB_300001_SM_10006detail9transform16transform_kernelINS2_10policy_hubILb1EN4cuda3std3__45tupleIJN6thrust24THRUST_300001_SM_1000_NS12zip_iteratorINS8_IJNSA_6detail15normal_iteratorINSA_10device_ptrIiEEEESG_EEEEEEEEE10policy1000Ei14MakeKeyFunctorNSD_INSE_ImEEEEJSI_EEEvT0_iT1_T2_DpNS2_10kernel_argIT3_EE --------------------------
	.section	.text._ZN3cub18CUB_300001_SM_10006detail9transform16transform_kernelINS2_10policy_hubILb1EN4cuda3std3__45tupleIJN6thrust24THRUST_300001_SM_1000_NS12zip_iteratorINS8_IJNSA_6detail15normal_iteratorINSA_10device_ptrIiEEEESG_EEEEEEEEE10policy1000Ei14MakeKeyFunctorNSD_INSE_ImEEEEJSI_EEEvT0_iT1_T2_DpNS2_10kernel_argIT3_EE,"ax",@progbits
	.align	128
        .global         _ZN3cub18CUB_300001_SM_10006detail9transform16transform_kernelINS2_10policy_hubILb1EN4cuda3std3__45tupleIJN6thrust24THRUST_300001_SM_1000_NS12zip_iteratorINS8_IJNSA_6detail15normal_iteratorINSA_10device_ptrIiEEEESG_EEEEEEEEE10policy1000Ei14MakeKeyFunctorNSD_INSE_ImEEEEJSI_EEEvT0_iT1_T2_DpNS2_10kernel_argIT3_EE
        .type           _ZN3cub18CUB_300001_SM_10006detail9transform16transform_kernelINS2_10policy_hubILb1EN4cuda3std3__45tupleIJN6thrust24THRUST_300001_SM_1000_NS12zip_iteratorINS8_IJNSA_6detail15normal_iteratorINSA_10device_ptrIiEEEESG_EEEEEEEEE10policy1000Ei14MakeKeyFunctorNSD_INSE_ImEEEEJSI_EEEvT0_iT1_T2_DpNS2_10kernel_argIT3_EE,@function
        .size           _ZN3cub18CUB_300001_SM_10006detail9transform16transform_kernelINS2_10policy_hubILb1EN4cuda3std3__45tupleIJN6thrust24THRUST_300001_SM_1000_NS12zip_iteratorINS8_IJNSA_6detail15normal_iteratorINSA_10device_ptrIiEEEESG_EEEEEEEEE10policy1000Ei14MakeKeyFunctorNSD_INSE_ImEEEEJSI_EEEvT0_iT1_T2_DpNS2_10kernel_argIT3_EE,(.L_x_2018 - _ZN3cub18CUB_300001_SM_10006detail9transform16transform_kernelINS2_10policy_hubILb1EN4cuda3std3__45tupleIJN6thrust24THRUST_300001_SM_1000_NS12zip_iteratorINS8_IJNSA_6detail15normal_iteratorINSA_10device_ptrIiEEEESG_EEEEEEEEE10policy1000Ei14MakeKeyFunctorNSD_INSE_ImEEEEJSI_EEEvT0_iT1_T2_DpNS2_10kernel_argIT3_EE)
        .other          _ZN3cub18CUB_300001_SM_10006detail9transform16transform_kernelINS2_10policy_hubILb1EN4cuda3std3__45tupleIJN6thrust24THRUST_300001_SM_1000_NS12zip_iteratorINS8_IJNSA_6detail15normal_iteratorINSA_10device_ptrIiEEEESG_EEEEEEEEE10policy1000Ei14MakeKeyFunctorNSD_INSE_ImEEEEJSI_EEEvT0_iT1_T2_DpNS2_10kernel_argIT3_EE,@"STO_CUDA_ENTRY STV_DEFAULT"
_ZN3cub18CUB_300001_SM_10006detail9transform16transform_kernelINS2_10policy_hubILb1EN4cuda3std3__45tupleIJN6thrust24THRUST_300001_SM_1000_NS12zip_iteratorINS8_IJNSA_6detail15normal_iteratorINSA_10device_ptrIiEEEESG_EEEEEEEEE10policy1000Ei14MakeKeyFunctorNSD_INSE_ImEEEEJSI_EEEvT0_iT1_T2_DpNS2_10kernel_argIT3_EE:
.text._ZN3cub18CUB_300001_SM_10006detail9transform16transform_kernelINS2_10policy_hubILb1EN4cuda3std3__45tupleIJN6thrust24THRUST_300001_SM_1000_NS12zip_iteratorINS8_IJNSA_6detail15normal_iteratorINSA_10device_ptrIiEEEESG_EEEEEEEEE10policy1000Ei14MakeKeyFunctorNSD_INSE_ImEEEEJSI_EEEvT0_iT1_T2_DpNS2_10kernel_argIT3_EE:
[----:B------:R-:W-:Y:S08]  /*0000*/  LDC R1, c[0x0][0x37c] ;  /* 0x0000df00ff017b82 */ /* 0x000ff00000000800 */
[----:B------:R-:W0:Y:S08]  /*0010*/  LDC.64 R4, c[0x0][0x380] ;  /* 0x0000e000ff047b82 */ /* 0x000e300000000a00 */
[----:B------:R-:W1:Y:S08]  /*0020*/  S2UR UR4, SR_CTAID.X ;  /* 0x00000000000479c3 */ /* 0x000e700000002500 */
[----:B------:R-:W2:Y:S01]  /*0030*/  LDC.64 R8, c[0x0][0x398] ;  /* 0x0000e600ff087b82 */ /* 0x000ea20000000a00 */
[----:B0-----:R-:W-:-:S07]  /*0040*/  IMAD.SHL.U32 R0, R5, 0x80, RZ ;  /* 0x0000008005007824 */ /* 0x001fce00078e00ff */
[----:B------:R-:W0:Y:S01]  /*0050*/  LDC.64 R10, c[0x0][0x3a0] ;  /* 0x0000e800ff0a7b82 */ /* 0x000e220000000a00 */
[----:B-1----:R-:W-:-:S07]  /*0060*/  IMAD R3, R0, UR4, RZ ;  /* 0x0000000400037c24 */ /* 0x002fce000f8e02ff */
[----:B------:R-:W1:Y:S01]  /*0070*/  LDC.64 R12, c[0x0][0x390] ;  /* 0x0000e400ff0c7b82 */ /* 0x000e620000000a00 */
[----:B------:R-:W3:Y:S01]  /*0080*/  LDCU.64 UR4, c[0x0][0x358] ;  /* 0x00006b00ff0477ac */ /* 0x000ee20008000a00 */
[----:B------:R-:W-:Y:S02]  /*0090*/  IMAD.IADD R7, R4, 0x1, -R3 ;  /* 0x0000000104077824 */ /* 0x000fe400078e0a03 */
[----:B--2---:R-:W-:-:S03]  /*00a0*/  IMAD.WIDE R8, R3, 0x4, R8 ;  /* 0x0000000403087825 */ /* 0x004fc600078e0208 */
[CC--:B------:R-:W-:Y:S02]  /*00b0*/  ISETP.GT.AND P0, PT, R0.reuse, R7.reuse, PT ;  /* 0x000000070000720c */ /* 0x0c0fe40003f04270 */
[----:B------:R-:W-:Y:S01]  /*00c0*/  VIMNMX R0, PT, PT, R0, R7, PT ;  /* 0x0000000700007248 */ /* 0x000fe20003fe0100 */
[----:B0-----:R-:W-:-:S04]  /*00d0*/  IMAD.WIDE R10, R3, 0x4, R10 ;  /* 0x00000004030a7825 */ /* 0x001fc800078e020a */
[----:B-1----:R-:W-:-:S06]  /*00e0*/  IMAD.WIDE R12, R3, 0x8, R12 ;  /* 0x00000008030c7825 */ /* 0x002fcc00078e020c */
[----:B---3--:R-:W-:Y:S05]  /*00f0*/  @P0 BRA `(.L_x_964) ;  /* 0x00000008003c0947 */ /* 0x008fea0003800000 */
[----:B------:R-:W-:-:S13]  /*0100*/  ISETP.GE.AND P0, PT, R5, 0x1, PT ;  /* 0x000000010500780c */ /* 0x000fda0003f06270 */
[----:B------:R-:W-:Y:S05]  /*0110*/  @!P0 EXIT ;  /* 0x000000000000894d */ /* 0x000fea0003800000 */
[----:B------:R-:W0:Y:S01]  /*0120*/  S2R R2, SR_TID.X ;  /* 0x0000000000027919 */ /* 0x000e220000002100 */
[C---:B------:R-:W-:Y:S01]  /*0130*/  ISETP.GE.U32.AND P1, PT, R5.reuse, 0x8, PT ;  /* 0x000000080500780c */ /* 0x040fe20003f26070 */
[----:B------:R-:W-:Y:S01]  /*0140*/  HFMA2 R3, -RZ, RZ, 0, 0 ;  /* 0x00000000ff037431 */ /* 0x000fe200000001ff */
[----:B------:R-:W-:-:S04]  /*0150*/  LOP3.LUT R0, R5, 0x7, RZ, 0xc0, !PT ;  /* 0x0000000705007812 */ /* 0x000fc800078ec0ff */
[----:B------:R-:W-:-:S07]  /*0160*/  ISETP.NE.AND P0, PT, R0, RZ, PT ;  /* 0x000000ff0000720c */ /* 0x000fce0003f05270 */
[----:B------:R-:W-:Y:S06]  /*0170*/  @!P1 BRA `(.L_x_965) ;  /* 0x0000000400189947 */ /* 0x000fec0003800000 */
[----:B0-----:R-:W-:Y:S01]  /*0180*/  IMAD.WIDE.U32 R16, R2, 0x4, RZ ;  /* 0x0000000402107825 */ /* 0x001fe200078e00ff */
[----:B------:R-:W-:Y:S01]  /*0190*/  LOP3.LUT R3, R5, 0x7ffffff8, RZ, 0xc0, !PT ;  /* 0x7ffffff805037812 */ /* 0x000fe200078ec0ff */
[----:B------:R-:W0:Y:S01]  /*01a0*/  LDCU UR6, c[0x0][0x388] ;  /* 0x00007100ff0677ac */ /* 0x000e220008000800 */
[----:B------:R-:W-:Y:S01]  /*01b0*/  IADD3 R14, P1, PT, R12, 0xc00, RZ ;  /* 0x00000c000c0e7810 */ /* 0x000fe20007f3e0ff */
[C---:B------:R-:W-:Y:S01]  /*01c0*/  IMAD.WIDE.U32 R6, R2.reuse, 0x8, R12 ;  /* 0x0000000802067825 */ /* 0x040fe200078e000c */
[----:B------:R-:W-:Y:S02]  /*01d0*/  MOV R5, R17 ;  /* 0x0000001100057202 */ /* 0x000fe40000000f00 */
[----:B------:R-:W-:Y:S01]  /*01e0*/  IADD3.X R15, PT, PT, RZ, R13, RZ, P1, !PT ;  /* 0x0000000dff0f7210 */ /* 0x000fe20000ffe4ff */
[----:B------:R-:W-:Y:S02]  /*01f0*/  IMAD.MOV.U32 R4, RZ, RZ, R16 ;  /* 0x000000ffff047224 */ /* 0x000fe400078e0010 */
[----:B------:R-:W-:-:S02]  /*0200*/  VIADD R27, R2, 0x80 ;  /* 0x00000080021b7836 */ /* 0x000fc40000000000 */
[----:B------:R-:W-:-:S07]  /*0210*/  IMAD.MOV R26, RZ, RZ, -R3 ;  /* 0x000000ffff1a7224 */ /* 0x000fce00078e0a03 */
.L_x_966:
[-C--:B-1----:R-:W-:Y:S02]  /*0220*/  IADD3 R28, P2, PT, R10, R4.reuse, RZ ;  /* 0x000000040a1c7210 */ /* 0x082fe40007f5e0ff */
[----:B------:R-:W-:Y:S02]  /*0230*/  IADD3 R22, P1, PT, R8, R4, RZ ;  /* 0x0000000408167210 */ /* 0x000fe40007f3e0ff */
[----:B------:R-:W-:-:S03]  /*0240*/  IADD3.X R29, PT, PT, R11, R5, RZ, P2, !PT ;  /* 0x000000050b1d7210 */ /* 0x000fc600017fe4ff */
[----:B------:R-:W-:Y:S02]  /*0250*/  IMAD.X R23, R9, 0x1, R5, P1 ;  /* 0x0000000109177824 */ /* 0x000fe400008e0605 */
[----:B------:R-:W2:Y:S04]  /*0260*/  LDG.E R24, desc[UR4][R28.64] ;  /* 0x000000041c187981 */ /* 0x000ea8000c1e1900 */
[----:B------:R-:W0:Y:S01]  /*0270*/  LDG.E R23, desc[UR4][R22.64] ;  /* 0x0000000416177981 */ /* 0x000e22000c1e1900 */
[----:B------:R-:W-:Y:S01]  /*0280*/  MOV R16, 0x600 ;  /* 0x0000060000107802 */ /* 0x000fe20000000f00 */
[----:B------:R-:W-:-:S04]  /*0290*/  IMAD.MOV.U32 R17, RZ, RZ, 0x0 ;  /* 0x00000000ff117424 */ /* 0x000fc800078e00ff */
[----:B------:R-:W-:-:S03]  /*02a0*/  IMAD.WIDE R16, R27, 0x4, R16 ;  /* 0x000000041b107825 */ /* 0x000fc600078e0210 */
[-C--:B------:R-:W-:Y:S02]  /*02b0*/  IADD3 R20, P2, PT, R10, R16.reuse, RZ ;  /* 0x000000100a147210 */ /* 0x080fe40007f5e0ff */
[----:B------:R-:W-:Y:S02]  /*02c0*/  IADD3 R18, P1, PT, R8, R16, RZ ;  /* 0x0000001008127210 */ /* 0x000fe40007f3e0ff */
[----:B------:R-:W-:-:S03]  /*02d0*/  IADD3.X R21, PT, PT, R11, R17, RZ, P2, !PT ;  /* 0x000000110b157210 */ /* 0x000fc600017fe4ff */
[----:B------:R-:W-:Y:S01]  /*02e0*/  IMAD.X R19, R9, 0x1, R17, P1 ;  /* 0x0000000109137824 */ /* 0x000fe200008e0611 */
[----:B--2---:R-:W-:-:S03]  /*02f0*/  SHF.R.S32.HI R25, RZ, 0x1f, R24 ;  /* 0x0000001fff197819 */ /* 0x004fc60000011418 */
[----:B0-----:R-:W-:-:S05]  /*0300*/  IMAD.WIDE R24, R23, UR6, R24 ;  /* 0x0000000617187c25 */ /* 0x001fca000f8e0218 */
[----:B------:R0:W-:Y:S04]  /*0310*/  STG.E.64 desc[UR4][R6.64], R24 ;  /* 0x0000001806007986 */ /* 0x0001e8000c101b04 */
[----:B------:R-:W2:Y:S04]  /*0320*/  LDG.E R28, desc[UR4][R20.64+-0x600] ;  /* 0xfffa0004141c7981 */ /* 0x000ea8000c1e1900 */
[----:B------:R-:W3:Y:S01]  /*0330*/  LDG.E R17, desc[UR4][R18.64+-0x600] ;  /* 0xfffa000412117981 */ /* 0x000ee2000c1e1900 */
[----:B--2---:R-:W-:-:S03]  /*0340*/  SHF.R.S32.HI R29, RZ, 0x1f, R28 ;  /* 0x0000001fff1d7819 */ /* 0x004fc6000001141c */
[----:B---3--:R-:W-:-:S04]  /*0350*/  IMAD.WIDE R28, R17, UR6, R28 ;  /* 0x00000006111c7c25 */ /* 0x008fc8000f8e021c */
[----:B------:R-:W-:-:S05]  /*0360*/  IMAD.WIDE R16, R27, 0x8, R14 ;  /* 0x000000081b107825 */ /* 0x000fca00078e020e */
[----:B------:R-:W-:Y:S04]  /*0370*/  STG.E.64 desc[UR4][R16.64+-0xc00], R28 ;  /* 0xfff4001c10007986 */ /* 0x000fe8000c101b04 */
[----:B------:R-:W2:Y:S04]  /*0380*/  LDG.E R22, desc[UR4][R20.64+-0x400] ;  /* 0xfffc000414167981 */ /* 0x000ea8000c1e1900 */
[----:B0-----:R-:W3:Y:S01]  /*0390*/  LDG.E R25, desc[UR4][R18.64+-0x400] ;  /* 0xfffc000412197981 */ /* 0x001ee2000c1e1900 */
        /* <DEDUP_REMOVED lines=8> */
[----:B------:R-:W2:Y:S04]  /*0420*/  LDG.E R28, desc[UR4][R20.64] ;  /* 0x00000004141c7981 */ /* 0x000ea8000c1e1900 */
[----:B------:R-:W3:Y:S01]  /*0430*/  LDG.E R23, desc[UR4][R18.64] ;  /* 0x0000000412177981 */ /* 0x000ee2000c1e1900 */
[----:B--2---:R-:W-:-:S03]  /*0440*/  SHF.R.S32.HI R29, RZ, 0x1f, R28 ;  /* 0x0000001fff1d7819 */ /* 0x004fc6000001141c */
[----:B---3--:R-:W-:-:S05]  /*0450*/  IMAD.WIDE R28, R23, UR6, R28 ;  /* 0x00000006171c7c25 */ /* 0x008fca000f8e021c */
        /* <DEDUP_REMOVED lines=13> */
[----:B------:R-:W-:Y:S01]  /*0530*/  IADD3 R26, PT, PT, R26, 0x8, RZ ;  /* 0x000000081a1a7810 */ /* 0x000fe20007ffe0ff */
[----:B------:R-:W-:Y:S01]  /*0540*/  VIADD R27, R27, 0x400 ;  /* 0x000004001b1b7836 */ /* 0x000fe20000000000 */
[----:B------:R-:W-:-:S02]  /*0550*/  IADD3 R6, P2, PT, R6, 0x2000, RZ ;  /* 0x0000200006067810 */ /* 0x000fc40007f5e0ff */
[----:B------:R-:W-:Y:S02]  /*0560*/  ISETP.NE.AND P1, PT, R26, RZ, PT ;  /* 0x000000ff1a00720c */ /* 0x000fe40003f25270 */
[----:B------:R-:W-:Y:S01]  /*0570*/  IADD3 R4, P3, PT, R4, 0x1000, RZ ;  /* 0x0000100004047810 */ /* 0x000fe20007f7e0ff */
[----:B------:R-:W-:-:S03]  /*0580*/  IMAD.X R7, RZ, RZ, R7, P2 ;  /* 0x000000ffff077224 */ /* 0x000fc600010e0607 */
[----:B------:R-:W-:Y:S02]  /*0590*/  IADD3.X R5, PT, PT, RZ, R5, RZ, P3, !PT ;  /* 0x00000005ff057210 */ /* 0x000fe40001ffe4ff */
[----:B--2---:R-:W-:-:S03]  /*05a0*/  SHF.R.S32.HI R29, RZ, 0x1f, R28 ;  /* 0x0000001fff1d7819 */ /* 0x004fc6000001141c */
[----:B---3--:R-:W-:-:S05]  /*05b0*/  IMAD.WIDE R28, R23, UR6, R28 ;  /* 0x00000006171c7c25 */ /* 0x008fca000f8e021c */
[----:B------:R1:W-:Y:S01]  /*05c0*/  STG.E.64 desc[UR4][R16.64+0xc00], R28 ;  /* 0x000c001c10007986 */ /* 0x0003e2000c101b04 */
[----:B------:R-:W-:Y:S05]  /*05d0*/  @P1 BRA `(.L_x_966) ;  /* 0xfffffffc00101947 */ /* 0x000fea000383ffff */
.L_x_965:
[----:B------:R-:W-:Y:S05]  /*05e0*/  @!P0 EXIT ;  /* 0x000000000000894d */ /* 0x000fea0003800000 */
[----:B-1----:R-:W1:Y:S01]  /*05f0*/  LDC R16, c[0x0][0x384] ;  /* 0x0000e100ff107b82 */ /* 0x002e620000000800 */
[----:B------:R-:W-:Y:S02]  /*0600*/  ISETP.GE.U32.AND P0, PT, R0, 0x4, PT ;  /* 0x000000040000780c */ /* 0x000fe40003f06070 */
[----:B-1----:R-:W-:-:S04]  /*0610*/  LOP3.LUT R17, R16, 0x3, RZ, 0xc0, !PT ;  /* 0x0000000310117812 */ /* 0x002fc800078ec0ff */
[----:B------:R-:W-:-:S07]  /*0620*/  ISETP.NE.AND P1, PT, R17, RZ, PT ;  /* 0x000000ff1100720c */ /* 0x000fce0003f25270 */
[----:B------:R-:W-:Y:S06]  /*0630*/  @!P0 BRA `(.L_x_967) ;  /* 0x0000000000688947 */ /* 0x000fec0003800000 */
[----:B0-----:R-:W-:Y:S01]  /*0640*/  LEA R5, R3, R2, 0x7 ;  /* 0x0000000203057211 */ /* 0x001fe200078e38ff */
[----:B------:R-:W0:Y:S04]  /*0650*/  LDCU UR6, c[0x0][0x388] ;  /* 0x00007100ff0677ac */ /* 0x000e280008000800 */
[----:B------:R-:W-:-:S04]  /*0660*/  IMAD.WIDE R14, R5, 0x4, R10 ;  /* 0x00000004050e7825 */ /* 0x000fc800078e020a */
[C---:B------:R-:W-:Y:S01]  /*0670*/  IMAD.WIDE R6, R5.reuse, 0x4, R8 ;  /* 0x0000000405067825 */ /* 0x040fe200078e0208 */
[----:B------:R-:W2:Y:S04]  /*0680*/  LDG.E R18, desc[UR4][R14.64] ;  /* 0x000000040e127981 */ /* 0x000ea8000c1e1900 */
[----:B------:R-:W0:Y:S01]  /*0690*/  LDG.E R21, desc[UR4][R6.64] ;  /* 0x0000000406157981 */ /* 0x000e22000c1e1900 */
[----:B------:R-:W-:Y:S01]  /*06a0*/  IMAD.WIDE R4, R5, 0x8, R12 ;  /* 0x0000000805047825 */ /* 0x000fe200078e020c */
        /* <DEDUP_REMOVED lines=19> */
.L_x_967:
        /* <DEDUP_REMOVED lines=15> */
[----:B------:R-:W3:Y:S04]  /*08d0*/  LDG.E R6, desc[UR4][R16.64+0x200] ;  /* 0x0002000410067981 */ /* 0x000ee8000c1e1900 */
[----:B------:R-:W4:Y:S01]  /*08e0*/  LDG.E R21, desc[UR4][R14.64+0x200] ;  /* 0x000200040e157981 */ /* 0x000f22000c1e1900 */
[----:B------:R-:W-:Y:S01]  /*08f0*/  VIADD R3, R3, 0x2 ;  /* 0x0000000203037836 */ /* 0x000fe20000000000 */
[----:B---3--:R-:W-:-:S03]  /*0900*/  SHF.R.S32.HI R7, RZ, 0x1f, R6 ;  /* 0x0000001fff077819 */ /* 0x008fc60000011406 */
[----:B----4-:R-:W-:-:S05]  /*0910*/  IMAD.WIDE R6, R21, UR6, R6 ;  /* 0x0000000615067c25 */ /* 0x010fca000f8e0206 */
[----:B------:R2:W-:Y:S02]  /*0920*/  STG.E.64 desc[UR4][R18.64+0x400], R6 ;  /* 0x0004000612007986 */ /* 0x0005e4000c101b04 */
.L_x_968:
[----:B------:R-:W-:Y:S05]  /*0930*/  @P1 EXIT ;  /* 0x000000000000194d */ /* 0x000fea0003800000 */
[----:B012---:R-:W-:Y:S01]  /*0940*/  LEA R5, R3, R2, 0x7 ;  /* 0x0000000203057211 */ /* 0x007fe200078e38ff */
[----:B------:R-:W0:Y:S04]  /*0950*/  LDCU UR6, c[0x0][0x388] ;  /* 0x00007100ff0677ac */ /* 0x000e280008000800 */
[----:B------:R-:W-:-:S04]  /*0960*/  IMAD.WIDE R10, R5, 0x4, R10 ;  /* 0x00000004050a7825 */ /* 0x000fc800078e020a */
[C---:B------:R-:W-:Y:S01]  /*0970*/  IMAD.WIDE R8, R5.reuse, 0x4, R8 ;  /* 0x0000000405087825 */ /* 0x040fe200078e0208 */
[----:B------:R-:W2:Y:S05]  /*0980*/  LDG.E R2, desc[UR4][R10.64] ;  /* 0x000000040a027981 */ /* 0x000eaa000c1e1900 */
[----:B------:R-:W0:Y:S01]  /*0990*/  LDG.E R9, desc[UR4][R8.64] ;  /* 0x0000000408097981 */ /* 0x000e22000c1e1900 */
[----:B------:R-:W-:Y:S01]  /*09a0*/  IMAD.WIDE R12, R5, 0x8, R12 ;  /* 0x00000008050c7825 */ /* 0x000fe200078e020c */
[----:B--2---:R-:W-:-:S03]  /*09b0*/  SHF.R.S32.HI R3, RZ, 0x1f, R2 ;  /* 0x0000001fff037819 */ /* 0x004fc60000011402 */
[----:B0-----:R-:W-:-:S05]  /*09c0*/  IMAD.WIDE R2, R9, UR6, R2 ;  /* 0x0000000609027c25 */ /* 0x001fca000f8e0202 */
[----:B------:R-:W-:Y:S01]  /*09d0*/  STG.E.64 desc[UR4][R12.64], R2 ;  /* 0x000000020c007986 */ /* 0x000fe2000c101b04 */
[----:B------:R-:W-:Y:S05]  /*09e0*/  EXIT ;  /* 0x000000000000794d */ /* 0x000fea0003800000 */
.L_x_964:
[----:B------:R-:W-:-:S13]  /*09f0*/  ISETP.GE.AND P0, PT, R5, 0x1, PT ;  /* 0x000000010500780c */ /* 0x000fda0003f06270 */
[----:B------:R-:W-:Y:S05]  /*0a00*/  @!P0 EXIT ;  /* 0x000000000000894d */ /* 0x000fea0003800000 */
[----:B------:R-:W0:Y:S01]  /*0a10*/  S2R R14, SR_TID.X ;  /* 0x00000000000e7919 */ /* 0x000e220000002100 */
[C---:B------:R-:W-:Y:S01]  /*0a20*/  ISETP.GE.U32.AND P0, PT, R5.reuse, 0x8, PT ;  /* 0x000000080500780c */ /* 0x040fe20003f06070 */
[----:B------:R-:W-:Y:S01]  /*0a30*/  IMAD.MOV.U32 R15, RZ, RZ, RZ ;  /* 0x000000ffff0f7224 */ /* 0x000fe200078e00ff */
[----:B------:R-:W-:-:S11]  /*0a40*/  LOP3.LUT R22, R5, 0x7, RZ, 0xc0, !PT ;  /* 0x0000000705167812 */ /* 0x000fd600078ec0ff */
[----:B------:R-:W-:Y:S05]  /*0a50*/  @!P0 BRA `(.L_x_969) ;  /* 0x0000000400388947 */ /* 0x000fea0003800000 */
[----:B------:R-:W-:Y:S01]  /*0a60*/  HFMA2 R16, -RZ, RZ, 0, 0 ;  /* 0x00000000ff107431 */ /* 0x000fe200000001ff */
[----:B------:R-:W-:Y:S01]  /*0a70*/  LOP3.LUT R15, R5, 0x7ffffff8, RZ, 0xc0, !PT ;  /* 0x7ffffff8050f7812 */ /* 0x000fe200078ec0ff */
[----:B------:R-:W1:Y:S06]  /*0a80*/  LDCU UR6, c[0x0][0x388] ;  /* 0x00007100ff0677ac */ /* 0x000e6c0008000800 */
.L_x_972:
[----:B0-----:R-:W-:-:S05]  /*0a90*/  IMAD R17, R16, 0x80, R14 ;  /* 0x0000008010117824 */ /* 0x001fca00078e020e */
[----:B------:R-:W-:-:S13]  /*0aa0*/  ISETP.GE.AND P0, PT, R17, R0, PT ;  /* 0x000000001100720c */ /* 0x000fda0003f06270 */
[C---:B------:R-:W-:Y:S01]  /*0ab0*/  @!P0 IMAD.WIDE.U32 R4, R17.reuse, 0x4, R10 ;  /* 0x0000000411048825 */ /* 0x040fe200078e000a */
[----:B------:R-:W0:Y:S03]  /*0ac0*/  @!P0 LDC R26, c[0x0][0x388] ;  /* 0x0000e200ff1a8b82 */ /* 0x000e260000000800 */
[C---:B------:R-:W-:Y:S01]  /*0ad0*/  @!P0 IMAD.WIDE.U32 R24, R17.reuse, 0x4, R8 ;  /* 0x0000000411188825 */ /* 0x040fe200078e0008 */
[----:B------:R2:W3:Y:S05]  /*0ae0*/  @!P0 LDG.E R2, desc[UR4][R4.64] ;  /* 0x0000000404028981 */ /* 0x0004ea000c1e1900 */
[----:B------:R4:W0:Y:S01]  /*0af0*/  @!P0 LDG.E R25, desc[UR4][R24.64] ;  /* 0x0000000418198981 */ /* 0x000822000c1e1900 */
[C---:B------:R-:W-:Y:S01]  /*0b00*/  IADD3 R7, PT, PT, R17.reuse, 0x80, RZ ;  /* 0x0000008011077810 */ /* 0x040fe20007ffe0ff */
[----:B------:R-:W-:-:S03]  /*0b10*/  @!P0 IMAD.WIDE.U32 R18, R17, 0x8, R12 ;  /* 0x0000000811128825 */ /* 0x000fc600078e000c */
[C---:B------:R-:W-:Y:S01]  /*0b20*/  ISETP.GE.AND P1, PT, R7.reuse, R0, PT ;  /* 0x000000000700720c */ /* 0x040fe20003f26270 */
[----:B--2---:R-:W-:-:S12]  /*0b30*/  IMAD.WIDE R4, R7, 0x4, R8 ;  /* 0x0000000407047825 */ /* 0x004fd800078e0208 */
[----:B----4-:R-:W2:Y:S01]  /*0b40*/  @!P1 LDC R24, c[0x0][0x388] ;  /* 0x0000e200ff189b82 */ /* 0x010ea20000000800 */
[----:B---3--:R-:W-:-:S03]  /*0b50*/  @!P0 SHF.R.S32.HI R3, RZ, 0x1f, R2 ;  /* 0x0000001fff038819 */ /* 0x008fc60000011402 */
[----:B0-----:R-:W-:-:S04]  /*0b60*/  @!P0 IMAD.WIDE R26, R25, R26, R2 ;  /* 0x0000001a191a8225 */ /* 0x001fc800078e0202 */
[----:B------:R-:W-:Y:S01]  /*0b70*/  IMAD.WIDE R2, R7, 0x4, R10 ;  /* 0x0000000407027825 */ /* 0x000fe200078e020a */
[----:B------:R0:W-:Y:S04]  /*0b80*/  @!P0 STG.E.64 desc[UR4][R18.64], R26 ;  /* 0x0000001a12008986 */ /* 0x0001e8000c101b04 */
[----:B------:R-:W3:Y:S04]  /*0b90*/  @!P1 LDG.E R20, desc[UR4][R2.64] ;  /* 0x0000000402149981 */ /* 0x000ee8000c1e1900 */
[----:B------:R-:W2:Y:S01]  /*0ba0*/  @!P1 LDG.E R23, desc[UR4][R4.64] ;  /* 0x0000000404179981 */ /* 0x000ea2000c1e1900 */
[----:B------:R-:W-:-:S02]  /*0bb0*/  VIADD R21, R17, 0x100 ;  /* 0x0000010011157836 */ /* 0x000fc40000000000 */
[----:B------:R-:W-:-:S03]  /*0bc0*/  IMAD.WIDE R6, R7, 0x8, R12 ;  /* 0x0000000807067825 */ /* 0x000fc600078e020c */
[----:B------:R-:W-:Y:S02]  /*0bd0*/  ISETP.GE.AND P0, PT, R21, R0, PT ;  /* 0x000000001500720c */ /* 0x000fe40003f06270 */
[----:B---3--:R-:W-:-:S03]  /*0be0*/  @!P1 SHF.R.S32.HI R21, RZ, 0x1f, R20 ;  /* 0x0000001fff159819 */ /* 0x008fc60000011414 */
[----:B--2---:R-:W-:-:S08]  /*0bf0*/  @!P1 IMAD.WIDE R20, R23, R24, R20 ;  /* 0x0000001817149225 */ /* 0x004fd000078e0214 */
[----:B------:R-:W2:Y:S01]  /*0c00*/  @!P0 LDC R24, c[0x0][0x388] ;  /* 0x0000e200ff188b82 */ /* 0x000ea20000000800 */
[----:B------:R3:W-:Y:S04]  /*0c10*/  @!P1 STG.E.64 desc[UR4][R6.64], R20 ;  /* 0x0000001406009986 */ /* 0x0007e8000c101b04 */
[----:B0-----:R-:W4:Y:S04]  /*0c20*/  @!P0 LDG.E R18, desc[UR4][R2.64+0x200] ;  /* 0x0002000402128981 */ /* 0x001f28000c1e1900 */
[----:B------:R-:W2:Y:S01]  /*0c30*/  @!P0 LDG.E R25, desc[UR4][R4.64+0x200] ;  /* 0x0002000404198981 */ /* 0x000ea2000c1e1900 */
[----:B------:R-:W-:-:S04]  /*0c40*/  IADD3 R19, PT, PT, R17, 0x180, RZ ;  /* 0x0000018011137810 */ /* 0x000fc80007ffe0ff */
[----:B------:R-:W-:-:S13]  /*0c50*/  ISETP.GE.AND P1, PT, R19, R0, PT ;  /* 0x000000001300720c */ /* 0x000fda0003f26270 */
[----:B---3--:R-:W0:Y:S01]  /*0c60*/  @!P1 LDC R20, c[0x0][0x388] ;  /* 0x0000e200ff149b82 */ /* 0x008e220000000800 */
[----:B----4-:R-:W-:-:S03]  /*0c70*/  @!P0 SHF.R.S32.HI R19, RZ, 0x1f, R18 ;  /* 0x0000001fff138819 */ /* 0x010fc60000011412 */
[----:B--2---:R-:W-:-:S05]  /*0c80*/  @!P0 IMAD.WIDE R24, R25, R24, R18 ;  /* 0x0000001819188225 */ /* 0x004fca00078e0212 */
[----:B------:R2:W-:Y:S04]  /*0c90*/  @!P0 STG.E.64 desc[UR4][R6.64+0x400], R24 ;  /* 0x0004001806008986 */ /* 0x0005e8000c101b04 */
[----:B------:R-:W3:Y:S04]  /*0ca0*/  @!P1 LDG.E R18, desc[UR4][R2.64+0x400] ;  /* 0x0004000402129981 */ /* 0x000ee8000c1e1900 */
[----:B------:R-:W0:Y:S01]  /*0cb0*/  @!P1 LDG.E R23, desc[UR4][R4.64+0x400] ;  /* 0x0004000404179981 */ /* 0x000e22000c1e1900 */
[----:B------:R-:W-:-:S05]  /*0cc0*/  VIADD R19, R17, 0x200 ;  /* 0x0000020011137836 */ /* 0x000fca0000000000 */
[----:B------:R-:W-:-:S13]  /*0cd0*/  ISETP.GE.AND P0, PT, R19, R0, PT ;  /* 0x000000001300720c */ /* 0x000fda0003f06270 */
[----:B--2---:R-:W2:Y:S01]  /*0ce0*/  @!P0 LDC R24, c[0x0][0x388] ;  /* 0x0000e200ff188b82 */ /* 0x004ea20000000800 */
[----:B---3--:R-:W-:-:S03]  /*0cf0*/  @!P1 SHF.R.S32.HI R19, RZ, 0x1f, R18 ;  /* 0x0000001fff139819 */ /* 0x008fc60000011412 */
[----:B0-----:R-:W-:-:S05]  /*0d00*/  @!P1 IMAD.WIDE R20, R23, R20, R18 ;  /* 0x0000001417149225 */ /* 0x001fca00078e0212 */
[----:B------:R0:W-:Y:S04]  /*0d10*/  @!P1 STG.E.64 desc[UR4][R6.64+0x800], R20 ;  /* 0x0008001406009986 */ /* 0x0001e8000c101b04 */
[----:B------:R-:W3:Y:S04]  /*0d20*/  @!P0 LDG.E R18, desc[UR4][R2.64+0x600] ;  /* 0x0006000402128981 */ /* 0x000ee8000c1e1900 */
[----:B------:R-:W2:Y:S01]  /*0d30*/  @!P0 LDG.E R23, desc[UR4][R4.64+0x600] ;  /* 0x0006000404178981 */ /* 0x000ea2000c1e1900 */
[----:B------:R-:W-:-:S04]  /*0d40*/  IADD3 R19, PT, PT, R17, 0x280, RZ ;  /* 0x0000028011137810 */ /* 0x000fc80007ffe0ff */
[----:B------:R-:W-:-:S13]  /*0d50*/  ISETP.GE.AND P1, PT, R19, R0, PT ;  /* 0x000000001300720c */ /* 0x000fda0003f26270 */
[----:B0-----:R-:W0:Y:S01]  /*0d60*/  @!P1 LDC R20, c[0x0][0x388] ;  /* 0x0000e200ff149b82 */ /* 0x001e220000000800 */
[----:B---3--:R-:W-:-:S03]  /*0d70*/  @!P0 SHF.R.S32.HI R19, RZ, 0x1f, R18 ;  /* 0x0000001fff138819 */ /* 0x008fc60000011412 */
        /* <DEDUP_REMOVED lines=12> */
[----:B------:R-:W-:Y:S01]  /*0e40*/  IADD3 R17, PT, PT, R17, 0x380, RZ ;  /* 0x0000038011117810 */ /* 0x000fe20007ffe0ff */
[----:B------:R-:W-:Y:S01]  /*0e50*/  VIADD R16, R16, 0x8 ;  /* 0x0000000810107836 */ /* 0x000fe20000000000 */
[----:B------:R-:W-:Y:S04]  /*0e60*/  BSSY.RECONVERGENT B0, `(.L_x_970) ;  /* 0x000000c000007945 */ /* 0x000fe80003800200 */
[----:B------:R-:W-:-:S02]  /*0e70*/  ISETP.NE.AND P1, PT, R16, R15, PT ;  /* 0x0000000f1000720c */ /* 0x000fc40003f25270 */
[----:B---3--:R-:W-:-:S03]  /*0e80*/  @!P0 SHF.R.S32.HI R19, RZ, 0x1f, R18 ;  /* 0x0000001fff138819 */ /* 0x008fc60000011412 */
[----:B--2---:R-:W-:-:S05]  /*0e90*/  @!P0 IMAD.WIDE R18, R23, R24, R18 ;  /* 0x0000001817128225 */ /* 0x004fca00078e0212 */
[----:B------:R0:W-:Y:S01]  /*0ea0*/  @!P0 STG.E.64 desc[UR4][R6.64+0x1400], R18 ;  /* 0x0014001206008986 */ /* 0x0001e2000c101b04 */
[----:B------:R-:W-:-:S13]  /*0eb0*/  ISETP.GE.AND P0, PT, R17, R0, PT ;  /* 0x000000001100720c */ /* 0x000fda0003f06270 */
[----:B0-----:R-:W-:Y:S05]  /*0ec0*/  @P0 BRA `(.L_x_971) ;  /* 0x0000000000140947 */ /* 0x001fea0003800000 */
[----:B------:R-:W2:Y:S04]  /*0ed0*/  LDG.E R18, desc[UR4][R2.64+0xc00] ;  /* 0x000c000402127981 */ /* 0x000ea8000c1e1900 */
[----:B------:R-:W1:Y:S01]  /*0ee0*/  LDG.E R5, desc[UR4][R4.64+0xc00] ;  /* 0x000c000404057981 */ /* 0x000e62000c1e1900 */
[----:B--2---:R-:W-:-:S03]  /*0ef0*/  SHF.R.S32.HI R19, RZ, 0x1f, R18 ;  /* 0x0000001fff137819 */ /* 0x004fc60000011412 */
[----:B-1----:R-:W-:-:S05]  /*0f00*/  IMAD.WIDE R18, R5, UR6, R18 ;  /* 0x0000000605127c25 */ /* 0x002fca000f8e0212 */
[----:B------:R0:W-:Y:S02]  /*0f10*/  STG.E.64 desc[UR4][R6.64+0x1800], R18 ;  /* 0x0018001206007986 */ /* 0x0001e4000c101b04 */
.L_x_971:
[----:B-1----:R-:W-:Y:S05]  /*0f20*/  BSYNC.RECONVERGENT B0 ;  /* 0x0000000000007941 */ /* 0x002fea0003800200 */
.L_x_970:
[----:B------:R-:W-:Y:S05]  /*0f30*/  @P1 BRA `(.L_x_972) ;  /* 0xfffffff800d41947 */ /* 0x000fea000383ffff */
.L_x_969:
[----:B------:R-:W-:-:S13]  /*0f40*/  ISETP.NE.AND P0, PT, R22, RZ, PT ;  /* 0x000000ff1600720c */ /* 0x000fda0003f05270 */
[----:B------:R-:W-:Y:S05]  /*0f50*/  @!P0 EXIT ;  /* 0x000000000000894d */ /* 0x000fea0003800000 */
[----:B------:R-:W1:Y:S01]  /*0f60*/  LDC R2, c[0x0][0x384] ;  /* 0x0000e100ff027b82 */ /* 0x000e620000000800 */
[----:B------:R-:W-:Y:S02]  /*0f70*/  ISETP.GE.U32.AND P1, PT, R22, 0x4, PT ;  /* 0x000000041600780c */ /* 0x000fe40003f26070 */
[----:B-1----:R-:W-:-:S04]  /*0f80*/  LOP3.LUT R20, R2, 0x3, RZ, 0xc0, !PT ;  /* 0x0000000302147812 */ /* 0x002fc800078ec0ff */
[----:B------:R-:W-:-:S07]  /*0f90*/  ISETP.NE.AND P0, PT, R20, RZ, PT ;  /* 0x000000ff1400720c */ /* 0x000fce0003f05270 */
[----:B------:R-:W-:Y:S06]  /*0fa0*/  @!P1 BRA `(.L_x_973) ;  /* 0x0000000000b49947 */ /* 0x000fec0003800000 */
[----:B0-----:R-:W-:-:S04]  /*0fb0*/  LEA R3, R15, R14, 0x7 ;  /* 0x0000000e0f037211 */ /* 0x001fc800078e38ff */
[----:B------:R-:W-:-:S13]  /*0fc0*/  ISETP.GE.AND P1, PT, R3, R0, PT ;  /* 0x000000000300720c */ /* 0x000fda0003f26270 */
[C---:B------:R-:W-:Y:S01]  /*0fd0*/  @!P1 IMAD.WIDE R22, R3.reuse, 0x4, R10 ;  /* 0x0000000403169825 */ /* 0x040fe200078e020a */
[----:B------:R-:W0:Y:S03]  /*0fe0*/  @!P1 LDC R24, c[0x0][0x388] ;  /* 0x0000e200ff189b82 */ /* 0x000e260000000800 */
[C---:B------:R-:W-:Y:S01]  /*0ff0*/  @!P1 IMAD.WIDE R18, R3.reuse, 0x4, R8 ;  /* 0x0000000403129825 */ /* 0x040fe200078e0208 */
[----:B------:R1:W2:Y:S05]  /*1000*/  @!P1 LDG.E R6, desc[UR4][R22.64] ;  /* 0x0000000416069981 */ /* 0x0002aa000c1e1900 */
[----:B------:R-:W0:Y:S01]  /*1010*/  @!P1 LDG.E R19, desc[UR4][R18.64] ;  /* 0x0000000412139981 */ /* 0x000e22000c1e1900 */
[----:B------:R-:W-:-:S02]  /*1020*/  VIADD R17, R3, 0x80 ;  /* 0x0000008003117836 */ /* 0x000fc40000000000 */
[----:B------:R-:W-:-:S03]  /*1030*/  @!P1 IMAD.WIDE R4, R3, 0x8, R12 ;  /* 0x0000000803049825 */ /* 0x000fc600078e020c */
[----:B------:R-:W-:-:S13]  /*1040*/  ISETP.GE.AND P2, PT, R17, R0, PT ;  /* 0x000000001100720c */ /* 0x000fda0003f46270 */
[C---:B------:R-:W-:Y:S01]  /*1050*/  @!P2 IMAD.WIDE R26, R17.reuse, 0x4, R10 ;  /* 0x00000004111aa825 */ /* 0x040fe200078e020a */
[----:B------:R-:W3:Y:S03]  /*1060*/  @!P2 LDC R28, c[0x0][0x388] ;  /* 0x0000e200ff1cab82 */ /* 0x000ee60000000800 */
[----:B-1----:R-:W-:Y:S01]  /*1070*/  @!P2 IMAD.WIDE R22, R17, 0x4, R8 ;  /* 0x000000041116a825 */ /* 0x002fe200078e0208 */
[----:B--2---:R-:W-:-:S03]  /*1080*/  @!P1 SHF.R.S32.HI R7, RZ, 0x1f, R6 ;  /* 0x0000001fff079819 */ /* 0x004fc60000011406 */
[----:B0-----:R-:W-:-:S05]  /*1090*/  @!P1 IMAD.WIDE R24, R19, R24, R6 ;  /* 0x0000001813189225 */ /* 0x001fca00078e0206 */
[----:B------:R0:W-:Y:S04]  /*10a0*/  @!P1 STG.E.64 desc[UR4][R4.64], R24 ;  /* 0x0000001804009986 */ /* 0x0001e8000c101b04 */
[----:B------:R-:W2:Y:S04]  /*10b0*/  @!P2 LDG.E R6, desc[UR4][R26.64] ;  /* 0x000000041a06a981 */ /* 0x000ea8000c1e1900 */
[----:B------:R-:W3:Y:S01]  /*10c0*/  @!P2 LDG.E R23, desc[UR4][R22.64] ;  /* 0x000000041617a981 */ /* 0x000ee2000c1e1900 */
[----:B------:R-:W-:Y:S01]  /*10d0*/  IADD3 R19, PT, PT, R3, 0x100, RZ ;  /* 0x0000010003137810 */ /* 0x000fe20007ffe0ff */
[----:B------:R-:W-:-:S03]  /*10e0*/  @!P2 IMAD.WIDE R16, R17, 0x8, R12 ;  /* 0x000000081110a825 */ /* 0x000fc600078e020c */
[----:B------:R-:W-:-:S13]  /*10f0*/  ISETP.GE.AND P1, PT, R19, R0, PT ;  /* 0x000000001300720c */ /* 0x000fda0003f26270 */
[----:B0-----:R-:W-:Y:S01]  /*1100*/  @!P1 IMAD.WIDE R24, R19, 0x4, R8 ;  /* 0x0000000413189825 */ /* 0x001fe200078e0208 */
[----:B------:R-:W0:Y:S01]  /*1110*/  @!P1 LDC R18, c[0x0][0x388] ;  /* 0x0000e200ff129b82 */ /* 0x000e220000000800 */
[----:B--2---:R-:W-:-:S03]  /*1120*/  @!P2 SHF.R.S32.HI R7, RZ, 0x1f, R6 ;  /* 0x0000001fff07a819 */ /* 0x004fc60000011406 */
[----:B---3--:R-:W-:-:S04]  /*1130*/  @!P2 IMAD.WIDE R28, R23, R28, R6 ;  /* 0x0000001c171ca225 */ /* 0x008fc800078e0206 */
[----:B------:R-:W-:Y:S01]  /*1140*/  @!P1 IMAD.WIDE R6, R19, 0x4, R10 ;  /* 0x0000000413069825 */ /* 0x000fe200078e020a */
[----:B------:R1:W-:Y:S04]  /*1150*/  @!P2 STG.E.64 desc[UR4][R16.64], R28 ;  /* 0x0000001c1000a986 */ /* 0x0003e8000c101b04 */
[----:B------:R2:W3:Y:S04]  /*1160*/  @!P1 LDG.E R4, desc[UR4][R6.64] ;  /* 0x0000000406049981 */ /* 0x0004e8000c1e1900 */
[----:B------:R-:W0:Y:S01]  /*1170*/  @!P1 LDG.E R25, desc[UR4][R24.64] ;  /* 0x0000000418199981 */ /* 0x000e22000c1e1900 */
[----:B------:R-:W-:-:S05]  /*1180*/  VIADD R3, R3, 0x180 ;  /* 0x0000018003037836 */ /* 0x000fca0000000000 */
[----:B------:R-:W-:Y:S01]  /*1190*/  ISETP.GE.AND P2, PT, R3, R0, PT ;  /* 0x000000000300720c */ /* 0x000fe20003f46270 */
[----:B--2---:R-:W-:-:S12]  /*11a0*/  @!P1 IMAD.WIDE R6, R19, 0x8, R12 ;  /* 0x0000000813069825 */ /* 0x004fd800078e020c */
[----:B-1----:R-:W-:Y:S01]  /*11b0*/  @!P2 IMAD.WIDE R16, R3, 0x4, R8 ;  /* 0x000000040310a825 */ /* 0x002fe200078e0208 */
[----:B------:R-:W1:Y:S01]  /*11c0*/  @!P2 LDC R21, c[0x0][0x388] ;  /* 0x0000e200ff15ab82 */ /* 0x000e620000000800 */
[----:B---3--:R-:W-:-:S03]  /*11d0*/  @!P1 SHF.R.S32.HI R5, RZ, 0x1f, R4 ;  /* 0x0000001fff059819 */ /* 0x008fc60000011404 */
[----:B0-----:R-:W-:-:S04]  /*11e0*/  @!P1 IMAD.WIDE R4, R25, R18, R4 ;  /* 0x0000001219049225 */ /* 0x001fc800078e0204 */
[C---:B------:R-:W-:Y:S01]  /*11f0*/  @!P2 IMAD.WIDE R18, R3.reuse, 0x4, R10 ;  /* 0x000000040312a825 */ /* 0x040fe200078e020a */
[----:B------:R2:W-:Y:S04]  /*1200*/  @!P1 STG.E.64 desc[UR4][R6.64], R4 ;  /* 0x0000000406009986 */ /* 0x0005e8000c101b04 */
[----:B------:R-:W3:Y:S04]  /*1210*/  @!P2 LDG.E R22, desc[UR4][R18.64] ;  /* 0x000000041216a981 */ /* 0x000ee8000c1e1900 */
[----:B------:R-:W1:Y:S01]  /*1220*/  @!P2 LDG.E R17, desc[UR4][R16.64] ;  /* 0x000000041011a981 */ /* 0x000e62000c1e1900 */
[----:B------:R-:W-:Y:S01]  /*1230*/  @!P2 IMAD.WIDE R24, R3, 0x8, R12 ;  /* 0x000000080318a825 */ /* 0x000fe200078e020c */
[----:B------:R-:W-:-:S02]  /*1240*/  IADD3 R15, PT, PT, R15, 0x4, RZ ;  /* 0x000000040f0f7810 */ /* 0x000fc40007ffe0ff */
[----:B---3--:R-:W-:-:S03]  /*1250*/  @!P2 SHF.R.S32.HI R23, RZ, 0x1f, R22 ;  /* 0x0000001fff17a819 */ /* 0x008fc60000011416 */
[----:B-1----:R-:W-:-:S05]  /*1260*/  @!P2 IMAD.WIDE R22, R17, R21, R22 ;  /* 0x000000151116a225 */ /* 0x002fca00078e0216 */
[----:B------:R2:W-:Y:S02]  /*1270*/  @!P2 STG.E.64 desc[UR4][R24.64], R22 ;  /* 0x000000161800a986 */ /* 0x0005e4000c101b04 */
.L_x_973:
[----:B------:R-:W-:Y:S05]  /*1280*/  @!P0 EXIT ;  /* 0x000000000000894d */ /* 0x000fea0003800000 */
[----:B------:R-:W-:Y:S02]  /*1290*/  ISETP.NE.AND P0, PT, R20, 0x1, PT ;  /* 0x000000011400780c */ /* 0x000fe40003f05270 */
[----:B------:R-:W-:-:S04]  /*12a0*/  LOP3.LUT R2, R2, 0x1, RZ, 0xc0, !PT ;  /* 0x0000000102027812 */ /* 0x000fc800078ec0ff */
[----:B------:R-:W-:-:S07]  /*12b0*/  ISETP.NE.U32.AND P2, PT, R2, 0x1, PT ;  /* 0x000000010200780c */ /* 0x000fce0003f45070 */
[----:B------:R-:W-:Y:S06]  /*12c0*/  @!P0 BRA `(.L_x_974) ;  /* 0x00000000005c8947 */ /* 0x000fec0003800000 */
[----:B0-----:R-:W-:-:S05]  /*12d0*/  IMAD R17, R15, 0x80, R14 ;  /* 0x000000800f117824 */ /* 0x001fca00078e020e */
[----:B------:R-:W-:-:S13]  /*12e0*/  ISETP.GE.AND P0, PT, R17, R0, PT ;  /* 0x000000001100720c */ /* 0x000fda0003f06270 */
[C---:B--2---:R-:W-:Y:S01]  /*12f0*/  @!P0 IMAD.WIDE R4, R17.reuse, 0x4, R10 ;  /* 0x0000000411048825 */ /* 0x044fe200078e020a */
[----:B------:R-:W0:Y:S03]  /*1300*/  @!P0 LDC R18, c[0x0][0x388] ;  /* 0x0000e200ff128b82 */ /* 0x000e260000000800 */
[C---:B------:R-:W-:Y:S01]  /*1310*/  @!P0 IMAD.WIDE R2, R17.reuse, 0x4, R8 ;  /* 0x0000000411028825 */ /* 0x040fe200078e0208 */
[----:B------:R1:W2:Y:S05]  /*1320*/  @!P0 LDG.E R6, desc[UR4][R4.64] ;  /* 0x0000000404068981 */ /* 0x0002aa000c1e1900 */
[----:B------:R-:W0:Y:S01]  /*1330*/  @!P0 LDG.E R3, desc[UR4][R2.64] ;  /* 0x0000000402038981 */ /* 0x000e22000c1e1900 */
[C---:B------:R-:W-:Y:S01]  /*1340*/  IADD3 R23, PT, PT, R17.reuse, 0x80, RZ ;  /* 0x0000008011177810 */ /* 0x040fe20007ffe0ff */
[----:B------:R-:W-:-:S03]  /*1350*/  @!P0 IMAD.WIDE R16, R17, 0x8, R12 ;  /* 0x0000000811108825 */ /* 0x000fc600078e020c */
[----:B------:R-:W-:-:S13]  /*1360*/  ISETP.GE.AND P1, PT, R23, R0, PT ;  /* 0x000000001700720c */ /* 0x000fda0003f26270 */
[----:B-1----:R-:W-:Y:S01]  /*1370*/  @!P1 IMAD.WIDE R4, R23, 0x4, R8 ;  /* 0x0000000417049825 */ /* 0x002fe200078e0208 */
[----:B------:R-:W1:Y:S01]  /*1380*/  @!P1 LDC R22, c[0x0][0x388] ;  /* 0x0000e200ff169b82 */ /* 0x000e620000000800 */
[----:B--2---:R-:W-:-:S03]  /*1390*/  @!P0 SHF.R.S32.HI R7, RZ, 0x1f, R6 ;  /* 0x0000001fff078819 */ /* 0x004fc60000011406 */
[----:B0-----:R-:W-:-:S04]  /*13a0*/  @!P0 IMAD.WIDE R6, R3, R18, R6 ;  /* 0x0000001203068225 */ /* 0x001fc800078e0206 */
[C---:B------:R-:W-:Y:S01]  /*13b0*/  @!P1 IMAD.WIDE R18, R23.reuse, 0x4, R10 ;  /* 0x0000000417129825 */ /* 0x040fe200078e020a */
[----:B------:R3:W-:Y:S04]  /*13c0*/  @!P0 STG.E.64 desc[UR4][R16.64], R6 ;  /* 0x0000000610008986 */ /* 0x0007e8000c101b04 */
[----:B------:R-:W2:Y:S04]  /*13d0*/  @!P1 LDG.E R20, desc[UR4][R18.64] ;  /* 0x0000000412149981 */ /* 0x000ea8000c1e1900 */
[----:B------:R-:W1:Y:S01]  /*13e0*/  @!P1 LDG.E R5, desc[UR4][R4.64] ;  /* 0x0000000404059981 */ /* 0x000e62000c1e1900 */
[----:B------:R-:W-:-:S04]  /*13f0*/  @!P1 IMAD.WIDE R2, R23, 0x8, R12 ;  /* 0x0000000817029825 */ /* 0x000fc800078e020c */
[----:B------:R-:W-:Y:S01]  /*1400*/  VIADD R15, R15, 0x2 ;  /* 0x000000020f0f7836 */ /* 0x000fe20000000000 */
[----:B--2---:R-:W-:-:S03]  /*1410*/  @!P1 SHF.R.S32.HI R21, RZ, 0x1f, R20 ;  /* 0x0000001fff159819 */ /* 0x004fc60000011414 */
[----:B-1----:R-:W-:-:S05]  /*1420*/  @!P1 IMAD.WIDE R20, R5, R22, R20 ;  /* 0x0000001605149225 */ /* 0x002fca00078e0214 */
[----:B------:R3:W-:Y:S02]  /*1430*/  @!P1 STG.E.64 desc[UR4][R2.64], R20 ;  /* 0x0000001402009986 */ /* 0x0007e4000c101b04 */
.L_x_974:
[----:B------:R-:W-:Y:S05]  /*1440*/  @P2 EXIT ;  /* 0x000000000000294d */ /* 0x000fea0003800000 */
[----:B0-----:R-:W-:-:S04]  /*1450*/  LEA R15, R15, R14, 0x7 ;  /* 0x0000000e0f0f7211 */ /* 0x001fc800078e38ff */
[----:B------:R-:W-:-:S13]  /*1460*/  ISETP.GE.AND P0, PT, R15, R0, PT ;  /* 0x000000000f00720c */ /* 0x000fda0003f06270 */
[----:B------:R-:W-:Y:S05]  /*1470*/  @P0 EXIT ;  /* 0x000000000000094d */ /* 0x000fea0003800000 */
[C---:B------:R-:W-:Y:S01]  /*1480*/  IMAD.WIDE R10, R15.reuse, 0x4, R10 ;  /* 0x000000040f0a7825 */ /* 0x040fe200078e020a */
[----:B------:R-:W0:Y:S03]  /*1490*/  LDCU UR6, c[0x0][0x388] ;  /* 0x00007100ff0677ac */ /* 0x000e260008000800 */
[C---:B------:R-:W-:Y:S01]  /*14a0*/  IMAD.WIDE R8, R15.reuse, 0x4, R8 ;  /* 0x000000040f087825 */ /* 0x040fe200078e0208 */
[----:B---3--:R-:W3:Y:S05]  /*14b0*/  LDG.E R2, desc[UR4][R10.64] ;  /* 0x000000040a027981 */ /* 0x008eea000c1e1900 */
[----:B------:R-:W0:Y:S01]  /*14c0*/  LDG.E R9, desc[UR4][R8.64] ;  /* 0x0000000408097981 */ /* 0x000e22000c1e1900 */
[----:B------:R-:W-:Y:S01]  /*14d0*/  IMAD.WIDE R12, R15, 0x8, R12 ;  /* 0x000000080f0c7825 */ /* 0x000fe200078e020c */
[----:B---3--:R-:W-:-:S03]  /*14e0*/  SHF.R.S32.HI R3, RZ, 0x1f, R2 ;  /* 0x0000001fff037819 */ /* 0x008fc60000011402 */
[----:B0-----:R-:W-:-:S05]  /*14f0*/  IMAD.WIDE R2, R9, UR6, R2 ;  /* 0x0000000609027c25 */ /* 0x001fca000f8e0202 */
[----:B------:R-:W-:Y:S01]  /*1500*/  STG.E.64 desc[UR4][R12.64], R2 ;  /* 0x000000020c007986 */ /* 0x000fe2000c101b04 */
[----:B------:R-:W-:Y:S05]  /*1510*/  EXIT ;  /* 0x000000000000794d */ /* 0x000fea0003800000 */
.L_x_975:
        /* <DEDUP_REMOVED lines=14> */
.L_x_2018:


//--------------------- .text._ZN3cub18CUB_300001_SM_10006detail8for_each13static_kernelINS2_12policy_hub_t12policy_500_tEmN6thrust24THRUST_300001_SM_1000_NS8cuda_cub20__uninitialized_fill7functorINS7_10device_ptrIdEEdEEEEvT0_T1_ --------------------------
	.section	.text._ZN3cub18CUB_300001_SM_10006detail8for_each13static_kernelINS2_12policy_hub_t12policy_500_tEmN6thrust24THRUST_300001_SM_1000_NS8cuda_cub20__uninitialized_fill7functorINS7_10device_ptrIdEEdEEEEvT0_T1_,"ax",@progbits
	.align	128
        .global         _ZN3cub18CUB_300001_SM_10006detail8for_each13static_kernelINS2_12policy_hub_t12policy_500_tEmN6thrust24THRUST_300001_SM_1000_NS8cuda_cub20__uninitialized_fill7functorINS7_10device_ptrIdEEdEEEEvT0_T1_
        .type           _ZN3cub18CUB_300001_SM_10006detail8for_each13static_kernelINS2_12policy_hub_t12policy_500_tEmN6thrust24THRUST_300001_SM_1000_NS8cuda_cub20__uninitialized_fill7functorINS7_10device_ptrIdEEdEEEEvT0_T1_,@function
        .size           _ZN3cub18CUB_300001_SM_10006detail8for_each13static_kernelINS2_12policy_hub_t12policy_500_tEmN6thrust24THRUST_300001_SM_1000_NS8cuda_cub20__uninitialized_fill7functorINS7_10device_ptrIdEEdEEEEvT0_T1_,(.L_x_2019 - _ZN3cub18CUB_300001_SM_10006detail8for_each13static_kernelINS2_12policy_hub_t12policy_500_tEmN6thrust24THRUST_300001_SM_1000_NS8cuda_cub20__uninitialized_fill7functorINS7_10device_ptrIdEEdEEEEvT0_T1_)
        .other          _ZN3cub18CUB_300001_SM_10006detail8for_each13static_kernelINS2_12policy_hub_t12policy_500_tEmN6thrust24THRUST_300001_SM_1000_NS8cuda_cub20__uninitialized_fill7functorINS7_10device_ptrIdEEdEEEEvT0_T1_,@"STO_CUDA_ENTRY STV_DEFAULT"
_ZN3cub18CUB_300001_SM_10006detail8for_each13static_kernelINS2_12policy_hub_t12policy_500_tEmN6thrust24THRUST_300001_SM_1000_NS8cuda_cub20__uninitialized_fill7functorINS7_10device_ptrIdEEdEEEEvT0_T1_:
.text._ZN3cub18CUB_300001_SM_10006detail8for_each13static_kernelINS2_12policy_hub_t12policy_500_tEmN6thrust24THRUST_300001_SM_1000_NS8cuda_cub20__uninitialized_fill7functorINS7_10device_ptrIdEEdEEEEvT0_T1_:
[----:B------:R-:W-:Y:S08]  /*0000*/  LDC R1, c[0x0][0x37c] ;  /* 0x0000df00ff017b82 */ /* 0x000ff00000000800 */
[----:B------:R-:W0:Y:S01]  /*0010*/  S2UR UR4, SR_CTAID.X ;  /* 0x00000000000479c3 */ /* 0x000e220000002500 */
[----:B------:R-:W1:Y:S01]  /*0020*/  LDCU.64 UR6, c[0x0][0x380] ;  /* 0x00007000ff0677ac */ /* 0x000e620008000a00 */
[----:B------:R-:W2:Y:S01]  /*0030*/  LDCU.64 UR8, c[0x0][0x358] ;  /* 0x00006b00ff0877ac */ /* 0x000ea20008000a00 */
[----:B0-----:R-:W-:-:S04]  /*0040*/  UIMAD.WIDE.U32 UR4, UR4, 0x200, URZ ;  /* 0x00000200040478a5 */ /* 0x001fc8000f8e00ff */
[----:B-1----:R-:W-:-:S04]  /*0050*/  UIADD3 UR6, UP0, UPT, -UR4, UR6, URZ ;  /* 0x0000000604067290 */ /* 0x002fc8000ff1e1ff */
[----:B------:R-:W-:Y:S02]  /*0060*/  UIADD3.X UR7, UPT, UPT, ~UR5, UR7, URZ, UP0, !UPT ;  /* 0x0000000705077290 */ /* 0x000fe400087fe5ff */
[----:B------:R-:W-:-:S04]  /*0070*/  UISETP.GE.U32.AND UP0, UPT, UR6, 0x200, UPT ;  /* 0x000002000600788c */ /* 0x000fc8000bf06070 */
[----:B------:R-:W-:-:S09]  /*0080*/  UISETP.GE.U32.AND.EX UP0, UPT, UR7, URZ, UPT, UP0 ;  /* 0x000000ff0700728c */ /* 0x000fd2000bf06100 */
[----:B--2---:R-:W-:Y:S05]  /*0090*/  BRA.U !UP0, `(.L_x_976) ;  /* 0x0000000108287547 */ /* 0x004fea000b800000 */
[----:B------:R-:W0:Y:S01]  /*00a0*/  S2R R0, SR_TID.X ;  /* 0x0000000000007919 */ /* 0x000e220000002100 */
[----:B------:R-:W1:Y:S01]  /*00b0*/  LDCU.64 UR6, c[0x0][0x388] ;  /* 0x00007100ff0677ac */ /* 0x000e620008000a00 */
[----:B------:R-:W2:Y:S01]  /*00c0*/  LDC.64 R4, c[0x0][0x390] ;  /* 0x0000e400ff047b82 */ /* 0x000ea20000000a00 */
[----:B0-----:R-:W-:-:S05]  /*00d0*/  IADD3 R0, P0, PT, R0, UR4, RZ ;  /* 0x0000000400007c10 */ /* 0x001fca000ff1e0ff */
[----:B------:R-:W-:Y:S01]  /*00e0*/  IMAD.X R3, RZ, RZ, UR5, P0 ;  /* 0x00000005ff037e24 */ /* 0x000fe200080e06ff */
[----:B-1----:R-:W-:-:S04]  /*00f0*/  LEA R2, P0, R0, UR6, 0x3 ;  /* 0x0000000600027c11 */ /* 0x002fc8000f8018ff */
[----:B------:R-:W-:-:S05]  /*0100*/  LEA.HI.X R3, R0, UR7, R3, 0x3, P0 ;  /* 0x0000000700037c11 */ /* 0x000fca00080f1c03 */
[----:B--2---:R-:W-:Y:S04]  /*0110*/  STG.E.64 desc[UR8][R2.64], R4 ;  /* 0x0000000402007986 */ /* 0x004fe8000c101b08 */
[----:B------:R-:W-:Y:S01]  /*0120*/  STG.E.64 desc[UR8][R2.64+0x800], R4 ;  /* 0x0008000402007986 */ /* 0x000fe2000c101b08 */
[----:B------:R-:W-:Y:S05]  /*0130*/  EXIT ;  /* 0x000000000000794d */ /* 0x000fea0003800000 */
.L_x_976:
[----:B------:R-:W0:Y:S01]  /*0140*/  S2R R0, SR_TID.X ;  /* 0x0000000000007919 */ /* 0x000e220000002100 */
[----:B------:R-:W-:Y:S01]  /*0150*/  IMAD.U32 R2, RZ, RZ, UR7 ;  /* 0x00000007ff027e24 */ /* 0x000fe2000f8e00ff */
[----:B------:R-:W1:Y:S01]  /*0160*/  LDCU.64 UR10, c[0x0][0x388] ;  /* 0x00007100ff0a77ac */ /* 0x000e620008000a00 */
[----:B------:R-:W-:Y:S01]  /*0170*/  IMAD.U32 R6, RZ, RZ, UR7 ;  /* 0x00000007ff067e24 */ /* 0x000fe2000f8e00ff */
[----:B0-----:R-:W-:-:S04]  /*0180*/  ISETP.LT.U32.AND P0, PT, R0, UR6, PT ;  /* 0x0000000600007c0c */ /* 0x001fc8000bf01070 */
[----:B------:R-:W-:Y:S01]  /*0190*/  ISETP.GT.U32.AND.EX P0, PT, R2, RZ, PT, P0 ;  /* 0x000000ff0200720c */ /* 0x000fe20003f04100 */
[C---:B------:R-:W-:Y:S01]  /*01a0*/  VIADD R2, R0.reuse, 0x100 ;  /* 0x0000010000027836 */ /* 0x040fe20000000000 */
[----:B------:R-:W-:-:S04]  /*01b0*/  IADD3 R0, P2, PT, R0, UR4, RZ ;  /* 0x0000000400007c10 */ /* 0x000fc8000ff5e0ff */
[----:B------:R-:W-:Y:S01]  /*01c0*/  ISETP.LT.U32.AND P1, PT, R2, UR6, PT ;  /* 0x0000000602007c0c */ /* 0x000fe2000bf21070 */
[----:B------:R-:W-:Y:S01]  /*01d0*/  IMAD.X R3, RZ, RZ, UR5, P2 ;  /* 0x00000005ff037e24 */ /* 0x000fe200090e06ff */
[----:B-1----:R-:W-:Y:S02]  /*01e0*/  LEA R2, P2, R0, UR10, 0x3 ;  /* 0x0000000a00027c11 */ /* 0x002fe4000f8418ff */
[----:B------:R-:W-:Y:S02]  /*01f0*/  ISETP.GT.U32.AND.EX P1, PT, R6, RZ, PT, P1 ;  /* 0x000000ff0600720c */ /* 0x000fe40003f24110 */
[----:B------:R-:W-:Y:S01]  /*0200*/  LEA.HI.X R3, R0, UR11, R3, 0x3, P2 ;  /* 0x0000000b00037c11 */ /* 0x000fe200090f1c03 */
[----:B------:R-:W0:Y:S04]  /*0210*/  @P0 LDC.64 R4, c[0x0][0x390] ;  /* 0x0000e400ff040b82 */ /* 0x000e280000000a00 */
[----:B0-----:R0:W-:Y:S06]  /*0220*/  @P0 STG.E.64 desc[UR8][R2.64], R4 ;  /* 0x0000000402000986 */ /* 0x0011ec000c101b08 */
[----:B------:R-:W-:Y:S05]  /*0230*/  @!P1 EXIT ;  /* 0x000000000000994d */ /* 0x000fea0003800000 */
[----:B0-----:R-:W0:Y:S02]  /*0240*/  LDC.64 R4, c[0x0][0x390] ;  /* 0x0000e400ff047b82 */ /* 0x001e240000000a00 */
[----:B0-----:R-:W-:Y:S01]  /*0250*/  STG.E.64 desc[UR8][R2.64+0x800], R4 ;  /* 0x0008000402007986 */ /* 0x001fe2000c101b08 */
[----:B------:R-:W-:Y:S05]  /*0260*/  EXIT ;  /* 0x000000000000794d */ /* 0x000fea0003800000 */
.L_x_977:
        /* <DEDUP_REMOVED lines=9> */
.L_x_2019:


//--------------------- .text._ZN3cub18CUB_300001_SM_10006detail8for_each13static_kernelINS2_12policy_hub_t12policy_500_tEmN6thrust24THRUST_300001_SM_1000_NS8cuda_cub20__uninitialized_fill7functorINS7_10device_ptrImEEmEEEEvT0_T1_ --------------------------
	.section	.text._ZN3cub18CUB_300001_SM_10006detail8for_each13static_kernelINS2_12policy_hub_t12policy_500_tEmN6thrust24THRUST_300001_SM_1000_NS8cuda_cub20__uninitialized_fill7functorINS7_10device_ptrImEEmEEEEvT0_T1_,"ax",@progbits
	.align	128
        .global         _ZN3cub18CUB_300001_SM_10006detail8for_each13static_kernelINS2_12policy_hub_t12policy_500_tEmN6thrust24THRUST_300001_SM_1000_NS8cuda_cub20__uninitialized_fill7functorINS7_10device_ptrImEEmEEEEvT0_T1_
        .type           _ZN3cub18CUB_300001_SM_10006detail8for_each13static_kernelINS2_12policy_hub_t12policy_500_tEmN6thrust24THRUST_300001_SM_1000_NS8cuda_cub20__uninitialized_fill7functorINS7_10device_ptrImEEmEEEEvT0_T1_,@function
        .size           _ZN3cub18CUB_300001_SM_10006detail8for_each13static_kernelINS2_12policy_hub_t12policy_500_tEmN6thrust24THRUST_300001_SM_1000_NS8cuda_cub20__uninitialized_fill7functorINS7_10device_ptrImEEmEEEEvT0_T1_,(.L_x_2020 - _ZN3cub18CUB_300001_SM_10006detail8for_each13static_kernelINS2_12policy_hub_t12policy_500_tEmN6thrust24THRUST_300001_SM_1000_NS8cuda_cub20__uninitialized_fill7functorINS7_10device_ptrImEEmEEEEvT0_T1_)
        .other          _ZN3cub18CUB_300001_SM_10006detail8for_each13static_kernelINS2_12policy_hub_t12policy_500_tEmN6thrust24THRUST_300001_SM_1000_NS8cuda_cub20__uninitialized_fill7functorINS7_10device_ptrImEEmEEEEvT0_T1_,@"STO_CUDA_ENTRY STV_DEFAULT"
_ZN3cub18CUB_300001_SM_10006detail8for_each13static_kernelINS2_12policy_hub_t12policy_500_tEmN6thrust24THRUST_300001_SM_1000_NS8cuda_cub20__uninitialized_fill7functorINS7_10device_ptrImEEmEEEEvT0_T1_:
.text._ZN3cub18CUB_300001_SM_10006detail8for_each13static_kernelINS2_12policy_hub_t12policy_500_tEmN6thrust24THRUST_300001_SM_1000_NS8cuda_cub20__uninitialized_fill7functorINS7_10device_ptrImEEmEEEEvT0_T1_:
        /* <DEDUP_REMOVED lines=20> */
.L_x_978:
        /* <DEDUP_REMOVED lines=19> */
.L_x_979:
        /* <DEDUP_REMOVED lines=9> */
.L_x_2020:


//--------------------- .text._ZN3cub18CUB_300001_SM_10006detail8for_each13static_kernelINS2_12policy_hub_t12policy_500_tEmN6thrust24THRUST_300001_SM_1000_NS8cuda_cub20__uninitialized_fill7functorINS7_10device_ptrIiEEiEEEEvT0_T1_ --------------------------
	.section	.text._ZN3cub18CUB_300001_SM_10006detail8for_each13static_kernelINS2_12policy_hub_t12policy_500_tEmN6thrust24THRUST_300001_SM_1000_NS8cuda_cub20__uninitialized_fill7functorINS7_10device_ptrIiEEiEEEEvT0_T1_,"ax",@progbits
	.align	128
        .global         _ZN3cub18CUB_300001_SM_10006detail8for_each13static_kernelINS2_12policy_hub_t12policy_500_tEmN6thrust24THRUST_300001_SM_1000_NS8cuda_cub20__uninitialized_fill7functorINS7_10device_ptrIiEEiEEEEvT0_T1_
        .type           _ZN3cub18CUB_300001_SM_10006detail8for_each13static_kernelINS2_12policy_hub_t12policy_500_tEmN6thrust24THRUST_300001_SM_1000_NS8cuda_cub20__uninitialized_fill7functorINS7_10device_ptrIiEEiEEEEvT0_T1_,@function
        .size           _ZN3cub18CUB_300001_SM_10006detail8for_each13static_kernelINS2_12policy_hub_t12policy_500_tEmN6thrust24THRUST_300001_SM_1000_NS8cuda_cub20__uninitialized_fill7functorINS7_10device_ptrIiEEiEEEEvT0_T1_,(.L_x_2021 - _ZN3cub18CUB_300001_SM_10006detail8for_each13static_kernelINS2_12policy_hub_t12policy_500_tEmN6thrust24THRUST_300001_SM_1000_NS8cuda_cub20__uninitialized_fill7functorINS7_10device_ptrIiEEiEEEEvT0_T1_)
        .other          _ZN3cub18CUB_300001_SM_10006detail8for_each13static_kernelINS2_12policy_hub_t12policy_500_tEmN6thrust24THRUST_300001_SM_1000_NS8cuda_cub20__uninitialized_fill7functorINS7_10device_ptrIiEEiEEEEvT0_T1_,@"STO_CUDA_ENTRY STV_DEFAULT"
_ZN3cub18CUB_300001_SM_10006detail8for_each13static_kernelINS2_12policy_hub_t12policy_500_tEmN6thrust24THRUST_300001_SM_1000_NS8cuda_cub20__uninitialized_fill7functorINS7_10device_ptrIiEEiEEEEvT0_T1_:
.text._ZN3cub18CUB_300001_SM_10006detail8for_each13static_kernelINS2_12policy_hub_t12policy_500_tEmN6thrust24THRUST_300001_SM_1000_NS8cuda_cub20__uninitialized_fill7functorINS7_10device_ptrIiEEiEEEEvT0_T1_:
        /* <DEDUP_REMOVED lines=12> */
[----:B------:R-:W2:Y:S01]  /*00c0*/  LDC R5, c[0x0][0x390] ;  /* 0x0000e400ff057b82 */ /* 0x000ea20000000800 */
[----:B0-----:R-:W-:-:S05]  /*00d0*/  IADD3 R0, P0, PT, R0, UR4, RZ ;  /* 0x0000000400007c10 */ /* 0x001fca000ff1e0ff */
[----:B------:R-:W-:Y:S01]  /*00e0*/  IMAD.X R3, RZ, RZ, UR5, P0 ;  /* 0x00000005ff037e24 */ /* 0x000fe200080e06ff */
[----:B-1----:R-:W-:-:S04]  /*00f0*/  LEA R2, P0, R0, UR6, 0x2 ;  /* 0x0000000600027c11 */ /* 0x002fc8000f8010ff */
[----:B------:R-:W-:-:S05]  /*0100*/  LEA.HI.X R3, R0, UR7, R3, 0x2, P0 ;  /* 0x0000000700037c11 */ /* 0x000fca00080f1403 */
[----:B--2---:R-:W-:Y:S04]  /*0110*/  STG.E desc[UR8][R2.64], R5 ;  /* 0x0000000502007986 */ /* 0x004fe8000c101908 */
[----:B------:R-:W-:Y:S01]  /*0120*/  STG.E desc[UR8][R2.64+0x400], R5 ;  /* 0x0004000502007986 */ /* 0x000fe2000c101908 */
[----:B------:R-:W-:Y:S05]  /*0130*/  EXIT ;  /* 0x000000000000794d */ /* 0x000fea0003800000 */
.L_x_980:
        /* <DEDUP_REMOVED lines=13> */
[----:B------:R-:W0:Y:S04]  /*0210*/  @P0 LDC R5, c[0x0][0x390] ;  /* 0x0000e400ff050b82 */ /* 0x000e280000000800 */
[----:B0-----:R0:W-:Y:S06]  /*0220*/  @P0 STG.E desc[UR8][R2.64], R5 ;  /* 0x0000000502000986 */ /* 0x0011ec000c101908 */
[----:B------:R-:W-:Y:S05]  /*0230*/  @!P1 EXIT ;  /* 0x000000000000994d */ /* 0x000fea0003800000 */
[----:B0-----:R-:W0:Y:S02]  /*0240*/  LDC R5, c[0x0][0x390] ;  /* 0x0000e400ff057b82 */ /* 0x001e240000000800 */
[----:B0-----:R-:W-:Y:S01]  /*0250*/  STG.E desc[UR8][R2.64+0x400], R5 ;  /* 0x0004000502007986 */ /* 0x001fe2000c101908 */
[----:B------:R-:W-:Y:S05]  /*0260*/  EXIT ;  /* 0x000000000000794d */ /* 0x000fea0003800000 */
.L_x_981:
        /* <DEDUP_REMOVED lines=9> */
.L_x_2021:


//--------------------- .text._ZN3cub18CUB_300001_SM_10006detail11EmptyKernelIvEEvv --------------------------
	.section	.text._ZN3cub18CUB_300001_SM_10006detail11EmptyKernelIvEEvv,"ax",@progbits
	.align	128
        .global         _ZN3cub18CUB_300001_SM_10006detail11EmptyKernelIvEEvv
        .type           _ZN3cub18CUB_300001_SM_10006detail11EmptyKernelIvEEvv,@function
        .size           _ZN3cub18CUB_300001_SM_10006detail11EmptyKernelIvEEvv,(.L_x_2022 - _ZN3cub18CUB_300001_SM_10006detail11EmptyKernelIvEEvv)
        .other          _ZN3cub18CUB_300001_SM_10006detail11EmptyKernelIvEEvv,@"STO_CUDA_ENTRY STV_DEFAULT"
_ZN3cub18CUB_300001_SM_10006detail11EmptyKernelIvEEvv:
.text._ZN3cub18CUB_300001_SM_10006detail11EmptyKernelIvEEvv:
[----:B------:R-:W-:Y:S01]  /*0000*/  LDC R1, c[0x0][0x37c] ;  /* 0x0000df00ff017b82 */ /* 0x000fe20000000800 */
[----:B------:R-:W-:Y:S05]  /*0010*/  EXIT ;  /* 0x000000000000794d */ /* 0x000fea0003800000 */
.L_x_982:
        /* <DEDUP_REMOVED lines=14> */
.L_x_2022:


//--------------------- .text._ZN6thrust24THRUST_300001_SM_1000_NS8cuda_cub4core6detail13_kernel_agentINS1_15__reduce_by_key16ReduceByKeyAgentINS0_6detail15normal_iteratorINS0_10device_ptrIiEEEESB_SB_SB_N4cuda3std3__48equal_toIiEENSE_4plusIiEEPllEEJSB_SB_SB_SB_SJ_N3cub18CUB_300001_SM_100024ReduceByKeyScanTileStateIilLb1EEESG_SI_llEEEvDpT0_ --------------------------
	.section	.text._ZN6thrust24THRUST_300001_SM_1000_NS8cuda_cub4core6detail13_kernel_agentINS1_15__reduce_by_key16ReduceByKeyAgentINS0_6detail15normal_iteratorINS0_10device_ptrIiEEEESB_SB_SB_N4cuda3std3__48equal_toIiEENSE_4plusIiEEPllEEJSB_SB_SB_SB_SJ_N3cub18CUB_300001_SM_100024ReduceByKeyScanTileStateIilLb1EEESG_SI_llEEEvDpT0_,"ax",@progbits
	.align	128
        .global         _ZN6thrust24THRUST_300001_SM_1000_NS8cuda_cub4core6detail13_kernel_agentINS1_15__reduce_by_key16ReduceByKeyAgentINS0_6detail15normal_iteratorINS0_10device_ptrIiEEEESB_SB_SB_N4cuda3std3__48equal_toIiEENSE_4plusIiEEPllEEJSB_SB_SB_SB_SJ_N3cub18CUB_300001_SM_100024ReduceByKeyScanTileStateIilLb1EEESG_SI_llEEEvDpT0_
        .type           _ZN6thrust24THRUST_300001_SM_1000_NS8cuda_cub4core6detail13_kernel_agentINS1_15__reduce_by_key16ReduceByKeyAgentINS0_6detail15normal_iteratorINS0_10device_ptrIiEEEESB_SB_SB_N4cuda3std3__48equal_toIiEENSE_4plusIiEEPllEEJSB_SB_SB_SB_SJ_N3cub18CUB_300001_SM_100024ReduceByKeyScanTileStateIilLb1EEESG_SI_llEEEvDpT0_,@function
        .size           _ZN6thrust24THRUST_300001_SM_1000_NS8cuda_cub4core6detail13_kernel_agentINS1_15__reduce_by_key16ReduceByKeyAgentINS0_6detail15normal_iteratorINS0_10device_ptrIiEEEESB_SB_SB_N4cuda3std3__48equal_toIiEENSE_4plusIiEEPllEEJSB_SB_SB_SB_SJ_N3cub18CUB_300001_SM_100024ReduceByKeyScanTileStateIilLb1EEESG_SI_llEEEvDpT0_,(.L_x_2023 - _ZN6thrust24THRUST_300001_SM_1000_NS8cuda_cub4core6detail13_kernel_agentINS1_15__reduce_by_key16ReduceByKeyAgentINS0_6detail15normal_iteratorINS0_10device_ptrIiEEEESB_SB_SB_N4cuda3std3__48equal_toIiEENSE_4plusIiEEPllEEJSB_SB_SB_SB_SJ_N3cub18CUB_300001_SM_100024ReduceByKeyScanTileStateIilLb1EEESG_SI_llEEEvDpT0_)
        .other          _ZN6thrust24THRUST_300001_SM_1000_NS8cuda_cub4core6detail13_kernel_agentINS1_15__reduce_by_key16ReduceByKeyAgentINS0_6detail15normal_iteratorINS0_10device_ptrIiEEEESB_SB_SB_N4cuda3std3__48equal_toIiEENSE_4plusIiEEPllEEJSB_SB_SB_SB_SJ_N3cub18CUB_300001_SM_100024ReduceByKeyScanTileStateIilLb1EEESG_SI_llEEEvDpT0_,@"STO_CUDA_ENTRY STV_DEFAULT"
_ZN6thrust24THRUST_300001_SM_1000_NS8cuda_cub4core6detail13_kernel_agentINS1_15__reduce_by_key16ReduceByKeyAgentINS0_6detail15normal_iteratorINS0_10device_ptrIiEEEESB_SB_SB_N4cuda3std3__48equal_toIiEENSE_4plusIiEEPllEEJSB_SB_SB_SB_SJ_N3cub18CUB_300001_SM_100024ReduceByKeyScanTileStateIilLb1EEESG_SI_llEEEvDpT0_:
.text._ZN6thrust24THRUST_300001_SM_1000_NS8cuda_cub4core6detail13_kernel_agentINS1_15__reduce_by_key16ReduceByKeyAgentINS0_6detail15normal_iteratorINS0_10device_ptrIiEEEESB_SB_SB_N4cuda3std3__48equal_toIiEENSE_4plusIiEEPllEEJSB_SB_SB_SB_SJ_N3cub18CUB_300001_SM_100024ReduceByKeyScanTileStateIilLb1EEESG_SI_llEEEvDpT0_:
[----:B------:R-:W-:Y:S01]  /*0000*/  LDC R1, c[0x0][0x37c] ;  /* 0x0000df00ff017b82 */ /* 0x000fe20000000800 */
[----:B------:R-:W0:Y:S01]  /*0010*/  S2R R39, SR_CTAID.X ;  /* 0x0000000000277919 */ /* 0x000e220000002500 */
[----:B------:R-:W1:Y:S01]  /*0020*/  LDCU.64 UR4, c[0x0][0x3b8] ;  /* 0x00007700ff0477ac */ /* 0x000e620008000a00 */
[----:B------:R-:W2:Y:S01]  /*0030*/  LDCU.64 UR8, c[0x0][0x358] ;  /* 0x00006b00ff0877ac */ /* 0x000ea20008000a00 */
[----:B0-----:R-:W-:-:S03]  /*0040*/  IMAD.WIDE.U32 R2, R39, 0x900, RZ ;  /* 0x0000090027027825 */ /* 0x001fc600078e00ff */
[----:B-1----:R-:W-:-:S04]  /*0050*/  IADD3 R26, P1, PT, -R2, UR4, RZ ;  /* 0x00000004021a7c10 */ /* 0x002fc8000ff3e1ff */
[----:B------:R-:W-:Y:S02]  /*0060*/  ISETP.GE.U32.AND P0, PT, R26, 0x901, PT ;  /* 0x000009011a00780c */ /* 0x000fe40003f06070 */
[----:B------:R-:W-:-:S04]  /*0070*/  IADD3.X R30, PT, PT, ~R3, UR5, RZ, P1, !PT ;  /* 0x00000005031e7c10 */ /* 0x000fc80008ffe5ff */
[----:B------:R-:W-:-:S13]  /*0080*/  ISETP.GE.AND.EX P0, PT, R30, RZ, PT, P0 ;  /* 0x000000ff1e00720c */ /* 0x000fda0003f06300 */
[----:B--2---:R-:W-:Y:S05]  /*0090*/  @!P0 BRA `(.L_x_983) ;  /* 0x0000005c00388947 */ /* 0x004fea0003800000 */
[----:B------:R-:W-:-:S13]  /*00a0*/  ISETP.NE.AND P0, PT, R39, RZ, PT ;  /* 0x000000ff2700720c */ /* 0x000fda0003f05270 */
[----:B------:R-:W-:Y:S05]  /*00b0*/  @P0 BRA `(.L_x_984) ;  /* 0x0000002400080947 */ /* 0x000fea0003800000 */
[----:B------:R-:W0:Y:S01]  /*00c0*/  S2R R0, SR_TID.X ;  /* 0x0000000000007919 */ /* 0x000e220000002100 */
[----:B------:R-:W1:Y:S01]  /*00d0*/  LDCU.64 UR4, c[0x0][0x380] ;  /* 0x00007000ff0477ac */ /* 0x000e620008000a00 */
[C---:B0-----:R-:W-:Y:S02]  /*00e0*/  LOP3.LUT R4, R0.reuse, 0x1f, RZ, 0xc0, !PT ;  /* 0x0000001f00047812 */ /* 0x041fe400078ec0ff */
[----:B------:R-:W-:-:S05]  /*00f0*/  LOP3.LUT R5, R0, 0x3e0, RZ, 0xc0, !PT ;  /* 0x000003e000057812 */ /* 0x000fca00078ec0ff */
[----:B------:R-:W-:-:S05]  /*0100*/  IMAD R5, R5, 0x9, R4 ;  /* 0x0000000905057824 */ /* 0x000fca00078e0204 */
[----:B------:R-:W-:-:S05]  /*0110*/  IADD3 R5, P0, PT, R2, R5, RZ ;  /* 0x0000000502057210 */ /* 0x000fca0007f1e0ff */
[----:B------:R-:W-:Y:S02]  /*0120*/  IMAD.X R2, RZ, RZ, R3, P0 ;  /* 0x000000ffff027224 */ /* 0x000fe400000e0603 */
[----:B------:R-:W-:-:S03]  /*0130*/  IMAD.SHL.U32 R4, R5, 0x4, RZ ;  /* 0x0000000405047824 */ /* 0x000fc600078e00ff */
[----:B------:R-:W-:Y:S02]  /*0140*/  SHF.L.U64.HI R5, R5, 0x2, R2 ;  /* 0x0000000205057819 */ /* 0x000fe40000010202 */
[----:B-1----:R-:W-:-:S04]  /*0150*/  IADD3 R2, P0, PT, R4, UR4, RZ ;  /* 0x0000000404027c10 */ /* 0x002fc8000ff1e0ff */
[----:B------:R-:W-:Y:S01]  /*0160*/  IADD3.X R3, PT, PT, R5, UR5, RZ, P0, !PT ;  /* 0x0000000505037c10 */ /* 0x000fe200087fe4ff */
[----:B------:R-:W0:Y:S04]  /*0170*/  LDCU.64 UR4, c[0x0][0x388] ;  /* 0x00007100ff0477ac */ /* 0x000e280008000a00 */
[----:B------:R-:W2:Y:S04]  /*0180*/  LDG.E.CONSTANT R6, desc[UR8][R2.64] ;  /* 0x0000000802067981 */ /* 0x000ea8000c1e9900 */
[----:B------:R-:W3:Y:S04]  /*0190*/  LDG.E.CONSTANT R7, desc[UR8][R2.64+0x80] ;  /* 0x0000800802077981 */ /* 0x000ee8000c1e9900 */
[----:B------:R-:W4:Y:S04]  /*01a0*/  LDG.E.CONSTANT R8, desc[UR8][R2.64+0x100] ;  /* 0x0001000802087981 */ /* 0x000f28000c1e9900 */
[----:B------:R-:W5:Y:S04]  /*01b0*/  LDG.E.CONSTANT R9, desc[UR8][R2.64+0x180] ;  /* 0x0001800802097981 */ /* 0x000f68000c1e9900 */
[----:B------:R-:W5:Y:S04]  /*01c0*/  LDG.E.CONSTANT R11, desc[UR8][R2.64+0x200] ;  /* 0x00020008020b7981 */ /* 0x000f68000c1e9900 */
[----:B------:R-:W5:Y:S04]  /*01d0*/  LDG.E.CONSTANT R13, desc[UR8][R2.64+0x280] ;  /* 0x00028008020d7981 */ /* 0x000f68000c1e9900 */
[----:B------:R-:W5:Y:S04]  /*01e0*/  LDG.E.CONSTANT R15, desc[UR8][R2.64+0x300] ;  /* 0x00030008020f7981 */ /* 0x000f68000c1e9900 */
[----:B------:R-:W5:Y:S04]  /*01f0*/  LDG.E.CONSTANT R17, desc[UR8][R2.64+0x380] ;  /* 0x0003800802117981 */ /* 0x000f68000c1e9900 */
[----:B------:R1:W5:Y:S01]  /*0200*/  LDG.E.CONSTANT R19, desc[UR8][R2.64+0x400] ;  /* 0x0004000802137981 */ /* 0x000362000c1e9900 */
[----:B0-----:R-:W-:-:S04]  /*0210*/  IADD3 R4, P0, PT, R4, UR4, RZ ;  /* 0x0000000404047c10 */ /* 0x001fc8000ff1e0ff */
[----:B------:R-:W-:-:S05]  /*0220*/  IADD3.X R5, PT, PT, R5, UR5, RZ, P0, !PT ;  /* 0x0000000505057c10 */ /* 0x000fca00087fe4ff */
[----:B------:R-:W5:Y:S04]  /*0230*/  LDG.E.CONSTANT R21, desc[UR8][R4.64] ;  /* 0x0000000804157981 */ /* 0x000f68000c1e9900 */
[----:B------:R-:W5:Y:S04]  /*0240*/  LDG.E.CONSTANT R23, desc[UR8][R4.64+0x80] ;  /* 0x0000800804177981 */ /* 0x000f68000c1e9900 */
[----:B------:R-:W5:Y:S04]  /*0250*/  LDG.E.CONSTANT R25, desc[UR8][R4.64+0x100] ;  /* 0x0001000804197981 */ /* 0x000f68000c1e9900 */
[----:B------:R-:W5:Y:S04]  /*0260*/  LDG.E.CONSTANT R29, desc[UR8][R4.64+0x180] ;  /* 0x00018008041d7981 */ /* 0x000f68000c1e9900 */
[----:B------:R-:W5:Y:S04]  /*0270*/  LDG.E.CONSTANT R31, desc[UR8][R4.64+0x200] ;  /* 0x00020008041f7981 */ /* 0x000f68000c1e9900 */
[----:B------:R-:W5:Y:S04]  /*0280*/  LDG.E.CONSTANT R33, desc[UR8][R4.64+0x280] ;  /* 0x0002800804217981 */ /* 0x000f68000c1e9900 */
[----:B------:R-:W5:Y:S04]  /*0290*/  LDG.E.CONSTANT R35, desc[UR8][R4.64+0x300] ;  /* 0x0003000804237981 */ /* 0x000f68000c1e9900 */
[----:B------:R-:W5:Y:S04]  /*02a0*/  LDG.E.CONSTANT R37, desc[UR8][R4.64+0x380] ;  /* 0x0003800804257981 */ /* 0x000f68000c1e9900 */
[----:B------:R0:W5:Y:S01]  /*02b0*/  LDG.E.CONSTANT R39, desc[UR8][R4.64+0x400] ;  /* 0x0004000804277981 */ /* 0x000162000c1e9900 */
[----:B------:R-:W0:Y:S01]  /*02c0*/  S2UR UR5, SR_CgaCtaId ;  /* 0x00000000000579c3 */ /* 0x000e220000008800 */
[----:B------:R-:W-:Y:S01]  /*02d0*/  SHF.R.U32.HI R40, RZ, 0x5, R0 ;  /* 0x00000005ff287819 */ /* 0x000fe20000011600 */
[----:B------:R-:W-:Y:S01]  /*02e0*/  UMOV UR4, 0x400 ;  /* 0x0000040000047882 */ /* 0x000fe20000000000 */
[----:B-1----:R-:W1:Y:S01]  /*02f0*/  S2R R3, SR_LANEID ;  /* 0x0000000000037919 */ /* 0x002e620000000000 */
[----:B------:R-:W-:Y:S01]  /*0300*/  ISETP.NE.AND P1, PT, R0, RZ, PT ;  /* 0x000000ff0000720c */ /* 0x000fe20003f25270 */
[----:B0-----:R-:W-:-:S03]  /*0310*/  ULEA UR5, UR5, UR4, 0x18 ;  /* 0x0000000405057291 */ /* 0x001fc6000f8ec0ff */
[----:B------:R-:W-:Y:S01]  /*0320*/  UMOV UR4, URZ ;  /* 0x000000ff00047c82 */ /* 0x000fe20008000000 */
[----:B-1----:R-:W-:-:S05]  /*0330*/  IMAD R2, R40, 0x120, R3 ;  /* 0x0000012028027824 */ /* 0x002fca00078e0203 */
[----:B------:R-:W-:-:S05]  /*0340*/  LEA R24, R2, UR5, 0x2 ;  /* 0x0000000502187c11 */ /* 0x000fca000f8e10ff */
[----:B------:R-:W-:Y:S01]  /*0350*/  IMAD R5, R3, 0x20, R24 ;  /* 0x0000002003057824 */ /* 0x000fe200078e0218 */
[----:B--2---:R0:W-:Y:S04]  /*0360*/  STS [R24], R6 ;  /* 0x0000000618007388 */ /* 0x0041e80000000800 */
[----:B---3--:R-:W-:Y:S04]  /*0370*/  STS [R24+0x80], R7 ;  /* 0x0000800718007388 */ /* 0x008fe80000000800 */
[----:B----4-:R-:W-:Y:S01]  /*0380*/  STS [R24+0x100], R8 ;  /* 0x0001000818007388 */ /* 0x010fe20000000800 */
[----:B0-----:R-:W-:-:S03]  /*0390*/  LEA R6, R0, UR5, 0x2 ;  /* 0x0000000500067c11 */ /* 0x001fc6000f8e10ff */
[----:B-----5:R-:W-:Y:S04]  /*03a0*/  STS [R24+0x180], R9 ;  /* 0x0001800918007388 */ /* 0x020fe80000000800 */
[----:B------:R-:W-:Y:S04]  /*03b0*/  STS [R24+0x200], R11 ;  /* 0x0002000b18007388 */ /* 0x000fe80000000800 */
[----:B------:R-:W-:Y:S04]  /*03c0*/  STS [R24+0x280], R13 ;  /* 0x0002800d18007388 */ /* 0x000fe80000000800 */
[----:B------:R-:W-:Y:S04]  /*03d0*/  STS [R24+0x300], R15 ;  /* 0x0003000f18007388 */ /* 0x000fe80000000800 */
[----:B------:R-:W-:Y:S04]  /*03e0*/  STS [R24+0x380], R17 ;  /* 0x0003801118007388 */ /* 0x000fe80000000800 */
[----:B------:R-:W-:Y:S01]  /*03f0*/  STS [R24+0x400], R19 ;  /* 0x0004001318007388 */ /* 0x000fe20000000800 */
[----:B------:R-:W-:-:S03]  /*0400*/  NOP ;  /* 0x0000000000007918 */ /* 0x000fc60000000000 */
[----:B------:R-:W-:Y:S04]  /*0410*/  LDS R27, [R5+0x20] ;  /* 0x00002000051b7984 */ /* 0x000fe80000000800 */
[----:B------:R-:W-:Y:S04]  /*0420*/  LDS R2, [R5] ;  /* 0x0000000005027984 */ /* 0x000fe80000000800 */
[----:B------:R-:W0:Y:S04]  /*0430*/  LDS R8, [R5+0x4] ;  /* 0x0000040005087984 */ /* 0x000e280000000800 */
[----:B------:R-:W1:Y:S04]  /*0440*/  LDS R10, [R5+0x8] ;  /* 0x00000800050a7984 */ /* 0x000e680000000800 */
[----:B------:R-:W2:Y:S04]  /*0450*/  LDS R12, [R5+0xc] ;  /* 0x00000c00050c7984 */ /* 0x000ea80000000800 */
[----:B------:R-:W3:Y:S04]  /*0460*/  LDS R14, [R5+0x10] ;  /* 0x00001000050e7984 */ /* 0x000ee80000000800 */
[----:B------:R-:W-:Y:S04]  /*0470*/  LDS R16, [R5+0x14] ;  /* 0x0000140005107984 */ /* 0x000fe80000000800 */
[----:B------:R-:W-:Y:S04]  /*0480*/  LDS R18, [R5+0x18] ;  /* 0x0000180005127984 */ /* 0x000fe80000000800 */
[----:B------:R-:W-:Y:S01]  /*0490*/  LDS R20, [R5+0x1c] ;  /* 0x00001c0005147984 */ /* 0x000fe20000000800 */
[----:B------:R-:W-:Y:S01]  /*04a0*/  BAR.SYNC.DEFER_BLOCKING 0x0 ;  /* 0x0000000000007b1d */ /* 0x000fe20000010000 */
[----:B0-----:R-:W-:-:S02]  /*04b0*/  ISETP.NE.AND P4, PT, R2, R8, PT ;  /* 0x000000080200720c */ /* 0x001fc40003f85270 */
[----:B-1----:R-:W-:-:S04]  /*04c0*/  ISETP.NE.AND P2, PT, R8, R10, PT ;  /* 0x0000000a0800720c */ /* 0x002fc80003f45270 */
[----:B------:R-:W-:Y:S02]  /*04d0*/  SEL R32, RZ, 0x1, !P2 ;  /* 0x00000001ff207807 */ /* 0x000fe40005000000 */
[----:B--2---:R-:W-:Y:S01]  /*04e0*/  ISETP.NE.AND P5, PT, R10, R12, PT ;  /* 0x0000000c0a00720c */ /* 0x004fe20003fa5270 */
[----:B------:R-:W-:Y:S01]  /*04f0*/  STS [R24], R21 ;  /* 0x0000001518007388 */ /* 0x000fe20000000800 */
[----:B---3--:R-:W-:Y:S02]  /*0500*/  ISETP.NE.AND P2, PT, R12, R14, PT ;  /* 0x0000000e0c00720c */ /* 0x008fe40003f45270 */
[----:B------:R-:W-:Y:S01]  /*0510*/  P2R R44, PR, RZ, 0x20 ;  /* 0x00000020ff2c7803 */ /* 0x000fe20000000000 */
[----:B------:R-:W-:Y:S04]  /*0520*/  STS [R24+0x80], R23 ;  /* 0x0000801718007388 */ /* 0x000fe80000000800 */
[----:B------:R-:W-:Y:S04]  /*0530*/  STS [R24+0x100], R25 ;  /* 0x0001001918007388 */ /* 0x000fe80000000800 */
[----:B------:R-:W-:Y:S04]  /*0540*/  STS [R24+0x180], R29 ;  /* 0x0001801d18007388 */ /* 0x000fe80000000800 */
[----:B------:R0:W-:Y:S04]  /*0550*/  STS [R24+0x200], R31 ;  /* 0x0002001f18007388 */ /* 0x0001e80000000800 */
[----:B------:R1:W-:Y:S04]  /*0560*/  STS [R24+0x280], R33 ;  /* 0x0002802118007388 */ /* 0x0003e80000000800 */
[----:B------:R-:W-:Y:S01]  /*0570*/  STS [R24+0x300], R35 ;  /* 0x0003002318007388 */ /* 0x000fe20000000800 */
[----:B0-----:R-:W-:-:S03]  /*0580*/  IMAD.MOV.U32 R31, RZ, RZ, RZ ;  /* 0x000000ffff1f7224 */ /* 0x001fc600078e00ff */
[----:B------:R-:W-:Y:S01]  /*0590*/  STS [R24+0x380], R37 ;  /* 0x0003802518007388 */ /* 0x000fe20000000800 */
[----:B-1----:R-:W-:-:S03]  /*05a0*/  SEL R33, RZ, 0x1, !P5 ;  /* 0x00000001ff217807 */ /* 0x002fc60006800000 */
[----:B------:R0:W-:Y:S01]  /*05b0*/  STS [R24+0x400], R39 ;  /* 0x0004002718007388 */ /* 0x0001e20000000800 */
[----:B------:R-:W-:-:S03]  /*05c0*/  NOP ;  /* 0x0000000000007918 */ /* 0x000fc60000000000 */
[----:B------:R-:W-:Y:S01]  /*05d0*/  LDS R42, [R5] ;  /* 0x00000000052a7984 */ /* 0x000fe20000000800 */
[----:B0-----:R-:W-:-:S03]  /*05e0*/  SEL R24, RZ, 0x1, !P4 ;  /* 0x00000001ff187807 */ /* 0x001fc60006000000 */
[----:B------:R-:W-:Y:S04]  /*05f0*/  LDS R9, [R5+0x4] ;  /* 0x0000040005097984 */ /* 0x000fe80000000800 */
[----:B------:R-:W-:Y:S04]  /*0600*/  LDS R11, [R5+0x8] ;  /* 0x00000800050b7984 */ /* 0x000fe80000000800 */
[----:B------:R-:W-:Y:S04]  /*0610*/  LDS R13, [R5+0xc] ;  /* 0x00000c00050d7984 */ /* 0x000fe80000000800 */
[----:B------:R-:W-:Y:S04]  /*0620*/  LDS R15, [R5+0x10] ;  /* 0x00001000050f7984 */ /* 0x000fe80000000800 */
[----:B------:R-:W-:Y:S04]  /*0630*/  LDS R17, [R5+0x14] ;  /* 0x0000140005117984 */ /* 0x000fe80000000800 */
[----:B------:R-:W-:Y:S04]  /*0640*/  LDS R19, [R5+0x18] ;  /* 0x0000180005137984 */ /* 0x000fe80000000800 */
[----:B------:R-:W-:Y:S04]  /*0650*/  LDS R21, [R5+0x1c] ;  /* 0x00001c0005157984 */ /* 0x000fe80000000800 */
[----:B------:R-:W-:Y:S01]  /*0660*/  LDS R4, [R5+0x20] ;  /* 0x0000200005047984 */ /* 0x000fe20000000800 */
[----:B------:R-:W-:Y:S06]  /*0670*/  BAR.SYNC.DEFER_BLOCKING 0x0 ;  /* 0x0000000000007b1d */ /* 0x000fec0000010000 */
[----:B------:R-:W-:Y:S02]  /*0680*/  STS [R6+0x4d8], R27 ;  /* 0x0004d81b06007388 */ /* 0x000fe40000000800 */
[----:B------:R-:W-:Y:S06]  /*0690*/  BAR.SYNC.DEFER_BLOCKING 0x0 ;  /* 0x0000000000007b1d */ /* 0x000fec0000010000 */
[----:B------:R0:W1:Y:S02]  /*06a0*/  @P1 LDS R22, [R6+0x4d4] ;  /* 0x0004d40006161984 */ /* 0x0000640000000800 */
[----:B0-----:R-:W-:-:S02]  /*06b0*/  SEL R6, RZ, 0x1, !P2 ;  /* 0x00000001ff067807 */ /* 0x001fc40005000000 */
[----:B-1----:R-:W-:-:S04]  /*06c0*/  @P1 ISETP.NE.AND P0, PT, R22, R2, PT ;  /* 0x000000021600120c */ /* 0x002fc80003f05270 */
[----:B------:R-:W-:-:S04]  /*06d0*/  @P1 SEL R31, RZ, 0x1, !P0 ;  /* 0x00000001ff1f1807 */ /* 0x000fc80004000000 */
[----:B------:R-:W-:-:S04]  /*06e0*/  IADD3 R5, P0, PT, R31, R24, RZ ;  /* 0x000000181f057210 */ /* 0x000fc80007f1e0ff */
[----:B------:R-:W-:Y:S01]  /*06f0*/  IADD3 R32, P3, PT, R5, R32, RZ ;  /* 0x0000002005207210 */ /* 0x000fe20007f7e0ff */
[----:B------:R-:W-:-:S03]  /*0700*/  IMAD.X R34, RZ, RZ, UR4, P0 ;  /* 0x00000004ff227e24 */ /* 0x000fc600080e06ff */
[----:B------:R-:W-:Y:S01]  /*0710*/  IADD3 R33, P1, PT, R32, R33, RZ ;  /* 0x0000002120217210 */ /* 0x000fe20007f3e0ff */
[----:B------:R-:W-:Y:S01]  /*0720*/  IMAD.X R34, RZ, RZ, R34, P3 ;  /* 0x000000ffff227224 */ /* 0x000fe200018e0622 */
[----:B------:R-:W-:Y:S02]  /*0730*/  ISETP.NE.AND P3, PT, R14, R16, PT ;  /* 0x000000100e00720c */ /* 0x000fe40003f65270 */
[----:B------:R-:W-:Y:S01]  /*0740*/  IADD3 R35, P0, PT, R33, R6, RZ ;  /* 0x0000000621237210 */ /* 0x000fe20007f1e0ff */
[----:B------:R-:W-:Y:S01]  /*0750*/  IMAD.X R36, RZ, RZ, R34, P1 ;  /* 0x000000ffff247224 */ /* 0x000fe200008e0622 */
[----:B------:R-:W-:Y:S02]  /*0760*/  SEL R6, RZ, 0x1, !P3 ;  /* 0x00000001ff067807 */ /* 0x000fe40005800000 */
[----:B------:R-:W-:Y:S01]  /*0770*/  ISETP.NE.AND P1, PT, R16, R18, PT ;  /* 0x000000121000720c */ /* 0x000fe20003f25270 */
[----:B------:R-:W-:Y:S01]  /*0780*/  IMAD.X R26, RZ, RZ, R36, P0 ;  /* 0x000000ffff1a7224 */ /* 0x000fe200000e0624 */
[----:B------:R-:W-:-:S02]  /*0790*/  IADD3 R37, P0, PT, R35, R6, RZ ;  /* 0x0000000623257210 */ /* 0x000fc40007f1e0ff */
[----:B------:R-:W-:Y:S02]  /*07a0*/  SEL R38, RZ, 0x1, !P1 ;  /* 0x00000001ff267807 */ /* 0x000fe40004800000 */
[----:B------:R-:W-:Y:S01]  /*07b0*/  SEL R6, R42, RZ, !P4 ;  /* 0x000000ff2a067207 */ /* 0x000fe20006000000 */
[----:B------:R-:W-:Y:S01]  /*07c0*/  IMAD.X R28, RZ, RZ, R26, P0 ;  /* 0x000000ffff1c7224 */ /* 0x000fe200000e061a */
[----:B------:R-:W-:-:S03]  /*07d0*/  IADD3 R38, P0, PT, R37, R38, RZ ;  /* 0x0000002625267210 */ /* 0x000fc60007f1e0ff */
[----:B------:R-:W-:Y:S02]  /*07e0*/  IMAD.IADD R6, R9, 0x1, R6 ;  /* 0x0000000109067824 */ /* 0x000fe400078e0206 */
[----:B------:R-:W-:Y:S01]  /*07f0*/  IMAD.X R29, RZ, RZ, R28, P0 ;  /* 0x000000ffff1d7224 */ /* 0x000fe200000e061c */
[----:B------:R-:W-:-:S04]  /*0800*/  ISETP.NE.AND P0, PT, R18, R20, PT ;  /* 0x000000141200720c */ /* 0x000fc80003f05270 */
[----:B------:R-:W-:-:S04]  /*0810*/  SEL R39, RZ, 0x1, !P0 ;  /* 0x00000001ff277807 */ /* 0x000fc80004000000 */
[----:B------:R-:W-:-:S05]  /*0820*/  IADD3 R39, P6, PT, R38, R39, RZ ;  /* 0x0000002726277210 */ /* 0x000fca0007fde0ff */
[----:B------:R-:W-:Y:S01]  /*0830*/  IMAD.X R30, RZ, RZ, R29, P6 ;  /* 0x000000ffff1e7224 */ /* 0x000fe200030e061d */
[----:B------:R-:W-:-:S04]  /*0840*/  ISETP.NE.AND P6, PT, R8, R10, PT ;  /* 0x0000000a0800720c */ /* 0x000fc80003fc5270 */
[----:B------:R-:W-:Y:S02]  /*0850*/  SEL R6, R6, RZ, !P6 ;  /* 0x000000ff06067207 */ /* 0x000fe40007000000 */
[----:B------:R-:W-:-:S03]  /*0860*/  ISETP.NE.AND P6, PT, R20, R27, PT ;  /* 0x0000001b1400720c */ /* 0x000fc60003fc5270 */
[----:B------:R-:W-:Y:S01]  /*0870*/  IMAD.IADD R6, R11, 0x1, R6 ;  /* 0x000000010b067824 */ /* 0x000fe200078e0206 */
[----:B------:R-:W-:-:S04]  /*0880*/  SEL R24, RZ, 0x1, !P6 ;  /* 0x00000001ff187807 */ /* 0x000fc80007000000 */
[----:B------:R-:W-:Y:S02]  /*0890*/  SEL R6, R6, RZ, !P5 ;  /* 0x000000ff06067207 */ /* 0x000fe40006800000 */
[----:B------:R-:W-:-:S03]  /*08a0*/  ISETP.GE.AND P5, PT, R3, 0x10, PT ;  /* 0x000000100300780c */ /* 0x000fc60003fa6270 */
[----:B------:R-:W-:-:S05]  /*08b0*/  IMAD.IADD R6, R13, 0x1, R6 ;  /* 0x000000010d067824 */ /* 0x000fca00078e0206 */
[----:B------:R-:W-:-:S05]  /*08c0*/  SEL R6, R6, RZ, !P2 ;  /* 0x000000ff06067207 */ /* 0x000fca0005000000 */
[----:B------:R-:W-:-:S05]  /*08d0*/  IMAD.IADD R6, R15, 0x1, R6 ;  /* 0x000000010f067824 */ /* 0x000fca00078e0206 */
[----:B------:R-:W-:-:S05]  /*08e0*/  SEL R6, R6, RZ, !P3 ;  /* 0x000000ff06067207 */ /* 0x000fca0005800000 */
[----:B------:R-:W-:-:S05]  /*08f0*/  IMAD.IADD R6, R17, 0x1, R6 ;  /* 0x0000000111067824 */ /* 0x000fca00078e0206 */
[----:B------:R-:W-:-:S05]  /*0900*/  SEL R6, R6, RZ, !P1 ;  /* 0x000000ff06067207 */ /* 0x000fca0004800000 */
[----:B------:R-:W-:-:S05]  /*0910*/  IMAD.IADD R6, R19, 0x1, R6 ;  /* 0x0000000113067824 */ /* 0x000fca00078e0206 */
[----:B------:R-:W-:-:S05]  /*0920*/  SEL R6, R6, RZ, !P0 ;  /* 0x000000ff06067207 */ /* 0x000fca0004000000 */
[----:B------:R-:W-:-:S05]  /*0930*/  IMAD.IADD R6, R21, 0x1, R6 ;  /* 0x0000000115067824 */ /* 0x000fca00078e0206 */
[----:B------:R-:W-:Y:S02]  /*0940*/  SEL R5, R6, RZ, !P6 ;  /* 0x000000ff06057207 */ /* 0x000fe40007000000 */
[----:B------:R-:W-:-:S03]  /*0950*/  IADD3 R24, P6, PT, R39, R24, RZ ;  /* 0x0000001827187210 */ /* 0x000fc60007fde0ff */
[----:B------:R-:W-:Y:S02]  /*0960*/  IMAD.IADD R4, R4, 0x1, R5 ;  /* 0x0000000104047824 */ /* 0x000fe400078e0205 */
[----:B------:R-:W-:Y:S01]  /*0970*/  IMAD.X R25, RZ, RZ, R30, P6 ;  /* 0x000000ffff197224 */ /* 0x000fe200030e061e */
[----:B------:R-:W-:Y:S02]  /*0980*/  ISETP.NE.U32.AND P6, PT, R24, RZ, PT ;  /* 0x000000ff1800720c */ /* 0x000fe40003fc5070 */
[----:B------:R-:W0:Y:S02]  /*0990*/  SHFL.UP PT, R5, R4, 0x1, RZ ;  /* 0x0420000004057989 */ /* 0x000e2400000e00ff */
[----:B------:R-:W-:Y:S02]  /*09a0*/  ISETP.NE.AND.EX P6, PT, R25, RZ, PT, P6 ;  /* 0x000000ff1900720c */ /* 0x000fe40003fc5360 */
[----:B------:R-:W1:Y:S02]  /*09b0*/  SHFL.UP PT, R6, R25, 0x1, RZ ;  /* 0x0420000019067989 */ /* 0x000e6400000e00ff */
[----:B0-----:R-:W-:-:S02]  /*09c0*/  SEL R7, R5, RZ, !P6 ;  /* 0x000000ff05077207 */ /* 0x001fc40007000000 */
[----:B------:R-:W0:Y:S01]  /*09d0*/  SHFL.UP PT, R5, R24, 0x1, RZ ;  /* 0x0420000018057989 */ /* 0x000e2200000e00ff */
[----:B------:R-:W-:-:S04]  /*09e0*/  ISETP.GE.AND P6, PT, R3, 0x1, PT ;  /* 0x000000010300780c */ /* 0x000fc80003fc6270 */
[----:B------:R-:W-:Y:S02]  /*09f0*/  SEL R7, R7, RZ, P6 ;  /* 0x000000ff07077207 */ /* 0x000fe40003000000 */
[----:B-1----:R-:W-:-:S03]  /*0a00*/  SEL R6, R6, RZ, P6 ;  /* 0x000000ff06067207 */ /* 0x002fc60003000000 */
[----:B------:R-:W-:-:S05]  /*0a10*/  IMAD.IADD R7, R4, 0x1, R7 ;  /* 0x0000000104077824 */ /* 0x000fca00078e0207 */
[----:B------:R-:W1:Y:S01]  /*0a20*/  SHFL.UP PT, R4, R7, 0x2, RZ ;  /* 0x0440000007047989 */ /* 0x000e6200000e00ff */
[----:B0-----:R-:W-:-:S04]  /*0a30*/  SEL R5, R5, RZ, P6 ;  /* 0x000000ff05057207 */ /* 0x001fc80003000000 */
[----:B------:R-:W-:-:S05]  /*0a40*/  IADD3 R23, P6, PT, R5, R24, RZ ;  /* 0x0000001805177210 */ /* 0x000fca0007fde0ff */
[----:B------:R-:W-:Y:S01]  /*0a50*/  IMAD.X R46, R6, 0x1, R25, P6 ;  /* 0x00000001062e7824 */ /* 0x000fe200030e0619 */
[----:B------:R-:W-:-:S04]  /*0a60*/  ISETP.NE.U32.AND P6, PT, R23, RZ, PT ;  /* 0x000000ff1700720c */ /* 0x000fc80003fc5070 */
[----:B------:R-:W-:Y:S01]  /*0a70*/  ISETP.NE.AND.EX P6, PT, R46, RZ, PT, P6 ;  /* 0x000000ff2e00720c */ /* 0x000fe20003fc5360 */
[----:B------:R-:W0:Y:S03]  /*0a80*/  SHFL.UP PT, R5, R46, 0x2, RZ ;  /* 0x044000002e057989 */ /* 0x000e2600000e00ff */
[----:B-1----:R-:W-:Y:S02]  /*0a90*/  SEL R6, R4, RZ, !P6 ;  /* 0x000000ff04067207 */ /* 0x002fe40007000000 */
[----:B------:R-:W1:Y:S01]  /*0aa0*/  SHFL.UP PT, R4, R23, 0x2, RZ ;  /* 0x0440000017047989 */ /* 0x000e6200000e00ff */
[----:B------:R-:W-:-:S04]  /*0ab0*/  ISETP.GE.AND P6, PT, R3, 0x2, PT ;  /* 0x000000020300780c */ /* 0x000fc80003fc6270 */
[----:B------:R-:W-:-:S05]  /*0ac0*/  SEL R6, R6, RZ, P6 ;  /* 0x000000ff06067207 */ /* 0x000fca0003000000 */
[----:B------:R-:W-:Y:S01]  /*0ad0*/  IMAD.IADD R6, R7, 0x1, R6 ;  /* 0x0000000107067824 */ /* 0x000fe200078e0206 */
[----:B0-----:R-:W-:Y:S02]  /*0ae0*/  SEL R5, R5, RZ, P6 ;  /* 0x000000ff05057207 */ /* 0x001fe40003000000 */
[----:B-1----:R-:W-:-:S04]  /*0af0*/  SEL R4, R4, RZ, P6 ;  /* 0x000000ff04047207 */ /* 0x002fc80003000000 */
[----:B------:R-:W-:Y:S02]  /*0b00*/  IADD3 R25, P6, PT, R4, R23, RZ ;  /* 0x0000001704197210 */ /* 0x000fe40007fde0ff */
[----:B------:R-:W0:Y:S03]  /*0b10*/  SHFL.UP PT, R4, R6, 0x4, RZ ;  /* 0x0480000006047989 */ /* 0x000e2600000e00ff */
[----:B------:R-:W-:Y:S01]  /*0b20*/  IMAD.X R24, R5, 0x1, R46, P6 ;  /* 0x0000000105187824 */ /* 0x000fe200030e062e */
[----:B------:R-:W-:-:S04]  /*0b30*/  ISETP.NE.U32.AND P6, PT, R25, RZ, PT ;  /* 0x000000ff1900720c */ /* 0x000fc80003fc5070 */
[----:B------:R-:W-:Y:S01]  /*0b40*/  ISETP.NE.AND.EX P6, PT, R24, RZ, PT, P6 ;  /* 0x000000ff1800720c */ /* 0x000fe20003fc5360 */
[----:B------:R-:W1:Y:S03]  /*0b50*/  SHFL.UP PT, R5, R24, 0x4, RZ ;  /* 0x0480000018057989 */ /* 0x000e6600000e00ff */
[----:B0-----:R-:W-:Y:S02]  /*0b60*/  SEL R7, R4, RZ, !P6 ;  /* 0x000000ff04077207 */ /* 0x001fe40007000000 */
[----:B------:R-:W0:Y:S01]  /*0b70*/  SHFL.UP PT, R4, R25, 0x4, RZ ;  /* 0x0480000019047989 */ /* 0x000e2200000e00ff */
[----:B------:R-:W-:-:S04]  /*0b80*/  ISETP.GE.AND P6, PT, R3, 0x4, PT ;  /* 0x000000040300780c */ /* 0x000fc80003fc6270 */
[----:B------:R-:W-:Y:S02]  /*0b90*/  SEL R7, R7, RZ, P6 ;  /* 0x000000ff07077207 */ /* 0x000fe40003000000 */
[----:B-1----:R-:W-:-:S03]  /*0ba0*/  SEL R5, R5, RZ, P6 ;  /* 0x000000ff05057207 */ /* 0x002fc60003000000 */
[----:B------:R-:W-:Y:S01]  /*0bb0*/  IMAD.IADD R7, R6, 0x1, R7 ;  /* 0x0000000106077824 */ /* 0x000fe200078e0207 */
[----:B0-----:R-:W-:-:S04]  /*0bc0*/  SEL R4, R4, RZ, P6 ;  /* 0x000000ff04047207 */ /* 0x001fc80003000000 */
        /* <DEDUP_REMOVED lines=20> */
[----:B------:R-:W0:Y:S02]  /*0d10*/  SHFL.UP PT, R4, R25, 0x10, RZ ;  /* 0x0600000019047989 */ /* 0x000e2400000e00ff */
[----:B------:R-:W-:Y:S02]  /*0d20*/  SEL R7, R7, RZ, P5 ;  /* 0x000000ff07077207 */ /* 0x000fe40002800000 */
[----:B-1----:R-:W-:-:S03]  /*0d30*/  SEL R5, R5, RZ, P5 ;  /* 0x000000ff05057207 */ /* 0x002fc60002800000 */
[----:B------:R-:W-:Y:S01]  /*0d40*/  IMAD.IADD R43, R6, 0x1, R7 ;  /* 0x00000001062b7824 */ /* 0x000fe200078e0207 */
[----:B0-----:R-:W-:Y:S02]  /*0d50*/  SEL R4, R4, RZ, P5 ;  /* 0x000000ff04047207 */ /* 0x001fe40002800000 */
[----:B------:R-:W-:Y:S02]  /*0d60*/  ISETP.NE.AND P5, PT, R3, RZ, PT ;  /* 0x000000ff0300720c */ /* 0x000fe40003fa5270 */
[----:B------:R-:W-:-:S05]  /*0d70*/  IADD3 R4, P6, PT, R4, R25, RZ ;  /* 0x0000001904047210 */ /* 0x000fca0007fde0ff */
[----:B------:R-:W-:Y:S01]  /*0d80*/  IMAD.X R5, R5, 0x1, R24, P6 ;  /* 0x0000000105057824 */ /* 0x000fe200030e0618 */
[----:B------:R-:W-:-:S13]  /*0d90*/  ISETP.NE.AND P6, PT, R3, 0x1f, PT ;  /* 0x0000001f0300780c */ /* 0x000fda0003fc5270 */
[----:B------:R-:W-:-:S05]  /*0da0*/  @!P6 LEA R23, R40, UR5, 0x4 ;  /* 0x000000052817ec11 */ /* 0x000fca000f8e20ff */
[----:B------:R-:W-:Y:S04]  /*0db0*/  @!P6 STS.64 [R23], R4 ;  /* 0x000000041700e388 */ /* 0x000fe80000000a00 */
[----:B------:R-:W-:Y:S01]  /*0dc0*/  @!P6 STS [R23+0x8], R43 ;  /* 0x0000082b1700e388 */ /* 0x000fe20000000800 */
[----:B------:R-:W-:Y:S06]  /*0dd0*/  BAR.SYNC.DEFER_BLOCKING 0x0 ;  /* 0x0000000000007b1d */ /* 0x000fec0000010000 */
[----:B------:R-:W-:Y:S04]  /*0de0*/  SHFL.UP PT, R4, R4, 0x1, RZ ;  /* 0x0420000004047989 */ /* 0x000fe800000e00ff */
[----:B------:R-:W-:Y:S04]  /*0df0*/  SHFL.UP PT, R5, R5, 0x1, RZ ;  /* 0x0420000005057989 */ /* 0x000fe800000e00ff */
[----:B------:R-:W-:Y:S04]  /*0e00*/  LDS.64 R24, [UR5+0x10] ;  /* 0x00001005ff187984 */ /* 0x000fe80008000a00 */
[----:B------:R-:W0:Y:S04]  /*0e10*/  LDS.64 R6, [UR5] ;  /* 0x00000005ff067984 */ /* 0x000e280008000a00 */
[----:B------:R-:W1:Y:S04]  /*0e20*/  LDS R41, [UR5+0x8] ;  /* 0x00000805ff297984 */ /* 0x000e680008000800 */
[----:B------:R-:W2:Y:S01]  /*0e30*/  LDS R23, [UR5+0x18] ;  /* 0x00001805ff177984 */ /* 0x000ea20008000800 */
[----:B0-----:R-:W-:-:S05]  /*0e40*/  IADD3 R49, P6, PT, R6, R24, RZ ;  /* 0x0000001806317210 */ /* 0x001fca0007fde0ff */
[----:B------:R-:W-:Y:S01]  /*0e50*/  IMAD.X R51, R7, 0x1, R25, P6 ;  /* 0x0000000107337824 */ /* 0x000fe200030e0619 */
[----:B------:R-:W-:-:S04]  /*0e60*/  ISETP.NE.U32.AND P6, PT, R24, RZ, PT ;  /* 0x000000ff1800720c */ /* 0x000fc80003fc5070 */
[----:B------:R-:W-:Y:S02]  /*0e70*/  ISETP.NE.AND.EX P6, PT, R25, RZ, PT, P6 ;  /* 0x000000ff1900720c */ /* 0x000fe40003fc5360 */
[----:B------:R-:W0:Y:S02]  /*0e80*/  LDS.64 R24, [UR5+0x20] ;  /* 0x00002005ff187984 */ /* 0x000e240008000a00 */
[----:B-1----:R-:W-:-:S05]  /*0e90*/  SEL R46, R41, RZ, !P6 ;  /* 0x000000ff292e7207 */ /* 0x002fca0007000000 */
[----:B--2---:R-:W-:Y:S02]  /*0ea0*/  IMAD.IADD R46, R23, 0x1, R46 ;  /* 0x00000001172e7824 */ /* 0x004fe400078e022e */
[----:B------:R-:W1:Y:S01]  /*0eb0*/  LDS R23, [UR5+0x28] ;  /* 0x00002805ff177984 */ /* 0x000e620008000800 */
[----:B0-----:R-:W-:-:S05]  /*0ec0*/  IADD3 R45, P6, PT, R24, R49, RZ ;  /* 0x00000031182d7210 */ /* 0x001fca0007fde0ff */
[----:B------:R-:W-:Y:S01]  /*0ed0*/  IMAD.X R47, R25, 0x1, R51, P6 ;  /* 0x00000001192f7824 */ /* 0x000fe200030e0633 */
[----:B------:R-:W-:-:S04]  /*0ee0*/  ISETP.NE.AND P6, PT, R40, 0x2, PT ;  /* 0x000000022800780c */ /* 0x000fc80003fc5270 */
[----:B------:R-:W-:Y:S02]  /*0ef0*/  SEL R48, R49, R6, !P6 ;  /* 0x0000000631307207 */ /* 0x000fe40007000000 */
[----:B------:R-:W-:Y:S02]  /*0f00*/  SEL R50, R51, R7, !P6 ;  /* 0x0000000733327207 */ /* 0x000fe40007000000 */
[----:B------:R-:W0:Y:S01]  /*0f10*/  LDS.64 R6, [UR5+0x30] ;  /* 0x00003005ff067984 */ /* 0x000e220008000a00 */
[----:B------:R-:W-:Y:S02]  /*0f20*/  SEL R41, R46, R41, !P6 ;  /* 0x000000292e297207 */ /* 0x000fe40007000000 */
[----:B------:R-:W-:-:S04]  /*0f30*/  ISETP.NE.U32.AND P6, PT, R24, RZ, PT ;  /* 0x000000ff1800720c */ /* 0x000fc80003fc5070 */
[----:B------:R-:W-:-:S04]  /*0f40*/  ISETP.NE.AND.EX P6, PT, R25, RZ, PT, P6 ;  /* 0x000000ff1900720c */ /* 0x000fc80003fc5360 */
[----:B------:R-:W-:-:S05]  /*0f50*/  SEL R46, R46, RZ, !P6 ;  /* 0x000000ff2e2e7207 */ /* 0x000fca0007000000 */
[----:B-1----:R-:W-:Y:S02]  /*0f60*/  IMAD.IADD R46, R23, 0x1, R46 ;  /* 0x00000001172e7824 */ /* 0x002fe400078e022e */
[----:B------:R-:W1:Y:S01]  /*0f70*/  LDS R23, [UR5+0x38] ;  /* 0x00003805ff177984 */ /* 0x000e620008000800 */
[----:B0-----:R-:W-:-:S05]  /*0f80*/  IADD3 R25, P6, PT, R6, R45, RZ ;  /* 0x0000002d06197210 */ /* 0x001fca0007fde0ff */
[----:B------:R-:W-:Y:S01]  /*0f90*/  IMAD.X R49, R7, 0x1, R47, P6 ;  /* 0x0000000107317824 */ /* 0x000fe200030e062f */
[----:B------:R-:W-:-:S04]  /*0fa0*/  ISETP.NE.AND P6, PT, R40, 0x3, PT ;  /* 0x000000032800780c */ /* 0x000fc80003fc5270 */
[----:B------:R-:W-:Y:S02]  /*0fb0*/  SEL R48, R45, R48, !P6 ;  /* 0x000000302d307207 */ /* 0x000fe40007000000 */
[----:B------:R-:W-:Y:S02]  /*0fc0*/  SEL R50, R47, R50, !P6 ;  /* 0x000000322f327207 */ /* 0x000fe40007000000 */
[----:B------:R-:W-:Y:S02]  /*0fd0*/  SEL R41, R46, R41, !P6 ;  /* 0x000000292e297207 */ /* 0x000fe40007000000 */
[----:B------:R-:W-:-:S04]  /*0fe0*/  ISETP.NE.U32.AND P6, PT, R6, RZ, PT ;  /* 0x000000ff0600720c */ /* 0x000fc80003fc5070 */
[----:B------:R-:W-:Y:S02]  /*0ff0*/  ISETP.NE.AND.EX P6, PT, R7, RZ, PT, P6 ;  /* 0x000000ff0700720c */ /* 0x000fe40003fc5360 */
[----:B------:R-:W0:Y:S02]  /*1000*/  LDS.64 R6, [UR5+0x40] ;  /* 0x00004005ff067984 */ /* 0x000e240008000a00 */
        /* <DEDUP_REMOVED lines=25> */
[----:B-1----:R-:W-:Y:S01]  /*11a0*/  IMAD.IADD R46, R23, 0x1, R46 ;  /* 0x00000001172e7824 */ /* 0x002fe200078e022e */
[----:B0-----:R-:W-:-:S05]  /*11b0*/  IADD3 R47, P6, PT, R6, R25, RZ ;  /* 0x00000019062f7210 */ /* 0x001fca0007fde0ff */
[----:B------:R-:W-:Y:S01]  /*11c0*/  IMAD.X R45, R7, 0x1, R49, P6 ;  /* 0x00000001072d7824 */ /* 0x000fe200030e0631 */
[----:B------:R-:W-:-:S04]  /*11d0*/  ISETP.NE.AND P6, PT, R40, 0x6, PT ;  /* 0x000000062800780c */ /* 0x000fc80003fc5270 */
[----:B------:R-:W-:Y:S02]  /*11e0*/  SEL R48, R25, R48, !P6 ;  /* 0x0000003019307207 */ /* 0x000fe40007000000 */
[----:B------:R-:W-:Y:S02]  /*11f0*/  SEL R50, R49, R50, !P6 ;  /* 0x0000003231327207 */ /* 0x000fe40007000000 */
[----:B------:R-:W-:Y:S02]  /*1200*/  SEL R24, R46, R41, !P6 ;  /* 0x000000292e187207 */ /* 0x000fe40007000000 */
[----:B------:R-:W-:Y:S02]  /*1210*/  ISETP.NE.U32.AND P6, PT, R6, RZ, PT ;  /* 0x000000ff0600720c */ /* 0x000fe40003fc5070 */
[----:B------:R-:W-:Y:S02]  /*1220*/  SEL R41, R5, RZ, P5 ;  /* 0x000000ff05297207 */ /* 0x000fe40002800000 */
[----:B------:R-:W-:-:S02]  /*1230*/  ISETP.NE.AND.EX P6, PT, R7, RZ, PT, P6 ;  /* 0x000000ff0700720c */ /* 0x000fc40003fc5360 */
[----:B------:R-:W0:Y:S02]  /*1240*/  LDS R7, [UR5+0x68] ;  /* 0x00006805ff077984 */ /* 0x000e240008000800 */
[----:B------:R-:W-:Y:S02]  /*1250*/  SEL R46, R46, RZ, !P6 ;  /* 0x000000ff2e2e7207 */ /* 0x000fe40007000000 */
[----:B------:R-:W-:Y:S02]  /*1260*/  ISETP.NE.AND P6, PT, R40, 0x7, PT ;  /* 0x000000072800780c */ /* 0x000fe40003fc5270 */
[----:B------:R-:W-:Y:S02]  /*1270*/  SEL R40, R4, RZ, P5 ;  /* 0x000000ff04287207 */ /* 0x000fe40002800000 */
[----:B------:R-:W-:Y:S02]  /*1280*/  SEL R6, R47, R48, !P6 ;  /* 0x000000302f067207 */ /* 0x000fe40007000000 */
[----:B------:R-:W-:Y:S01]  /*1290*/  SEL R23, R45, R50, !P6 ;  /* 0x000000322d177207 */ /* 0x000fe20007000000 */
[----:B0-----:R-:W-:Y:S01]  /*12a0*/  IMAD.IADD R7, R7, 0x1, R46 ;  /* 0x0000000107077824 */ /* 0x001fe200078e022e */
[----:B------:R-:W-:-:S04]  /*12b0*/  SEL R46, RZ, 0x1, !P4 ;  /* 0x00000001ff2e7807 */ /* 0x000fc80006000000 */
[----:B------:R-:W-:Y:S02]  /*12c0*/  SEL R24, R7, R24, !P6 ;  /* 0x0000001807187207 */ /* 0x000fe40007000000 */
[----:B------:R-:W-:-:S04]  /*12d0*/  ISETP.GE.U32.AND P6, PT, R0, 0x20, PT ;  /* 0x000000200000780c */ /* 0x000fc80003fc6070 */
[----:B------:R-:W-:Y:S02]  /*12e0*/  SEL R3, R6, RZ, P6 ;  /* 0x000000ff06037207 */ /* 0x000fe40003000000 */
[----:B------:R-:W-:Y:S02]  /*12f0*/  SEL R6, R23, RZ, P6 ;  /* 0x000000ff17067207 */ /* 0x000fe40003000000 */
[----:B------:R-:W-:-:S05]  /*1300*/  IADD3 R40, P6, PT, R40, R3, RZ ;  /* 0x0000000328287210 */ /* 0x000fca0007fde0ff */
[----:B------:R-:W-:Y:S01]  /*1310*/  IMAD.X R41, R41, 0x1, R6, P6 ;  /* 0x0000000129297824 */ /* 0x000fe200030e0606 */
[----:B------:R-:W-:-:S04]  /*1320*/  ISETP.GE.U32.AND P6, PT, R0, 0x20, PT ;  /* 0x000000200000780c */ /* 0x000fc80003fc6070 */
[----:B------:R-:W-:Y:S02]  /*1330*/  SEL R23, R24, RZ, P6 ;  /* 0x000000ff18177207 */ /* 0x000fe40003000000 */
[----:B------:R-:W-:Y:S02]  /*1340*/  ISETP.NE.U32.AND P6, PT, R4, RZ, PT ;  /* 0x000000ff0400720c */ /* 0x000fe40003fc5070 */
[----:B------:R-:W0:Y:S02]  /*1350*/  SHFL.UP PT, R4, R43, 0x1, RZ ;  /* 0x042000002b047989 */ /* 0x000e2400000e00ff */
[----:B------:R-:W-:-:S04]  /*1360*/  ISETP.NE.AND.EX P6, PT, R5, RZ, PT, P6 ;  /* 0x000000ff0500720c */ /* 0x000fc80003fc5360 */
[----:B------:R-:W-:Y:S02]  /*1370*/  SEL R3, R23, RZ, !P6 ;  /* 0x000000ff17037207 */ /* 0x000fe40007000000 */
[----:B------:R-:W-:-:S04]  /*1380*/  ISETP.NE.U32.AND P6, PT, R31, RZ, PT ;  /* 0x000000ff1f00720c */ /* 0x000fc80003fc5070 */
[----:B------:R-:W-:Y:S01]  /*1390*/  ISETP.NE.AND.EX P6, PT, RZ, UR4, PT, P6 ;  /* 0x00000004ff007c0c */ /* 0x000fe2000bfc5360 */
[----:B0-----:R-:W-:Y:S01]  /*13a0*/  @P5 IMAD.IADD R23, R4, 0x1, R3 ;  /* 0x0000000104175824 */ /* 0x001fe200078e0203 */
[----:B------:R-:W-:-:S04]  /*13b0*/  ISETP.NE.AND P5, PT, R8, R10, PT ;  /* 0x0000000a0800720c */ /* 0x000fc80003fa5270 */
[----:B------:R-:W-:-:S05]  /*13c0*/  SEL R3, R23, RZ, !P6 ;  /* 0x000000ff17037207 */ /* 0x000fca0007000000 */
[----:B------:R-:W-:Y:S02]  /*13d0*/  IMAD.IADD R3, R42, 0x1, R3 ;  /* 0x000000012a037824 */ /* 0x000fe400078e0203 */
[----:B------:R-:W-:Y:S03]  /*13e0*/  LDS R42, [UR5+0x78] ;  /* 0x00007805ff2a7984 */ /* 0x000fe60008000800 */
[----:B------:R-:W-:Y:S02]  /*13f0*/  SEL R4, R3, RZ, !P4 ;  /* 0x000000ff03047207 */ /* 0x000fe40006000000 */
[----:B------:R-:W-:-:S03]  /*1400*/  IADD3 R32, P4, PT, R40, R32, RZ ;  /* 0x0000002028207210 */ /* 0x000fc60007f9e0ff */
[----:B------:R-:W-:Y:S02]  /*1410*/  IMAD.IADD R9, R9, 0x1, R4 ;  /* 0x0000000109097824 */ /* 0x000fe400078e0204 */
[----:B------:R-:W0:Y:S03]  /*1420*/  LDS.64 R4, [UR5+0x70] ;  /* 0x00007005ff047984 */ /* 0x000e260008000a00 */
[----:B------:R-:W-:Y:S02]  /*1430*/  SEL R6, R9, RZ, !P5 ;  /* 0x000000ff09067207 */ /* 0x000fe40006800000 */
[----:B------:R-:W-:-:S03]  /*1440*/  ISETP.NE.AND P5, PT, R44, RZ, PT ;  /* 0x000000ff2c00720c */ /* 0x000fc60003fa5270 */
[----:B------:R-:W-:-:S05]  /*1450*/  IMAD.IADD R11, R11, 0x1, R6 ;  /* 0x000000010b0b7824 */ /* 0x000fca00078e0206 */
[----:B------:R-:W-:Y:S02]  /*1460*/  SEL R6, R11, RZ, !P5 ;  /* 0x000000ff0b067207 */ /* 0x000fe40006800000 */
[----:B------:R-:W-:-:S03]  /*1470*/  ISETP.NE.AND P5, PT, R0, RZ, PT ;  /* 0x000000ff0000720c */ /* 0x000fc60003fa5270 */
[----:B------:R-:W-:-:S05]  /*1480*/  IMAD.IADD R13, R13, 0x1, R6 ;  /* 0x000000010d0d7824 */ /* 0x000fca00078e0206 */
[----:B------:R-:W-:-:S05]  /*1490*/  SEL R6, R13, RZ, !P2 ;  /* 0x000000ff0d067207 */ /* 0x000fca0005000000 */
[----:B------:R-:W1:Y:S01]  /*14a0*/  @!P5 LDC.64 R24, c[0x0][0x3a8] ;  /* 0x0000ea00ff18db82 */ /* 0x000e620000000a00 */
[----:B------:R-:W-:-:S05]  /*14b0*/  IMAD.IADD R15, R15, 0x1, R6 ;  /* 0x000000010f0f7824 */ /* 0x000fca00078e0206 */
[----:B------:R-:W-:-:S05]  /*14c0*/  SEL R44, R15, RZ, !P3 ;  /* 0x000000ff0f2c7207 */ /* 0x000fca0005800000 */
[----:B------:R-:W-:Y:S01]  /*14d0*/  IMAD.IADD R17, R17, 0x1, R44 ;  /* 0x0000000111117824 */ /* 0x000fe200078e022c */
[C---:B0-----:R-:W-:Y:S02]  /*14e0*/  ISETP.NE.U32.AND P2, PT, R4.reuse, RZ, PT ;  /* 0x000000ff0400720c */ /* 0x041fe40003f45070 */
[----:B------:R-:W-:Y:S02]  /*14f0*/  IADD3 R6, P3, PT, R4, R47, RZ ;  /* 0x0000002f04067210 */ /* 0x000fe40007f7e0ff */
[----:B------:R-:W-:-:S04]  /*1500*/  ISETP.NE.AND.EX P2, PT, R5, RZ, PT, P2 ;  /* 0x000000ff0500720c */ /* 0x000fc80003f45320 */
[----:B------:R-:W-:Y:S01]  /*1510*/  SEL R43, R7, RZ, !P2 ;  /* 0x000000ff072b7207 */ /* 0x000fe20005000000 */
[----:B------:R-:W-:Y:S01]  /*1520*/  IMAD.X R7, R5, 0x1, R45, P3 ;  /* 0x0000000105077824 */ /* 0x000fe200018e062d */
[----:B------:R-:W-:Y:S01]  /*1530*/  ISETP.GE.U32.AND P2, PT, R6, 0x101, PT ;  /* 0x000001010600780c */ /* 0x000fe20003f46070 */
[----:B------:R-:W-:Y:S01]  /*1540*/  @!P5 IMAD.MOV.U32 R5, RZ, RZ, 0x65 ;  /* 0x00000065ff05d424 */ /* 0x000fe200078e00ff */
[----:B------:R-:W-:Y:S01]  /*1550*/  IADD3 R45, P3, PT, R31, R46, RZ ;  /* 0x0000002e1f2d7210 */ /* 0x000fe20007f7e0ff */
[----:B------:R-:W-:Y:S01]  /*1560*/  IMAD.IADD R4, R42, 0x1, R43 ;  /* 0x000000012a047824 */ /* 0x000fe200078e022b */
[----:B------:R-:W-:Y:S02]  /*1570*/  SEL R42, R17, RZ, !P1 ;  /* 0x000000ff112a7207 */ /* 0x000fe40004800000 */
[----:B------:R-:W-:Y:S02]  /*1580*/  ISETP.GE.AND.EX P1, PT, R7, RZ, PT, P2 ;  /* 0x000000ff0700720c */ /* 0x000fe40003f26320 */
[----:B-1----:R0:W-:Y:S01]  /*1590*/  @!P5 ST.E.128.STRONG.GPU desc[UR8][R24.64+0x200], R4 ;  /* 0x000200041800d985 */ /* 0x0021e2000c10fd08 */
[----:B------:R-:W-:Y:S01]  /*15a0*/  IMAD.IADD R19, R19, 0x1, R42 ;  /* 0x0000000113137824 */ /* 0x000fe200078e022a */
[----:B------:R-:W-:Y:S01]  /*15b0*/  IADD3 R43, P2, PT, R31, R40, RZ ;  /* 0x000000281f2b7210 */ /* 0x000fe20007f5e0ff */
[----:B------:R-:W-:Y:S01]  /*15c0*/  IMAD.X R42, RZ, RZ, UR4, P3 ;  /* 0x00000004ff2a7e24 */ /* 0x000fe200098e06ff */
[----:B------:R-:W-:-:S02]  /*15d0*/  IADD3 R31, P3, PT, R40, R45, RZ ;  /* 0x0000002d281f7210 */ /* 0x000fc40007f7e0ff */
[C---:B------:R-:W-:Y:S02]  /*15e0*/  IADD3 R33, P5, PT, R40.reuse, R33, RZ ;  /* 0x0000002128217210 */ /* 0x040fe40007fbe0ff */
[----:B------:R-:W-:Y:S01]  /*15f0*/  SEL R44, R19, RZ, !P0 ;  /* 0x000000ff132c7207 */ /* 0x000fe20004000000 */
[C---:B------:R-:W-:Y:S01]  /*1600*/  IMAD.X R42, R41.reuse, 0x1, R42, P3 ;  /* 0x00000001292a7824 */ /* 0x040fe200018e062a */
[C---:B------:R-:W-:Y:S01]  /*1610*/  IADD3 R35, P0, PT, R40.reuse, R35, RZ ;  /* 0x0000002328237210 */ /* 0x040fe20007f1e0ff */
[----:B------:R-:W-:Y:S01]  /*1620*/  IMAD.X R36, R41, 0x1, R36, P5 ;  /* 0x0000000129247824 */ /* 0x000fe200028e0624 */
[C---:B------:R-:W-:Y:S01]  /*1630*/  IADD3 R37, P3, PT, R40.reuse, R37, RZ ;  /* 0x0000002528257210 */ /* 0x040fe20007f7e0ff */
[----:B------:R-:W-:Y:S01]  /*1640*/  IMAD.IADD R21, R21, 0x1, R44 ;  /* 0x0000000115157824 */ /* 0x000fe200078e022c */
[C---:B------:R-:W-:Y:S01]  /*1650*/  IADD3 R39, P5, PT, R40.reuse, R39, RZ ;  /* 0x0000002728277210 */ /* 0x040fe20007fbe0ff */
[C---:B------:R-:W-:Y:S02]  /*1660*/  IMAD.X R26, R41.reuse, 0x1, R26, P0 ;  /* 0x00000001291a7824 */ /* 0x040fe400000e061a */
[C---:B------:R-:W-:Y:S01]  /*1670*/  IMAD.X R28, R41.reuse, 0x1, R28, P3 ;  /* 0x00000001291c7824 */ /* 0x040fe200018e061c */
[C---:B0-----:R-:W-:Y:S01]  /*1680*/  IADD3.X R4, PT, PT, R41.reuse, UR4, RZ, P2, !PT ;  /* 0x0000000429047c10 */ /* 0x041fe200097fe4ff */
[C---:B------:R-:W-:Y:S01]  /*1690*/  IMAD.X R5, R41.reuse, 0x1, R34, P4 ;  /* 0x0000000129057824 */ /* 0x040fe200020e0622 */
[----:B------:R-:W-:Y:S01]  /*16a0*/  IADD3 R38, P4, PT, R40, R38, RZ ;  /* 0x0000002628267210 */ /* 0x000fe20007f9e0ff */
[----:B------:R-:W-:-:S04]  /*16b0*/  IMAD.X R30, R41, 0x1, R30, P5 ;  /* 0x00000001291e7824 */ /* 0x000fc800028e061e */
[----:B------:R-:W-:Y:S01]  /*16c0*/  IMAD.X R29, R41, 0x1, R29, P4 ;  /* 0x00000001291d7824 */ /* 0x000fe200020e061d */
[----:B------:R-:W-:Y:S07]  /*16d0*/  @!P1 BRA `(.L_x_985) ;  /* 0x0000000400b49947 */ /* 0x000fee0003800000 */
[----:B------:R-:W-:Y:S01]  /*16e0*/  BAR.SYNC.DEFER_BLOCKING 0x0 ;  /* 0x0000000000007b1d */ /* 0x000fe20000010000 */
[----:B------:R-:W-:Y:S02]  /*16f0*/  ISETP.NE.AND P2, PT, R2, R8, PT ;  /* 0x000000080200720c */ /* 0x000fe40003f45270 */
[----:B------:R-:W-:Y:S02]  /*1700*/  @P6 LEA R40, R40, UR5, 0x3 ;  /* 0x0000000528286c11 */ /* 0x000fe4000f8e18ff */
[----:B------:R-:W-:Y:S02]  /*1710*/  ISETP.NE.AND P0, PT, R8, R10, PT ;  /* 0x0000000a0800720c */ /* 0x000fe40003f05270 */
[----:B------:R-:W-:Y:S02]  /*1720*/  ISETP.NE.AND P1, PT, R10, R12, PT ;  /* 0x0000000c0a00720c */ /* 0x000fe40003f25270 */
[----:B------:R-:W-:Y:S02]  /*1730*/  ISETP.NE.AND P5, PT, R14, R16, PT ;  /* 0x000000100e00720c */ /* 0x000fe40003fa5270 */
[----:B------:R-:W-:-:S02]  /*1740*/  ISETP.NE.AND P4, PT, R16, R18, PT ;  /* 0x000000121000720c */ /* 0x000fc40003f85270 */
[----:B------:R-:W-:Y:S02]  /*1750*/  ISETP.NE.AND P3, PT, R18, R20, PT ;  /* 0x000000141200720c */ /* 0x000fe40003f65270 */
[----:B------:R-:W-:-:S03]  /*1760*/  @P2 LEA R43, R43, UR5, 0x3 ;  /* 0x000000052b2b2c11 */ /* 0x000fc6000f8e18ff */
[----:B------:R-:W-:Y:S02]  /*1770*/  @P0 LEA R31, R31, UR5, 0x3 ;  /* 0x000000051f1f0c11 */ /* 0x000fe4000f8e18ff */
[----:B------:R-:W-:Y:S02]  /*1780*/  @P1 LEA R32, R32, UR5, 0x3 ;  /* 0x0000000520201c11 */ /* 0x000fe4000f8e18ff */
[----:B------:R-:W-:Y:S01]  /*1790*/  @P5 LEA R35, R35, UR5, 0x3 ;  /* 0x0000000523235c11 */ /* 0x000fe2000f8e18ff */
[----:B------:R0:W-:Y:S01]  /*17a0*/  @P6 STS.64 [R40], R22 ;  /* 0x0000001628006388 */ /* 0x0001e20000000a00 */
[----:B------:R-:W-:Y:S02]  /*17b0*/  ISETP.NE.AND P6, PT, R12, R14, PT ;  /* 0x0000000e0c00720c */ /* 0x000fe40003fc5270 */
[----:B------:R-:W-:Y:S01]  /*17c0*/  @P4 LEA R37, R37, UR5, 0x3 ;  /* 0x0000000525254c11 */ /* 0x000fe2000f8e18ff */
[----:B------:R0:W-:Y:S01]  /*17d0*/  @P2 STS.64 [R43], R2 ;  /* 0x000000022b002388 */ /* 0x0001e20000000a00 */
[----:B------:R-:W-:-:S02]  /*17e0*/  ISETP.NE.AND P2, PT, R20, R27, PT ;  /* 0x0000001b1400720c */ /* 0x000fc40003f45270 */
[----:B------:R-:W-:Y:S01]  /*17f0*/  @P3 LEA R38, R38, UR5, 0x3 ;  /* 0x0000000526263c11 */ /* 0x000fe2000f8e18ff */
[----:B------:R0:W-:Y:S01]  /*1800*/  @P0 STS.64 [R31], R8 ;  /* 0x000000081f000388 */ /* 0x0001e20000000a00 */
[----:B------:R-:W-:-:S03]  /*1810*/  ISETP.GT.U32.AND P0, PT, R6, R0, PT ;  /* 0x000000000600720c */ /* 0x000fc60003f04070 */
[----:B------:R0:W-:Y:S01]  /*1820*/  @P1 STS.64 [R32], R10 ;  /* 0x0000000a20001388 */ /* 0x0001e20000000a00 */
[----:B------:R-:W-:Y:S02]  /*1830*/  ISETP.GT.U32.AND.EX P0, PT, R7, RZ, PT, P0 ;  /* 0x000000ff0700720c */ /* 0x000fe40003f04100 */
[----:B------:R-:W-:-:S03]  /*1840*/  @P6 LEA R33, R33, UR5, 0x3 ;  /* 0x0000000521216c11 */ /* 0x000fc6000f8e18ff */
[----:B------:R-:W-:Y:S02]  /*1850*/  @P2 LEA R39, R39, UR5, 0x3 ;  /* 0x0000000527272c11 */ /* 0x000fe4000f8e18ff */
[----:B------:R0:W-:Y:S04]  /*1860*/  @P6 STS.64 [R33], R12 ;  /* 0x0000000c21006388 */ /* 0x0001e80000000a00 */
[----:B------:R0:W-:Y:S04]  /*1870*/  @P5 STS.64 [R35], R14 ;  /* 0x0000000e23005388 */ /* 0x0001e80000000a00 */
[----:B------:R0:W-:Y:S04]  /*1880*/  @P4 STS.64 [R37], R16 ;  /* 0x0000001025004388 */ /* 0x0001e80000000a00 */
[----:B------:R0:W-:Y:S04]  /*1890*/  @P3 STS.64 [R38], R18 ;  /* 0x0000001226003388 */ /* 0x0001e80000000a00 */
[----:B------:R0:W-:Y:S01]  /*18a0*/  @P2 STS.64 [R39], R20 ;  /* 0x0000001427002388 */ /* 0x0001e20000000a00 */
[----:B------:R-:W-:Y:S06]  /*18b0*/  BAR.SYNC.DEFER_BLOCKING 0x0 ;  /* 0x0000000000007b1d */ /* 0x000fec0000010000 */
[----:B------:R-:W-:Y:S05]  /*18c0*/  @!P0 EXIT ;  /* 0x000000000000894d */ /* 0x000fea0003800000 */
[----:B0-----:R-:W-:Y:S01]  /*18d0*/  IMAD.MOV.U32 R21, RZ, RZ, R0 ;  /* 0x000000ffff157224 */ /* 0x001fe200078e0000 */
[----:B------:R-:W0:Y:S01]  /*18e0*/  LDCU.128 UR16, c[0x0][0x390] ;  /* 0x00007200ff1077ac */ /* 0x000e220008000c00 */
[----:B------:R-:W-:Y:S01]  /*18f0*/  IMAD.MOV.U32 R20, RZ, RZ, RZ ;  /* 0x000000ffff147224 */ /* 0x000fe200078e00ff */
[----:B------:R-:W-:Y:S02]  /*1900*/  BSSY.RECONVERGENT B0, `(.L_x_986) ;  /* 0x000002a000007945 */ /* 0x000fe40003800200 */
[----:B------:R-:W-:Y:S02]  /*1910*/  LOP3.LUT R3, RZ, R21, RZ, 0x33, !PT ;  /* 0x00000015ff037212 */ /* 0x000fe400078e33ff */
[----:B------:R-:W-:Y:S02]  /*1920*/  LOP3.LUT R2, RZ, R20, RZ, 0x33, !PT ;  /* 0x00000014ff027212 */ /* 0x000fe400078e33ff */
[----:B------:R-:W-:-:S04]  /*1930*/  IADD3 R3, P0, PT, R3, R6, RZ ;  /* 0x0000000603037210 */ /* 0x000fc80007f1e0ff */
[C---:B------:R-:W-:Y:S01]  /*1940*/  LOP3.LUT R4, R3.reuse, 0x300, RZ, 0xc0, !PT ;  /* 0x0000030003047812 */ /* 0x040fe200078ec0ff */
[----:B------:R-:W-:Y:S01]  /*1950*/  IMAD.X R2, R2, 0x1, R7, P0 ;  /* 0x0000000102027824 */ /* 0x000fe200000e0607 */
[----:B------:R-:W-:Y:S02]  /*1960*/  ISETP.GE.U32.AND P0, PT, R3, 0x300, PT ;  /* 0x000003000300780c */ /* 0x000fe40003f06070 */
[----:B------:R-:W-:Y:S02]  /*1970*/  ISETP.NE.U32.AND P1, PT, R4, 0x300, PT ;  /* 0x000003000400780c */ /* 0x000fe40003f25070 */
[----:B------:R-:W-:Y:S02]  /*1980*/  ISETP.GE.U32.AND.EX P0, PT, R2, RZ, PT, P0 ;  /* 0x000000ff0200720c */ /* 0x000fe40003f06100 */
[----:B------:R-:W-:-:S13]  /*1990*/  ISETP.NE.AND.EX P1, PT, RZ, RZ, PT, P1 ;  /* 0x000000ffff00720c */ /* 0x000fda0003f25310 */
[----:B0-----:R-:W-:Y:S05]  /*19a0*/  @!P1 BRA `(.L_x_987) ;  /* 0x00000000007c9947 */ /* 0x001fea0003800000 */
[----:B------:R-:W0:Y:S01]  /*19b0*/  LDCU.128 UR12, c[0x0][0x390] ;  /* 0x00007200ff0c77ac */ /* 0x000e220008000c00 */
[----:B------:R-:W-:Y:S01]  /*19c0*/  SHF.R.U64 R14, R3, 0x8, R2 ;  /* 0x00000008030e7819 */ /* 0x000fe20000001202 */
[C---:B------:R-:W-:Y:S01]  /*19d0*/  IMAD.SHL.U32 R10, R21.reuse, 0x4, RZ ;  /* 0x00000004150a7824 */ /* 0x040fe200078e00ff */
[----:B------:R-:W-:Y:S01]  /*19e0*/  SHF.L.U64.HI R11, R21, 0x2, R20 ;  /* 0x00000002150b7819 */ /* 0x000fe20000010214 */
[----:B------:R-:W-:Y:S01]  /*19f0*/  IMAD.MOV.U32 R15, RZ, RZ, RZ ;  /* 0x000000ffff0f7224 */ /* 0x000fe200078e00ff */
[----:B------:R-:W-:Y:S01]  /*1a00*/  LEA R0, R0, UR5, 0x3 ;  /* 0x0000000500007c11 */ /* 0x000fe2000f8e18ff */
[----:B------:R-:W-:-:S05]  /*1a10*/  VIADD R14, R14, 0x1 ;  /* 0x000000010e0e7836 */ /* 0x000fca0000000000 */
[----:B------:R-:W-:-:S04]  /*1a20*/  LOP3.LUT R14, R14, 0x3, RZ, 0xc0, !PT ;  /* 0x000000030e0e7812 */ /* 0x000fc800078ec0ff */
[----:B------:R-:W-:Y:S02]  /*1a30*/  LEA R21, P3, R14, R21, 0x8 ;  /* 0x000000150e157211 */ /* 0x000fe400078640ff */
[C---:B0-----:R-:W-:Y:S02]  /*1a40*/  IADD3 R12, P1, PT, R10.reuse, UR14, RZ ;  /* 0x0000000e0a0c7c10 */ /* 0x041fe4000ff3e0ff */
[----:B------:R-:W-:Y:S02]  /*1a50*/  IADD3 R10, P2, PT, R10, UR12, RZ ;  /* 0x0000000c0a0a7c10 */ /* 0x000fe4000ff5e0ff */
[C---:B------:R-:W-:Y:S02]  /*1a60*/  IADD3.X R13, PT, PT, R11.reuse, UR15, RZ, P1, !PT ;  /* 0x0000000f0b0d7c10 */ /* 0x040fe40008ffe4ff */
[----:B------:R-:W-:Y:S02]  /*1a70*/  IADD3.X R11, PT, PT, R11, UR13, RZ, P2, !PT ;  /* 0x0000000d0b0b7c10 */ /* 0x000fe400097fe4ff */
[----:B------:R-:W-:-:S07]  /*1a80*/  LEA.HI.X R20, R14, R20, R15, 0x8, P3 ;  /* 0x000000140e147211 */ /* 0x000fce00018f440f */
.L_x_988:
[----:B0-----:R0:W1:Y:S01]  /*1a90*/  LDS.64 R8, [R0] ;  /* 0x0000000000087984 */ /* 0x0010620000000a00 */
[----:B------:R-:W-:Y:S01]  /*1aa0*/  IMAD.MOV.U32 R2, RZ, RZ, R10 ;  /* 0x000000ffff027224 */ /* 0x000fe200078e000a */
[----:B------:R-:W-:Y:S01]  /*1ab0*/  IADD3 R14, P1, PT, R14, -0x1, RZ ;  /* 0xffffffff0e0e7810 */ /* 0x000fe20007f3e0ff */
[----:B------:R-:W-:Y:S01]  /*1ac0*/  IMAD.MOV.U32 R3, RZ, RZ, R11 ;  /* 0x000000ffff037224 */ /* 0x000fe200078e000b */
[----:B------:R-:W-:Y:S01]  /*1ad0*/  IADD3 R10, P3, PT, R10, 0x400, RZ ;  /* 0x000004000a0a7810 */ /* 0x000fe20007f7e0ff */
[----:B------:R-:W-:Y:S01]  /*1ae0*/  IMAD.MOV.U32 R4, RZ, RZ, R12 ;  /* 0x000000ffff047224 */ /* 0x000fe200078e000c */
[----:B------:R-:W-:Y:S01]  /*1af0*/  IADD3.X R15, PT, PT, R15, -0x1, RZ, P1, !PT ;  /* 0xffffffff0f0f7810 */ /* 0x000fe20000ffe4ff */
[----:B------:R-:W-:Y:S01]  /*1b00*/  IMAD.MOV.U32 R5, RZ, RZ, R13 ;  /* 0x000000ffff057224 */ /* 0x000fe200078e000d */
[----:B------:R-:W-:Y:S01]  /*1b10*/  ISETP.NE.U32.AND P1, PT, R14, RZ, PT ;  /* 0x000000ff0e00720c */ /* 0x000fe20003f25070 */
[----:B0-----:R-:W-:Y:S01]  /*1b20*/  VIADD R0, R0, 0x800 ;  /* 0x0000080000007836 */ /* 0x001fe20000000000 */
[----:B------:R-:W-:Y:S01]  /*1b30*/  IADD3 R12, P2, PT, R12, 0x400, RZ ;  /* 0x000004000c0c7810 */ /* 0x000fe20007f5e0ff */
[----:B------:R-:W-:Y:S01]  /*1b40*/  IMAD.X R11, RZ, RZ, R11, P3 ;  /* 0x000000ffff0b7224 */ /* 0x000fe200018e060b */
[----:B------:R-:W-:-:S03]  /*1b50*/  ISETP.NE.AND.EX P1, PT, R15, RZ, PT, P1 ;  /* 0x000000ff0f00720c */ /* 0x000fc60003f25310 */
[----:B------:R-:W-:Y:S01]  /*1b60*/  IMAD.X R13, RZ, RZ, R13, P2 ;  /* 0x000000ffff0d7224 */ /* 0x000fe200010e060d */
[----:B-1----:R0:W-:Y:S04]  /*1b70*/  STG.E desc[UR8][R2.64], R8 ;  /* 0x0000000802007986 */ /* 0x0021e8000c101908 */
[----:B------:R0:W-:Y:S05]  /*1b80*/  STG.E desc[UR8][R4.64], R9 ;  /* 0x0000000904007986 */ /* 0x0001ea000c101908 */
[----:B------:R-:W-:Y:S05]  /*1b90*/  @P1 BRA `(.L_x_988) ;  /* 0xfffffffc00bc1947 */ /* 0x000fea000383ffff */
.L_x_987:
[----:B------:R-:W-:Y:S05]  /*1ba0*/  BSYNC.RECONVERGENT B0 ;  /* 0x0000000000007941 */ /* 0x000fea0003800200 */
.L_x_986:
[----:B------:R-:W-:Y:S05]  /*1bb0*/  @!P0 EXIT ;  /* 0x000000000000894d */ /* 0x000fea0003800000 */
.L_x_989:
[C---:B------:R-:W-:Y:S01]  /*1bc0*/  LEA R0, R21.reuse, UR5, 0x3 ;  /* 0x0000000515007c11 */ /* 0x040fe2000f8e18ff */
[C---:B----4-:R-:W-:Y:S01]  /*1bd0*/  IMAD.SHL.U32 R10, R21.reuse, 0x4, RZ ;  /* 0x00000004150a7824 */ /* 0x050fe200078e00ff */
[C---:B0-----:R-:W-:Y:S01]  /*1be0*/  SHF.L.U64.HI R3, R21.reuse, 0x2, R20 ;  /* 0x0000000215037819 */ /* 0x041fe20000010214 */
[----:B------:R-:W-:Y:S02]  /*1bf0*/  VIADD R21, R21, 0x400 ;  /* 0x0000040015157836 */ /* 0x000fe40000000000 */
[----:B------:R-:W0:Y:S01]  /*1c00*/  LDS.64 R12, [R0] ;  /* 0x00000000000c7984 */ /* 0x000e220000000a00 */
[C---:B------:R-:W-:Y:S01]  /*1c10*/  IADD3 R8, P0, PT, R10.reuse, UR16, RZ ;  /* 0x000000100a087c10 */ /* 0x040fe2000ff1e0ff */
[----:B------:R-:W-:Y:S01]  /*1c20*/  IMAD.MOV.U32 R20, RZ, RZ, RZ ;  /* 0x000000ffff147224 */ /* 0x000fe200078e00ff */
[C---:B------:R-:W-:Y:S01]  /*1c30*/  LOP3.LUT R4, R10.reuse, 0xfffffffc, RZ, 0xc0, !PT ;  /* 0xfffffffc0a047812 */ /* 0x040fe200078ec0ff */
[----:B------:R-:W1:Y:S01]  /*1c40*/  LDS.64 R14, [R0+0x800] ;  /* 0x00080000000e7984 */ /* 0x000e620000000a00 */
[----:B------:R-:W-:-:S02]  /*1c50*/  IADD3 R10, P1, PT, R10, UR18, RZ ;  /* 0x000000120a0a7c10 */ /* 0x000fc4000ff3e0ff */
[C---:B------:R-:W-:Y:S01]  /*1c60*/  IADD3.X R9, PT, PT, R3.reuse, UR17, RZ, P0, !PT ;  /* 0x0000001103097c10 */ /* 0x040fe200087fe4ff */
[----:B------:R-:W2:Y:S01]  /*1c70*/  LDS.64 R16, [R0+0x1000] ;  /* 0x0010000000107984 */ /* 0x000ea20000000a00 */
[C---:B------:R-:W-:Y:S02]  /*1c80*/  LOP3.LUT R5, R3.reuse, 0x3, RZ, 0xc0, !PT ;  /* 0x0000000303057812 */ /* 0x040fe400078ec0ff */
[C---:B------:R-:W-:Y:S01]  /*1c90*/  IADD3 R2, P0, PT, R4.reuse, UR16, RZ ;  /* 0x0000001004027c10 */ /* 0x040fe2000ff1e0ff */
[----:B------:R-:W3:Y:S01]  /*1ca0*/  LDS.64 R18, [R0+0x1800] ;  /* 0x0018000000127984 */ /* 0x000ee20000000a00 */
[----:B------:R-:W-:Y:S02]  /*1cb0*/  IADD3.X R11, PT, PT, R3, UR19, RZ, P1, !PT ;  /* 0x00000013030b7c10 */ /* 0x000fe40008ffe4ff */
[----:B------:R-:W-:Y:S02]  /*1cc0*/  IADD3 R4, P1, PT, R4, UR18, RZ ;  /* 0x0000001204047c10 */ /* 0x000fe4000ff3e0ff */
[----:B------:R-:W-:-:S02]  /*1cd0*/  IADD3.X R3, PT, PT, R5, UR17, RZ, P0, !PT ;  /* 0x0000001105037c10 */ /* 0x000fc400087fe4ff */
[----:B------:R-:W-:Y:S02]  /*1ce0*/  IADD3.X R5, PT, PT, R5, UR19, RZ, P1, !PT ;  /* 0x0000001305057c10 */ /* 0x000fe40008ffe4ff */
[----:B------:R-:W-:-:S04]  /*1cf0*/  ISETP.GT.U32.AND P0, PT, R6, R21, PT ;  /* 0x000000150600720c */ /* 0x000fc80003f04070 */
[----:B------:R-:W-:Y:S01]  /*1d00*/  ISETP.GT.U32.AND.EX P0, PT, R7, RZ, PT, P0 ;  /* 0x000000ff0700720c */ /* 0x000fe20003f04100 */
[----:B0-----:R4:W-:Y:S04]  /*1d10*/  STG.E desc[UR8][R8.64], R12 ;  /* 0x0000000c08007986 */ /* 0x0019e8000c101908 */
[----:B------:R4:W-:Y:S04]  /*1d20*/  STG.E desc[UR8][R10.64], R13 ;  /* 0x0000000d0a007986 */ /* 0x0009e8000c101908 */
[----:B-1----:R4:W-:Y:S04]  /*1d30*/  STG.E desc[UR8][R2.64+0x400], R14 ;  /* 0x0004000e02007986 */ /* 0x0029e8000c101908 */
[----:B------:R4:W-:Y:S04]  /*1d40*/  STG.E desc[UR8][R4.64+0x400], R15 ;  /* 0x0004000f04007986 */ /* 0x0009e8000c101908 */
[----:B--2---:R4:W-:Y:S04]  /*1d50*/  STG.E desc[UR8][R2.64+0x800], R16 ;  /* 0x0008001002007986 */ /* 0x0049e8000c101908 */
[----:B------:R4:W-:Y:S04]  /*1d60*/  STG.E desc[UR8][R4.64+0x800], R17 ;  /* 0x0008001104007986 */ /* 0x0009e8000c101908 */
[----:B---3--:R4:W-:Y:S04]  /*1d70*/  STG.E desc[UR8][R2.64+0xc00], R18 ;  /* 0x000c001202007986 */ /* 0x0089e8000c101908 */
[----:B------:R4:W-:Y:S01]  /*1d80*/  STG.E desc[UR8][R4.64+0xc00], R19 ;  /* 0x000c001304007986 */ /* 0x0009e2000c101908 */
[----:B------:R-:W-:Y:S05]  /*1d90*/  @P0 BRA `(.L_x_989) ;  /* 0xfffffffc00880947 */ /* 0x000fea000383ffff */
[----:B------:R-:W-:Y:S05]  /*1da0*/  EXIT ;  /* 0x000000000000794d */ /* 0x000fea0003800000 */
.L_x_985:
[----:B------:R-:W-:Y:S01]  /*1db0*/  BSSY.RECONVERGENT B0, `(.L_x_990) ;  /* 0x000000e000007945 */ /* 0x000fe20003800200 */
[----:B------:R-:W-:Y:S02]  /*1dc0*/  ISETP.NE.AND P1, PT, R20, R27, PT ;  /* 0x0000001b1400720c */ /* 0x000fe40003f25270 */
[----:B------:R-:W-:Y:S02]  /*1dd0*/  ISETP.NE.AND P4, PT, R2, R8, PT ;  /* 0x000000080200720c */ /* 0x000fe40003f85270 */
[----:B------:R-:W-:Y:S01]  /*1de0*/  ISETP.NE.AND P0, PT, R8, R10, PT ;  /* 0x0000000a0800720c */ /* 0x000fe20003f05270 */
[----:B------:R-:W-:-:S12]  /*1df0*/  @!P6 BRA `(.L_x_991) ;  /* 0x000000000024e947 */ /* 0x000fd80003800000 */
[----:B------:R-:W0:Y:S01]  /*1e00*/  LDCU.128 UR4, c[0x0][0x390] ;  /* 0x00007200ff0477ac */ /* 0x000e220008000c00 */
[C---:B------:R-:W-:Y:S01]  /*1e10*/  IMAD.SHL.U32 R24, R40.reuse, 0x4, RZ ;  /* 0x0000000428187824 */ /* 0x040fe200078e00ff */
[----:B------:R-:W-:-:S04]  /*1e20*/  SHF.L.U64.HI R40, R40, 0x2, R41 ;  /* 0x0000000228287819 */ /* 0x000fc80000010229 */
[C---:B0-----:R-:W-:Y:S02]  /*1e30*/  IADD3 R6, P2, PT, R24.reuse, UR4, RZ ;  /* 0x0000000418067c10 */ /* 0x041fe4000ff5e0ff */
[----:B------:R-:W-:Y:S02]  /*1e40*/  IADD3 R24, P3, PT, R24, UR6, RZ ;  /* 0x0000000618187c10 */ /* 0x000fe4000ff7e0ff */
[C---:B------:R-:W-:Y:S02]  /*1e50*/  IADD3.X R7, PT, PT, R40.reuse, UR5, RZ, P2, !PT ;  /* 0x0000000528077c10 */ /* 0x040fe400097fe4ff */
[----:B------:R-:W-:-:S03]  /*1e60*/  IADD3.X R25, PT, PT, R40, UR7, RZ, P3, !PT ;  /* 0x0000000728197c10 */ /* 0x000fc60009ffe4ff */
[----:B------:R0:W-:Y:S04]  /*1e70*/  STG.E desc[UR8][R6.64], R22 ;  /* 0x0000001606007986 */ /* 0x0001e8000c101908 */
[----:B------:R0:W-:Y:S02]  /*1e80*/  STG.E desc[UR8][R24.64], R23 ;  /* 0x0000001718007986 */ /* 0x0001e4000c101908 */
.L_x_991:
[----:B------:R-:W-:Y:S05]  /*1e90*/  BSYNC.RECONVERGENT B0 ;  /* 0x0000000000007941 */ /* 0x000fea0003800200 */
.L_x_990:
[----:B------:R-:W-:Y:S04]  /*1ea0*/  BSSY.RECONVERGENT B0, `(.L_x_992) ;  /* 0x000000b000007945 */ /* 0x000fe80003800200 */
[----:B------:R-:W-:Y:S05]  /*1eb0*/  @!P4 BRA `(.L_x_993) ;  /* 0x000000000024c947 */ /* 0x000fea0003800000 */
[----:B------:R-:W1:Y:S01]  /*1ec0*/  LDCU.128 UR4, c[0x0][0x390] ;  /* 0x00007200ff0477ac */ /* 0x000e620008000c00 */
[C---:B0-----:R-:W-:Y:S01]  /*1ed0*/  IMAD.SHL.U32 R22, R43.reuse, 0x4, RZ ;  /* 0x000000042b167824 */ /* 0x041fe200078e00ff */
[----:B------:R-:W-:-:S04]  /*1ee0*/  SHF.L.U64.HI R43, R43, 0x2, R4 ;  /* 0x000000022b2b7819 */ /* 0x000fc80000010204 */
[C---:B-1----:R-:W-:Y:S02]  /*1ef0*/  IADD3 R6, P2, PT, R22.reuse, UR4, RZ ;  /* 0x0000000416067c10 */ /* 0x042fe4000ff5e0ff */
[----:B------:R-:W-:Y:S02]  /*1f00*/  IADD3 R22, P3, PT, R22, UR6, RZ ;  /* 0x0000000616167c10 */ /* 0x000fe4000ff7e0ff */
[C---:B------:R-:W-:Y:S02]  /*1f10*/  IADD3.X R7, PT, PT, R43.reuse, UR5, RZ, P2, !PT ;  /* 0x000000052b077c10 */ /* 0x040fe400097fe4ff */
[----:B------:R-:W-:-:S03]  /*1f20*/  IADD3.X R23, PT, PT, R43, UR7, RZ, P3, !PT ;  /* 0x000000072b177c10 */ /* 0x000fc60009ffe4ff */
[----:B------:R1:W-:Y:S04]  /*1f30*/  STG.E desc[UR8][R6.64], R2 ;  /* 0x0000000206007986 */ /* 0x0003e8000c101908 */
[----:B------:R1:W-:Y:S02]  /*1f40*/  STG.E desc[UR8][R22.64], R3 ;  /* 0x0000000316007986 */ /* 0x0003e4000c101908 */
.L_x_993:
[----:B------:R-:W-:Y:S05]  /*1f50*/  BSYNC.RECONVERGENT B0 ;  /* 0x0000000000007941 */ /* 0x000fea0003800200 */
.L_x_992:
[----:B------:R-:W-:Y:S01]  /*1f60*/  BSSY.RECONVERGENT B0, `(.L_x_994) ;  /* 0x0000010000007945 */ /* 0x000fe20003800200 */
[----:B------:R-:W-:Y:S02]  /*1f70*/  ISETP.NE.AND P2, PT, R10, R12, PT ;  /* 0x0000000c0a00720c */ /* 0x000fe40003f45270 */
[----:B------:R-:W-:Y:S02]  /*1f80*/  ISETP.NE.AND P3, PT, R12, R14, PT ;  /* 0x0000000e0c00720c */ /* 0x000fe40003f65270 */
[----:B------:R-:W-:Y:S02]  /*1f90*/  ISETP.NE.AND P4, PT, R14, R16, PT ;  /* 0x000000100e00720c */ /* 0x000fe40003f85270 */
[----:B------:R-:W-:Y:S02]  /*1fa0*/  ISETP.NE.AND P5, PT, R16, R18, PT ;  /* 0x000000121000720c */ /* 0x000fe40003fa5270 */
[----:B------:R-:W-:Y:S01]  /*1fb0*/  ISETP.NE.AND P6, PT, R18, R20, PT ;  /* 0x000000141200720c */ /* 0x000fe20003fc5270 */
[----:B------:R-:W-:-:S12]  /*1fc0*/  @!P0 BRA `(.L_x_995) ;  /* 0x0000000000248947 */ /* 0x000fd80003800000 */
[----:B------:R-:W2:Y:S01]  /*1fd0*/  LDCU.128 UR4, c[0x0][0x390] ;  /* 0x00007200ff0477ac */ /* 0x000ea20008000c00 */
[C---:B01----:R-:W-:Y:S01]  /*1fe0*/  IMAD.SHL.U32 R6, R31.reuse, 0x4, RZ ;  /* 0x000000041f067824 */ /* 0x043fe200078e00ff */
[----:B------:R-:W-:-:S04]  /*1ff0*/  SHF.L.U64.HI R42, R31, 0x2, R42 ;  /* 0x000000021f2a7819 */ /* 0x000fc8000001022a */
[----:B--2---:R-:W-:-:S04]  /*2000*/  IADD3 R2, P0, PT, R6, UR4, RZ ;  /* 0x0000000406027c10 */ /* 0x004fc8000ff1e0ff */
[----:B------:R-:W-:Y:S02]  /*2010*/  IADD3.X R3, PT, PT, R42, UR5, RZ, P0, !PT ;  /* 0x000000052a037c10 */ /* 0x000fe400087fe4ff */
[----:B------:R-:W-:-:S03]  /*2020*/  IADD3 R6, P0, PT, R6, UR6, RZ ;  /* 0x0000000606067c10 */ /* 0x000fc6000ff1e0ff */
[----:B------:R2:W-:Y:S01]  /*2030*/  STG.E desc[UR8][R2.64], R8 ;  /* 0x0000000802007986 */ /* 0x0005e2000c101908 */
[----:B------:R-:W-:-:S05]  /*2040*/  IADD3.X R7, PT, PT, R42, UR7, RZ, P0, !PT ;  /* 0x000000072a077c10 */ /* 0x000fca00087fe4ff */
[----:B------:R2:W-:Y:S04]  /*2050*/  STG.E desc[UR8][R6.64], R9 ;  /* 0x0000000906007986 */ /* 0x0005e8000c101908 */
.L_x_995:
[----:B------:R-:W-:Y:S05]  /*2060*/  BSYNC.RECONVERGENT B0 ;  /* 0x0000000000007941 */ /* 0x000fea0003800200 */
.L_x_994:
[----:B------:R-:W-:Y:S04]  /*2070*/  BSSY.RECONVERGENT B0, `(.L_x_996) ;  /* 0x000000b000007945 */ /* 0x000fe80003800200 */
[----:B------:R-:W-:Y:S05]  /*2080*/  @!P2 BRA `(.L_x_997) ;  /* 0x000000000024a947 */ /* 0x000fea0003800000 */
[----:B------:R-:W1:Y:S01]  /*2090*/  LDCU.128 UR4, c[0x0][0x390] ;  /* 0x00007200ff0477ac */ /* 0x000e620008000c00 */
[C---:B------:R-:W-:Y:S01]  /*20a0*/  IMAD.SHL.U32 R4, R32.reuse, 0x4, RZ ;  /* 0x0000000420047824 */ /* 0x040fe200078e00ff */
[----:B------:R-:W-:-:S04]  /*20b0*/  SHF.L.U64.HI R5, R32, 0x2, R5 ;  /* 0x0000000220057819 */ /* 0x000fc80000010205 */
[C---:B-12---:R-:W-:Y:S02]  /*20c0*/  IADD3 R2, P0, PT, R4.reuse, UR4, RZ ;  /* 0x0000000404027c10 */ /* 0x046fe4000ff1e0ff */
[----:B------:R-:W-:Y:S02]  /*20d0*/  IADD3 R4, P2, PT, R4, UR6, RZ ;  /* 0x0000000604047c10 */ /* 0x000fe4000ff5e0ff */
[C---:B------:R-:W-:Y:S02]  /*20e0*/  IADD3.X R3, PT, PT, R5.reuse, UR5, RZ, P0, !PT ;  /* 0x0000000505037c10 */ /* 0x040fe400087fe4ff */
[----:B------:R-:W-:-:S03]  /*20f0*/  IADD3.X R5, PT, PT, R5, UR7, RZ, P2, !PT ;  /* 0x0000000705057c10 */ /* 0x000fc600097fe4ff */
[----:B------:R3:W-:Y:S04]  /*2100*/  STG.E desc[UR8][R2.64], R10 ;  /* 0x0000000a02007986 */ /* 0x0007e8000c101908 */
[----:B------:R3:W-:Y:S02]  /*2110*/  STG.E desc[UR8][R4.64], R11 ;  /* 0x0000000b04007986 */ /* 0x0007e4000c101908 */
.L_x_997:
[----:B------:R-:W-:Y:S05]  /*2120*/  BSYNC.RECONVERGENT B0 ;  /* 0x0000000000007941 */ /* 0x000fea0003800200 */
.L_x_996:
[----:B------:R-:W-:Y:S04]  /*2130*/  BSSY.RECONVERGENT B0, `(.L_x_998) ;  /* 0x000000b000007945 */ /* 0x000fe80003800200 */
[----:B------:R-:W-:Y:S05]  /*2140*/  @!P3 BRA `(.L_x_999) ;  /* 0x000000000024b947 */ /* 0x000fea0003800000 */
[----:B------:R-:W1:Y:S01]  /*2150*/  LDCU.128 UR4, c[0x0][0x390] ;  /* 0x00007200ff0477ac */ /* 0x000e620008000c00 */
[C---:B---3--:R-:W-:Y:S01]  /*2160*/  IMAD.SHL.U32 R4, R33.reuse, 0x4, RZ ;  /* 0x0000000421047824 */ /* 0x048fe200078e00ff */
[----:B------:R-:W-:-:S04]  /*2170*/  SHF.L.U64.HI R36, R33, 0x2, R36 ;  /* 0x0000000221247819 */ /* 0x000fc80000010224 */
[C---:B-12---:R-:W-:Y:S02]  /*2180*/  IADD3 R2, P0, PT, R4.reuse, UR4, RZ ;  /* 0x0000000404027c10 */ /* 0x046fe4000ff1e0ff */
[----:B------:R-:W-:Y:S02]  /*2190*/  IADD3 R4, P2, PT, R4, UR6, RZ ;  /* 0x0000000604047c10 */ /* 0x000fe4000ff5e0ff */
[C---:B------:R-:W-:Y:S02]  /*21a0*/  IADD3.X R3, PT, PT, R36.reuse, UR5, RZ, P0, !PT ;  /* 0x0000000524037c10 */ /* 0x040fe400087fe4ff */
[----:B------:R-:W-:-:S03]  /*21b0*/  IADD3.X R5, PT, PT, R36, UR7, RZ, P2, !PT ;  /* 0x0000000724057c10 */ /* 0x000fc600097fe4ff */
[----:B------:R4:W-:Y:S04]  /*21c0*/  STG.E desc[UR8][R2.64], R12 ;  /* 0x0000000c02007986 */ /* 0x0009e8000c101908 */
[----:B------:R4:W-:Y:S02]  /*21d0*/  STG.E desc[UR8][R4.64], R13 ;  /* 0x0000000d04007986 */ /* 0x0009e4000c101908 */
.L_x_999:
[----:B------:R-:W-:Y:S05]  /*21e0*/  BSYNC.RECONVERGENT B0 ;  /* 0x0000000000007941 */ /* 0x000fea0003800200 */
.L_x_998:
[----:B------:R-:W-:Y:S04]  /*21f0*/  BSSY.RECONVERGENT B0, `(.L_x_1000) ;  /* 0x000000b000007945 */ /* 0x000fe80003800200 */
[----:B------:R-:W-:Y:S05]  /*2200*/  @!P4 BRA `(.L_x_1001) ;  /* 0x000000000024c947 */ /* 0x000fea0003800000 */
[----:B------:R-:W1:Y:S01]  /*2210*/  LDCU.128 UR4, c[0x0][0x390] ;  /* 0x00007200ff0477ac */ /* 0x000e620008000c00 */
[C---:B---34-:R-:W-:Y:S01]  /*2220*/  IMAD.SHL.U32 R4, R35.reuse, 0x4, RZ ;  /* 0x0000000423047824 */ /* 0x058fe200078e00ff */
[----:B------:R-:W-:-:S04]  /*2230*/  SHF.L.U64.HI R26, R35, 0x2, R26 ;  /* 0x00000002231a7819 */ /* 0x000fc8000001021a */
[C---:B-12---:R-:W-:Y:S02]  /*2240*/  IADD3 R2, P0, PT, R4.reuse, UR4, RZ ;  /* 0x0000000404027c10 */ /* 0x046fe4000ff1e0ff */
[----:B------:R-:W-:Y:S02]  /*2250*/  IADD3 R4, P2, PT, R4, UR6, RZ ;  /* 0x0000000604047c10 */ /* 0x000fe4000ff5e0ff */
[C---:B------:R-:W-:Y:S02]  /*2260*/  IADD3.X R3, PT, PT, R26.reuse, UR5, RZ, P0, !PT ;  /* 0x000000051a037c10 */ /* 0x040fe400087fe4ff */
[----:B------:R-:W-:-:S03]  /*2270*/  IADD3.X R5, PT, PT, R26, UR7, RZ, P2, !PT ;  /* 0x000000071a057c10 */ /* 0x000fc600097fe4ff */
[----:B------:R1:W-:Y:S04]  /*2280*/  STG.E desc[UR8][R2.64], R14 ;  /* 0x0000000e02007986 */ /* 0x0003e8000c101908 */
[----:B------:R1:W-:Y:S02]  /*2290*/  STG.E desc[UR8][R4.64], R15 ;  /* 0x0000000f04007986 */ /* 0x0003e4000c101908 */
.L_x_1001:
[----:B------:R-:W-:Y:S05]  /*22a0*/  BSYNC.RECONVERGENT B0 ;  /* 0x0000000000007941 */ /* 0x000fea0003800200 */
.L_x_1000:
[----:B------:R-:W-:Y:S04]  /*22b0*/  BSSY.RECONVERGENT B0, `(.L_x_1002) ;  /* 0x000000b000007945 */ /* 0x000fe80003800200 */
[----:B------:R-:W-:Y:S05]  /*22c0*/  @!P5 BRA `(.L_x_1003) ;  /* 0x000000000024d947 */ /* 0x000fea0003800000 */
[----:B------:R-:W2:Y:S01]  /*22d0*/  LDCU.128 UR4, c[0x0][0x390] ;  /* 0x00007200ff0477ac */ /* 0x000ea20008000c00 */
[C---:B-1-34-:R-:W-:Y:S01]  /*22e0*/  IMAD.SHL.U32 R4, R37.reuse, 0x4, RZ ;  /* 0x0000000425047824 */ /* 0x05afe200078e00ff */
[----:B------:R-:W-:-:S04]  /*22f0*/  SHF.L.U64.HI R28, R37, 0x2, R28 ;  /* 0x00000002251c7819 */ /* 0x000fc8000001021c */
[C---:B--2---:R-:W-:Y:S02]  /*2300*/  IADD3 R2, P0, PT, R4.reuse, UR4, RZ ;  /* 0x0000000404027c10 */ /* 0x044fe4000ff1e0ff */
[----:B------:R-:W-:Y:S02]  /*2310*/  IADD3 R4, P2, PT, R4, UR6, RZ ;  /* 0x0000000604047c10 */ /* 0x000fe4000ff5e0ff */
[C---:B------:R-:W-:Y:S02]  /*2320*/  IADD3.X R3, PT, PT, R28.reuse, UR5, RZ, P0, !PT ;  /* 0x000000051c037c10 */ /* 0x040fe400087fe4ff */
[----:B------:R-:W-:-:S03]  /*2330*/  IADD3.X R5, PT, PT, R28, UR7, RZ, P2, !PT ;  /* 0x000000071c057c10 */ /* 0x000fc600097fe4ff */
[----:B------:R1:W-:Y:S04]  /*2340*/  STG.E desc[UR8][R2.64], R16 ;  /* 0x0000001002007986 */ /* 0x0003e8000c101908 */
[----:B------:R1:W-:Y:S02]  /*2350*/  STG.E desc[UR8][R4.64], R17 ;  /* 0x0000001104007986 */ /* 0x0003e4000c101908 */
.L_x_1003:
[----:B------:R-:W-:Y:S05]  /*2360*/  BSYNC.RECONVERGENT B0 ;  /* 0x0000000000007941 */ /* 0x000fea0003800200 */
.L_x_1002:
        /* <DEDUP_REMOVED lines=11> */
.L_x_1005:
[----:B------:R-:W-:Y:S05]  /*2420*/  BSYNC.RECONVERGENT B0 ;  /* 0x0000000000007941 */ /* 0x000fea0003800200 */
.L_x_1004:
[----:B------:R-:W-:Y:S05]  /*2430*/  @!P1 EXIT ;  /* 0x000000000000994d */ /* 0x000fea0003800000 */
[----:B------:R-:W2:Y:S01]  /*2440*/  LDCU.128 UR4, c[0x0][0x390] ;  /* 0x00007200ff0477ac */ /* 0x000ea20008000c00 */
[C---:B-1-34-:R-:W-:Y:S01]  /*2450*/  IMAD.SHL.U32 R4, R39.reuse, 0x4, RZ ;  /* 0x0000000427047824 */ /* 0x05afe200078e00ff */
[----:B------:R-:W-:-:S04]  /*2460*/  SHF.L.U64.HI R30, R39, 0x2, R30 ;  /* 0x00000002271e7819 */ /* 0x000fc8000001021e */
[C---:B--2---:R-:W-:Y:S02]  /*2470*/  IADD3 R2, P0, PT, R4.reuse, UR4, RZ ;  /* 0x0000000404027c10 */ /* 0x044fe4000ff1e0ff */
[----:B------:R-:W-:Y:S02]  /*2480*/  IADD3 R4, P1, PT, R4, UR6, RZ ;  /* 0x0000000604047c10 */ /* 0x000fe4000ff3e0ff */
[C---:B------:R-:W-:Y:S02]  /*2490*/  IADD3.X R3, PT, PT, R30.reuse, UR5, RZ, P0, !PT ;  /* 0x000000051e037c10 */ /* 0x040fe400087fe4ff */
[----:B------:R-:W-:-:S03]  /*24a0*/  IADD3.X R5, PT, PT, R30, UR7, RZ, P1, !PT ;  /* 0x000000071e057c10 */ /* 0x000fc60008ffe4ff */
[----:B------:R-:W-:Y:S04]  /*24b0*/  STG.E desc[UR8][R2.64], R20 ;  /* 0x0000001402007986 */ /* 0x000fe8000c101908 */
[----:B------:R-:W-:Y:S01]  /*24c0*/  STG.E desc[UR8][R4.64], R21 ;  /* 0x0000001504007986 */ /* 0x000fe2000c101908 */
[----:B------:R-:W-:Y:S05]  /*24d0*/  EXIT ;  /* 0x000000000000794d */ /* 0x000fea0003800000 */
.L_x_984:
        /* <DEDUP_REMOVED lines=21> */
[----:B0-----:R-:W-:-:S02]  /*2630*/  IADD3 R6, P0, PT, R6, UR4, RZ ;  /* 0x0000000406067c10 */ /* 0x001fc4000ff1e0ff */
[----:B------:R-:W-:Y:S02]  /*2640*/  ISETP.NE.AND P1, PT, R40, RZ, PT ;  /* 0x000000ff2800720c */ /* 0x000fe40003f25270 */
[----:B------:R-:W-:-:S05]  /*2650*/  IADD3.X R7, PT, PT, R5, UR5, RZ, P0, !PT ;  /* 0x0000000505077c10 */ /* 0x000fca00087fe4ff */
[----:B------:R-:W5:Y:S04]  /*2660*/  LDG.E.CONSTANT R23, desc[UR8][R6.64] ;  /* 0x0000000806177981 */ /* 0x000f68000c1e9900 */
[----:B------:R-:W5:Y:S02]  /*2670*/  LDG.E.CONSTANT R27, desc[UR8][R6.64+0x80] ;  /* 0x00008008061b7981 */ /* 0x000f64000c1e9900 */
[----:B------:R-:W0:Y:S02]  /*2680*/  @!P1 LDC.64 R4, c[0x0][0x380] ;  /* 0x0000e000ff049b82 */ /* 0x000e240000000a00 */
[----:B------:R-:W5:Y:S04]  /*2690*/  LDG.E.CONSTANT R29, desc[UR8][R6.64+0x100] ;  /* 0x00010008061d7981 */ /* 0x000f68000c1e9900 */
[----:B------:R-:W5:Y:S04]  /*26a0*/  LDG.E.CONSTANT R31, desc[UR8][R6.64+0x180] ;  /* 0x00018008061f7981 */ /* 0x000f68000c1e9900 */
[----:B------:R-:W5:Y:S04]  /*26b0*/  LDG.E.CONSTANT R33, desc[UR8][R6.64+0x200] ;  /* 0x0002000806217981 */ /* 0x000f68000c1e9900 */
[----:B------:R-:W5:Y:S04]  /*26c0*/  LDG.E.CONSTANT R35, desc[UR8][R6.64+0x280] ;  /* 0x0002800806237981 */ /* 0x000f68000c1e9900 */
[----:B------:R-:W5:Y:S04]  /*26d0*/  LDG.E.CONSTANT R37, desc[UR8][R6.64+0x300] ;  /* 0x0003000806257981 */ /* 0x000f68000c1e9900 */
[----:B------:R-:W5:Y:S04]  /*26e0*/  LDG.E.CONSTANT R41, desc[UR8][R6.64+0x380] ;  /* 0x0003800806297981 */ /* 0x000f68000c1e9900 */
[----:B------:R0:W5:Y:S01]  /*26f0*/  LDG.E.CONSTANT R43, desc[UR8][R6.64+0x400] ;  /* 0x00040008062b7981 */ /* 0x000162000c1e9900 */
[----:B-1----:R-:W-:-:S02]  /*2700*/  IMAD.MOV.U32 R2, RZ, RZ, RZ ;  /* 0x000000ffff027224 */ /* 0x002fc400078e00ff */
[----:B0-----:R-:W-:-:S05]  /*2710*/  @!P1 IMAD.WIDE.U32 R4, R39, 0x2400, R4 ;  /* 0x0000240027049825 */ /* 0x001fca00078e0004 */
[----:B------:R0:W5:Y:S01]  /*2720*/  @!P1 LDG.E.CONSTANT R2, desc[UR8][R4.64+-0x4] ;  /* 0xfffffc0804029981 */ /* 0x000162000c1e9900 */
[----:B------:R-:W1:Y:S01]  /*2730*/  S2UR UR5, SR_CgaCtaId ;  /* 0x00000000000579c3 */ /* 0x000e620000008800 */
[----:B------:R-:W-:Y:S01]  /*2740*/  SHF.R.U32.HI R3, RZ, 0x5, R40 ;  /* 0x00000005ff037819 */ /* 0x000fe20000011628 */
[----:B------:R-:W-:Y:S01]  /*2750*/  UMOV UR4, 0x400 ;  /* 0x0000040000047882 */ /* 0x000fe20000000000 */
[----:B------:R-:W0:Y:S01]  /*2760*/  S2R R38, SR_LANEID ;  /* 0x0000000000267919 */ /* 0x000e220000000000 */
[----:B------:R-:W-:Y:S01]  /*2770*/  ISETP.NE.AND P0, PT, R40, RZ, PT ;  /* 0x000000ff2800720c */ /* 0x000fe20003f05270 */
[----:B-1----:R-:W-:-:S06]  /*2780*/  ULEA UR4, UR5, UR4, 0x18 ;  /* 0x0000000405047291 */ /* 0x002fcc000f8ec0ff */
[----:B------:R-:W-:Y:S01]  /*2790*/  LEA R24, R40, UR4, 0x2 ;  /* 0x0000000428187c11 */ /* 0x000fe2000f8e10ff */
[----:B0-----:R-:W-:-:S05]  /*27a0*/  IMAD R10, R3, 0x120, R38 ;  /* 0x00000120030a7824 */ /* 0x001fca00078e0226 */
[----:B------:R-:W-:-:S05]  /*27b0*/  LEA R6, R10, UR4, 0x2 ;  /* 0x000000040a067c11 */ /* 0x000fca000f8e10ff */
[----:B------:R-:W-:Y:S01]  /*27c0*/  IMAD R5, R38, 0x20, R6 ;  /* 0x0000002026057824 */ /* 0x000fe200078e0206 */
[----:B--2---:R-:W-:Y:S04]  /*27d0*/  STS [R6], R0 ;  /* 0x0000000006007388 */ /* 0x004fe80000000800 */
[----:B---3--:R-:W-:Y:S04]  /*27e0*/  STS [R6+0x80], R8 ;  /* 0x0000800806007388 */ /* 0x008fe80000000800 */
[----:B----4-:R-:W-:Y:S04]  /*27f0*/  STS [R6+0x100], R9 ;  /* 0x0001000906007388 */ /* 0x010fe80000000800 */
        /* <DEDUP_REMOVED lines=13> */
[----:B------:R-:W4:Y:S04]  /*28d0*/  LDS R18, [R5+0x14] ;  /* 0x0000140005127984 */ /* 0x000f280000000800 */
[----:B------:R-:W-:Y:S04]  /*28e0*/  LDS R20, [R5+0x18] ;  /* 0x0000180005147984 */ /* 0x000fe80000000800 */
[----:B------:R-:W-:Y:S01]  /*28f0*/  LDS R22, [R5+0x1c] ;  /* 0x00001c0005167984 */ /* 0x000fe20000000800 */
[----:B------:R-:W-:Y:S01]  /*2900*/  BAR.SYNC.DEFER_BLOCKING 0x0 ;  /* 0x0000000000007b1d */ /* 0x000fe20000010000 */
[----:B0-----:R-:W-:-:S02]  /*2910*/  ISETP.NE.AND P2, PT, R8, R10, PT ;  /* 0x0000000a0800720c */ /* 0x001fc40003f45270 */
[----:B-1----:R-:W-:Y:S02]  /*2920*/  ISETP.NE.AND P3, PT, R10, R12, PT ;  /* 0x0000000c0a00720c */ /* 0x002fe40003f65270 */
[----:B--2---:R-:W-:Y:S01]  /*2930*/  ISETP.NE.AND P4, PT, R12, R14, PT ;  /* 0x0000000e0c00720c */ /* 0x004fe20003f85270 */
[----:B------:R-:W-:Y:S01]  /*2940*/  STS [R6], R23 ;  /* 0x0000001706007388 */ /* 0x000fe20000000800 */
[----:B---3--:R-:W-:-:S03]  /*2950*/  ISETP.NE.AND P6, PT, R14, R16, PT ;  /* 0x000000100e00720c */ /* 0x008fc60003fc5270 */
[----:B------:R-:W-:Y:S01]  /*2960*/  STS [R6+0x80], R27 ;  /* 0x0000801b06007388 */ /* 0x000fe20000000800 */
[----:B----4-:R-:W-:-:S03]  /*2970*/  ISETP.NE.AND P5, PT, R16, R18, PT ;  /* 0x000000121000720c */ /* 0x010fc60003fa5270 */
[----:B------:R-:W-:Y:S04]  /*2980*/  STS [R6+0x100], R29 ;  /* 0x0001001d06007388 */ /* 0x000fe80000000800 */
[----:B------:R-:W-:Y:S04]  /*2990*/  STS [R6+0x180], R31 ;  /* 0x0001801f06007388 */ /* 0x000fe80000000800 */
[----:B------:R-:W-:Y:S04]  /*29a0*/  STS [R6+0x200], R33 ;  /* 0x0002002106007388 */ /* 0x000fe80000000800 */
[----:B------:R-:W-:Y:S04]  /*29b0*/  STS [R6+0x280], R35 ;  /* 0x0002802306007388 */ /* 0x000fe80000000800 */
[----:B------:R-:W-:Y:S04]  /*29c0*/  STS [R6+0x300], R37 ;  /* 0x0003002506007388 */ /* 0x000fe80000000800 */
[----:B------:R-:W-:Y:S04]  /*29d0*/  STS [R6+0x380], R41 ;  /* 0x0003802906007388 */ /* 0x000fe80000000800 */
[----:B------:R0:W-:Y:S01]  /*29e0*/  STS [R6+0x400], R43 ;  /* 0x0004002b06007388 */ /* 0x0001e20000000800 */
[----:B------:R-:W-:-:S03]  /*29f0*/  NOP ;  /* 0x0000000000007918 */ /* 0x000fc60000000000 */
[----:B------:R-:W1:Y:S01]  /*2a00*/  LDS R9, [R5] ;  /* 0x0000000005097984 */ /* 0x000e620000000800 */
[----:B0-----:R-:W-:-:S03]  /*2a10*/  SEL R6, RZ, 0x1, !P4 ;  /* 0x00000001ff067807 */ /* 0x001fc60006000000 */
[----:B------:R-:W0:Y:S04]  /*2a20*/  LDS R11, [R5+0x4] ;  /* 0x00000400050b7984 */ /* 0x000e280000000800 */
[----:B------:R-:W2:Y:S04]  /*2a30*/  LDS R13, [R5+0x8] ;  /* 0x00000800050d7984 */ /* 0x000ea80000000800 */
[----:B------:R-:W3:Y:S04]  /*2a40*/  LDS R15, [R5+0xc] ;  /* 0x00000c00050f7984 */ /* 0x000ee80000000800 */
[----:B------:R-:W4:Y:S04]  /*2a50*/  LDS R17, [R5+0x10] ;  /* 0x0000100005117984 */ /* 0x000f280000000800 */
[----:B------:R-:W5:Y:S04]  /*2a60*/  LDS R19, [R5+0x14] ;  /* 0x0000140005137984 */ /* 0x000f680000000800 */
[----:B------:R-:W5:Y:S04]  /*2a70*/  LDS R21, [R5+0x18] ;  /* 0x0000180005157984 */ /* 0x000f680000000800 */
[----:B------:R-:W-:Y:S04]  /*2a80*/  LDS R23, [R5+0x1c] ;  /* 0x00001c0005177984 */ /* 0x000fe80000000800 */
[----:B------:R0:W-:Y:S01]  /*2a90*/  LDS R4, [R5+0x20] ;  /* 0x0000200005047984 */ /* 0x0001e20000000800 */
[----:B------:R-:W-:Y:S01]  /*2aa0*/  BAR.SYNC.DEFER_BLOCKING 0x0 ;  /* 0x0000000000007b1d */ /* 0x000fe20000010000 */
[----:B-1----:R-:W-:-:S02]  /*2ab0*/  SEL R0, R9, RZ, !P2 ;  /* 0x000000ff09007207 */ /* 0x002fc40005000000 */
[----:B0-----:R-:W-:-:S03]  /*2ac0*/  SEL R5, RZ, 0x1, !P3 ;  /* 0x00000001ff057807 */ /* 0x001fc60005800000 */
[----:B------:R-:W-:-:S05]  /*2ad0*/  IMAD.IADD R0, R11, 0x1, R0 ;  /* 0x000000010b007824 */ /* 0x000fca00078e0200 */
[----:B------:R-:W-:Y:S02]  /*2ae0*/  SEL R0, R0, RZ, !P3 ;  /* 0x000000ff00007207 */ /* 0x000fe40005800000 */
[----:B------:R-:W-:-:S03]  /*2af0*/  ISETP.NE.AND P3, PT, R18, R20, PT ;  /* 0x000000141200720c */ /* 0x000fc60003f65270 */
[----:B--2---:R-:W-:Y:S01]  /*2b00*/  IMAD.IADD R0, R13, 0x1, R0 ;  /* 0x000000010d007824 */ /* 0x004fe200078e0200 */
[----:B------:R-:W-:Y:S04]  /*2b10*/  STS [R24+0x4d8], R25 ;  /* 0x0004d81918007388 */ /* 0x000fe80000000800 */
[----:B------:R-:W-:Y:S01]  /*2b20*/  SEL R0, R0, RZ, !P4 ;  /* 0x000000ff00007207 */ /* 0x000fe20006000000 */
[----:B------:R-:W-:Y:S04]  /*2b30*/  BAR.SYNC.DEFER_BLOCKING 0x0 ;  /* 0x0000000000007b1d */ /* 0x000fe80000010000 */
[----:B---3--:R-:W-:-:S05]  /*2b40*/  IMAD.IADD R0, R15, 0x1, R0 ;  /* 0x000000010f007824 */ /* 0x008fca00078e0200 */
[----:B------:R-:W-:-:S05]  /*2b50*/  SEL R0, R0, RZ, !P6 ;  /* 0x000000ff00007207 */ /* 0x000fca0007000000 */
[----:B----4-:R-:W-:-:S05]  /*2b60*/  IMAD.IADD R0, R17, 0x1, R0 ;  /* 0x0000000111007824 */ /* 0x010fca00078e0200 */
[----:B------:R-:W-:-:S05]  /*2b70*/  SEL R0, R0, RZ, !P5 ;  /* 0x000000ff00007207 */ /* 0x000fca0006800000 */
[----:B-----5:R-:W-:Y:S01]  /*2b80*/  IMAD.IADD R0, R19, 0x1, R0 ;  /* 0x0000000113007824 */ /* 0x020fe200078e0200 */
[----:B------:R0:W1:Y:S04]  /*2b90*/  @P0 LDS R2, [R24+0x4d4] ;  /* 0x0004d40018020984 */ /* 0x0000680000000800 */
[----:B------:R-:W-:Y:S02]  /*2ba0*/  SEL R0, R0, RZ, !P3 ;  /* 0x000000ff00007207 */ /* 0x000fe40005800000 */
[----:B0-----:R-:W-:-:S03]  /*2bb0*/  SEL R24, RZ, 0x1, !P2 ;  /* 0x00000001ff187807 */ /* 0x001fc60005000000 */
[----:B------:R-:W-:Y:S01]  /*2bc0*/  IMAD.IADD R0, R21, 0x1, R0 ;  /* 0x0000000115007824 */ /* 0x000fe200078e0200 */
[----:B-1----:R-:W-:-:S04]  /*2bd0*/  ISETP.NE.AND P0, PT, R2, R8, PT ;  /* 0x000000080200720c */ /* 0x002fc80003f05270 */
[----:B------:R-:W-:-:S04]  /*2be0*/  SEL R7, RZ, 0x1, !P0 ;  /* 0x00000001ff077807 */ /* 0x000fc80004000000 */
[----:B------:R-:W-:-:S04]  /*2bf0*/  IADD3 R5, P0, P2, R5, R24, R7 ;  /* 0x0000001805057210 */ /* 0x000fc80007a1e007 */
[----:B------:R-:W-:Y:S02]  /*2c00*/  IADD3 R24, P4, PT, R5, R6, RZ ;  /* 0x0000000605187210 */ /* 0x000fe40007f9e0ff */
[----:B------:R-:W-:Y:S02]  /*2c10*/  SEL R5, RZ, 0x1, !P6 ;  /* 0x00000001ff057807 */ /* 0x000fe40007000000 */
[----:B------:R-:W-:Y:S02]  /*2c20*/  ISETP.NE.AND P6, PT, R20, R22, PT ;  /* 0x000000161400720c */ /* 0x000fe40003fc5270 */
[----:B------:R-:W-:Y:S02]  /*2c30*/  SEL R6, RZ, 0x1, !P5 ;  /* 0x00000001ff067807 */ /* 0x000fe40006800000 */
[----:B------:R-:W-:Y:S02]  /*2c40*/  IADD3 R7, P5, PT, R24, R5, RZ ;  /* 0x0000000518077210 */ /* 0x000fe40007fbe0ff */
[----:B------:R-:W-:-:S02]  /*2c50*/  IADD3.X R5, PT, PT, RZ, RZ, RZ, P0, P2 ;  /* 0x000000ffff057210 */ /* 0x000fc400007e44ff */
[----:B------:R-:W-:Y:S02]  /*2c60*/  SEL R0, R0, RZ, !P6 ;  /* 0x000000ff00007207 */ /* 0x000fe40007000000 */
[----:B------:R-:W-:Y:S01]  /*2c70*/  IADD3 R7, P2, PT, R7, R6, RZ ;  /* 0x0000000607077210 */ /* 0x000fe20007f5e0ff */
[----:B------:R-:W-:Y:S01]  /*2c80*/  IMAD.X R5, RZ, RZ, R5, P4 ;  /* 0x000000ffff057224 */ /* 0x000fe200020e0605 */
[----:B------:R-:W-:Y:S01]  /*2c90*/  SEL R6, RZ, 0x1, !P3 ;  /* 0x00000001ff067807 */ /* 0x000fe20005800000 */
[----:B------:R-:W-:Y:S01]  /*2ca0*/  IMAD.IADD R0, R23, 0x1, R0 ;  /* 0x0000000117007824 */ /* 0x000fe200078e0200 */
[----:B------:R-:W-:Y:S02]  /*2cb0*/  ISETP.NE.AND P0, PT, R22, R25, PT ;  /* 0x000000191600720c */ /* 0x000fe40003f05270 */
[----:B------:R-:W-:Y:S01]  /*2cc0*/  IADD3 R7, P3, PT, R7, R6, RZ ;  /* 0x0000000607077210 */ /* 0x000fe20007f7e0ff */
[----:B------:R-:W-:Y:S01]  /*2cd0*/  IMAD.X R6, RZ, RZ, R5, P5 ;  /* 0x000000ffff067224 */ /* 0x000fe200028e0605 */
[----:B------:R-:W-:-:S02]  /*2ce0*/  SEL R5, R0, RZ, !P0 ;  /* 0x000000ff00057207 */ /* 0x000fc40004000000 */
[----:B------:R-:W-:Y:S01]  /*2cf0*/  SEL R24, RZ, 0x1, !P6 ;  /* 0x00000001ff187807 */ /* 0x000fe20007000000 */
[----:B------:R-:W-:Y:S01]  /*2d00*/  IMAD.X R0, RZ, RZ, R6, P2 ;  /* 0x000000ffff007224 */ /* 0x000fe200010e0606 */
[----:B------:R-:W-:Y:S01]  /*2d10*/  ISETP.NE.AND P5, PT, R3, 0x4, PT ;  /* 0x000000040300780c */ /* 0x000fe20003fa5270 */
[----:B------:R-:W-:Y:S01]  /*2d20*/  IMAD.IADD R4, R4, 0x1, R5 ;  /* 0x0000000104047824 */ /* 0x000fe200078e0205 */
[----:B------:R-:W-:Y:S01]  /*2d30*/  IADD3 R24, P2, PT, R7, R24, RZ ;  /* 0x0000001807187210 */ /* 0x000fe20007f5e0ff */
[----:B------:R-:W-:Y:S01]  /*2d40*/  IMAD.X R26, RZ, RZ, R0, P3 ;  /* 0x000000ffff1a7224 */ /* 0x000fe200018e0600 */
[----:B------:R-:W-:Y:S02]  /*2d50*/  SEL R5, RZ, 0x1, !P0 ;  /* 0x00000001ff057807 */ /* 0x000fe40004000000 */
[----:B------:R-:W0:Y:S01]  /*2d60*/  SHFL.UP PT, R7, R4, 0x1, RZ ;  /* 0x0420000004077989 */ /* 0x000e2200000e00ff */
[----:B------:R-:W-:Y:S01]  /*2d70*/  IMAD.X R27, RZ, RZ, R26, P2 ;  /* 0x000000ffff1b7224 */ /* 0x000fe200010e061a */
[----:B------:R-:W-:-:S02]  /*2d80*/  IADD3 R30, P0, PT, R24, R5, RZ ;  /* 0x00000005181e7210 */ /* 0x000fc40007f1e0ff */
[C---:B------:R-:W-:Y:S02]  /*2d90*/  ISETP.GE.AND P2, PT, R38.reuse, 0x1, PT ;  /* 0x000000012600780c */ /* 0x040fe40003f46270 */
[----:B------:R-:W-:Y:S01]  /*2da0*/  ISETP.NE.AND P3, PT, R38, 0x1f, PT ;  /* 0x0000001f2600780c */ /* 0x000fe20003f65270 */
[----:B------:R-:W-:Y:S01]  /*2db0*/  IMAD.X R29, RZ, RZ, R27, P0 ;  /* 0x000000ffff1d7224 */ /* 0x000fe200000e061b */
[----:B------:R-:W1:Y:S01]  /*2dc0*/  SHFL.UP PT, R5, R30, 0x1, RZ ;  /* 0x042000001e057989 */ /* 0x000e6200000e00ff */
[----:B------:R-:W-:Y:S02]  /*2dd0*/  ISETP.NE.U32.AND P0, PT, R30, RZ, PT ;  /* 0x000000ff1e00720c */ /* 0x000fe40003f05070 */
[----:B------:R-:W-:Y:S01]  /*2de0*/  ISETP.NE.AND P4, PT, R3, 0x5, PT ;  /* 0x000000050300780c */ /* 0x000fe20003f85270 */
[----:B------:R-:W2:Y:S01]  /*2df0*/  SHFL.UP PT, R6, R29, 0x1, RZ ;  /* 0x042000001d067989 */ /* 0x000ea200000e00ff */
[----:B------:R-:W-:-:S04]  /*2e00*/  ISETP.NE.AND.EX P0, PT, R29, RZ, PT, P0 ;  /* 0x000000ff1d00720c */ /* 0x000fc80003f05300 */
[----:B0-----:R-:W-:-:S04]  /*2e10*/  SEL R7, R7, RZ, !P0 ;  /* 0x000000ff07077207 */ /* 0x001fc80004000000 */
[----:B------:R-:W-:Y:S02]  /*2e20*/  SEL R7, R7, RZ, P2 ;  /* 0x000000ff07077207 */ /* 0x000fe40001000000 */
[----:B-1----:R-:W-:-:S03]  /*2e30*/  SEL R5, R5, RZ, P2 ;  /* 0x000000ff05057207 */ /* 0x002fc60001000000 */
[----:B------:R-:W-:Y:S01]  /*2e40*/  IMAD.IADD R7, R4, 0x1, R7 ;  /* 0x0000000104077824 */ /* 0x000fe200078e0207 */
[----:B--2---:R-:W-:-:S04]  /*2e50*/  SEL R28, R6, RZ, P2 ;  /* 0x000000ff061c7207 */ /* 0x004fc80001000000 */
[----:B------:R-:W0:Y:S01]  /*2e60*/  SHFL.UP PT, R6, R7, 0x2, RZ ;  /* 0x0440000007067989 */ /* 0x000e2200000e00ff */
[----:B------:R-:W-:Y:S02]  /*2e70*/  IADD3 R31, P0, PT, R5, R30, RZ ;  /* 0x0000001e051f7210 */ /* 0x000fe40007f1e0ff */
[----:B------:R-:W-:-:S03]  /*2e80*/  ISETP.GE.AND P2, PT, R38, 0x2, PT ;  /* 0x000000022600780c */ /* 0x000fc60003f46270 */
[----:B------:R-:W-:Y:S01]  /*2e90*/  IMAD.X R28, R28, 0x1, R29, P0 ;  /* 0x000000011c1c7824 */ /* 0x000fe200000e061d */
[----:B------:R-:W1:Y:S01]  /*2ea0*/  SHFL.UP PT, R4, R31, 0x2, RZ ;  /* 0x044000001f047989 */ /* 0x000e6200000e00ff */
[----:B------:R-:W-:-:S03]  /*2eb0*/  ISETP.NE.U32.AND P0, PT, R31, RZ, PT ;  /* 0x000000ff1f00720c */ /* 0x000fc60003f05070 */
[----:B------:R-:W2:Y:S01]  /*2ec0*/  SHFL.UP PT, R5, R28, 0x2, RZ ;  /* 0x044000001c057989 */ /* 0x000ea200000e00ff */
[----:B------:R-:W-:-:S04]  /*2ed0*/  ISETP.NE.AND.EX P0, PT, R28, RZ, PT, P0 ;  /* 0x000000ff1c00720c */ /* 0x000fc80003f05300 */
[----:B0-----:R-:W-:-:S04]  /*2ee0*/  SEL R6, R6, RZ, !P0 ;  /* 0x000000ff06067207 */ /* 0x001fc80004000000 */
[----:B------:R-:W-:Y:S02]  /*2ef0*/  SEL R6, R6, RZ, P2 ;  /* 0x000000ff06067207 */ /* 0x000fe40001000000 */
[----:B-1----:R-:W-:-:S03]  /*2f00*/  SEL R4, R4, RZ, P2 ;  /* 0x000000ff04047207 */ /* 0x002fc60001000000 */
[----:B------:R-:W-:Y:S01]  /*2f10*/  IMAD.IADD R6, R7, 0x1, R6 ;  /* 0x0000000107067824 */ /* 0x000fe200078e0206 */
[----:B------:R-:W-:Y:S02]  /*2f20*/  IADD3 R29, P0, PT, R4, R31, RZ ;  /* 0x0000001f041d7210 */ /* 0x000fe40007f1e0ff */
[----:B--2---:R-:W-:Y:S02]  /*2f30*/  SEL R5, R5, RZ, P2 ;  /* 0x000000ff05057207 */ /* 0x004fe40001000000 */
[----:B------:R-:W0:Y:S01]  /*2f40*/  SHFL.UP PT, R7, R6, 0x4, RZ ;  /* 0x0480000006077989 */ /* 0x000e2200000e00ff */
[----:B------:R-:W-:Y:S02]  /*2f50*/  ISETP.GE.AND P2, PT, R38, 0x4, PT ;  /* 0x000000042600780c */ /* 0x000fe40003f46270 */
        /* <DEDUP_REMOVED lines=18> */
[----:B0-----:R-:W-:Y:S02]  /*3080*/  SEL R6, R6, RZ, !P0 ;  /* 0x000000ff06067207 */ /* 0x001fe40004000000 */
[----:B-1----:R-:W-:Y:S02]  /*3090*/  SEL R4, R4, RZ, P2 ;  /* 0x000000ff04047207 */ /* 0x002fe40001000000 */
[----:B------:R-:W-:Y:S02]  /*30a0*/  SEL R6, R6, RZ, P2 ;  /* 0x000000ff06067207 */ /* 0x000fe40001000000 */
[----:B------:R-:W-:Y:S02]  /*30b0*/  IADD3 R29, P0, PT, R4, R31, RZ ;  /* 0x0000001f041d7210 */ /* 0x000fe40007f1e0ff */
[----:B--2---:R-:W-:Y:S01]  /*30c0*/  SEL R5, R5, RZ, P2 ;  /* 0x000000ff05057207 */ /* 0x004fe20001000000 */
[----:B------:R-:W-:Y:S01]  /*30d0*/  IMAD.IADD R6, R7, 0x1, R6 ;  /* 0x0000000107067824 */ /* 0x000fe200078e0206 */
[----:B------:R-:W-:Y:S01]  /*30e0*/  ISETP.GE.AND P2, PT, R38, 0x10, PT ;  /* 0x000000102600780c */ /* 0x000fe20003f46270 */
[----:B------:R-:W0:Y:S02]  /*30f0*/  SHFL.UP PT, R4, R29, 0x10, RZ ;  /* 0x060000001d047989 */ /* 0x000e2400000e00ff */
[----:B------:R-:W-:Y:S01]  /*3100*/  IMAD.X R28, R5, 0x1, R30, P0 ;  /* 0x00000001051c7824 */ /* 0x000fe200000e061e */
[----:B------:R-:W-:Y:S01]  /*3110*/  ISETP.NE.U32.AND P0, PT, R29, RZ, PT ;  /* 0x000000ff1d00720c */ /* 0x000fe20003f05070 */
[----:B------:R-:W1:Y:S03]  /*3120*/  SHFL.UP PT, R7, R6, 0x10, RZ ;  /* 0x0600000006077989 */ /* 0x000e6600000e00ff */
[----:B------:R-:W-:Y:S01]  /*3130*/  ISETP.NE.AND.EX P0, PT, R28, RZ, PT, P0 ;  /* 0x000000ff1c00720c */ /* 0x000fe20003f05300 */
[----:B------:R-:W2:Y:S01]  /*3140*/  SHFL.UP PT, R5, R28, 0x10, RZ ;  /* 0x060000001c057989 */ /* 0x000ea200000e00ff */
[----:B0-----:R-:W-:-:S02]  /*3150*/  SEL R4, R4, RZ, P2 ;  /* 0x000000ff04047207 */ /* 0x001fc40001000000 */
[----:B-1----:R-:W-:Y:S02]  /*3160*/  SEL R7, R7, RZ, !P0 ;  /* 0x000000ff07077207 */ /* 0x002fe40004000000 */
[----:B------:R-:W-:Y:S02]  /*3170*/  IADD3 R4, P0, PT, R4, R29, RZ ;  /* 0x0000001d04047210 */ /* 0x000fe40007f1e0ff */
[----:B--2---:R-:W-:Y:S02]  /*3180*/  SEL R5, R5, RZ, P2 ;  /* 0x000000ff05057207 */ /* 0x004fe40001000000 */
[----:B------:R-:W-:-:S03]  /*3190*/  SEL R7, R7, RZ, P2 ;  /* 0x000000ff07077207 */ /* 0x000fc60001000000 */
[----:B------:R-:W-:Y:S01]  /*31a0*/  IMAD.X R5, R5, 0x1, R28, P0 ;  /* 0x0000000105057824 */ /* 0x000fe200000e061c */
[----:B------:R-:W-:Y:S01]  /*31b0*/  @!P3 LEA R28, R3, UR4, 0x4 ;  /* 0x00000004031cbc11 */ /* 0x000fe2000f8e20ff */
[----:B------:R-:W-:-:S04]  /*31c0*/  IMAD.IADD R41, R6, 0x1, R7 ;  /* 0x0000000106297824 */ /* 0x000fc800078e0207 */
[----:B------:R-:W-:Y:S04]  /*31d0*/  @!P3 STS.64 [R28], R4 ;  /* 0x000000041c00b388 */ /* 0x000fe80000000a00 */
[----:B------:R-:W-:Y:S01]  /*31e0*/  @!P3 STS [R28+0x8], R41 ;  /* 0x000008291c00b388 */ /* 0x000fe20000000800 */
[----:B------:R-:W-:Y:S01]  /*31f0*/  BAR.SYNC.DEFER_BLOCKING 0x0 ;  /* 0x0000000000007b1d */ /* 0x000fe20000010000 */
[----:B------:R-:W-:-:S05]  /*3200*/  ISETP.NE.AND P3, PT, R3, 0x2, PT ;  /* 0x000000020300780c */ /* 0x000fca0003f65270 */
[----:B------:R-:W0:Y:S04]  /*3210*/  LDS.64 R32, [UR4+0x10] ;  /* 0x00001004ff207984 */ /* 0x000e280008000a00 */
[----:B------:R-:W1:Y:S04]  /*3220*/  LDS.64 R34, [UR4] ;  /* 0x00000004ff227984 */ /* 0x000e680008000a00 */
[----:B------:R-:W2:Y:S04]  /*3230*/  LDS R44, [UR4+0x8] ;  /* 0x00000804ff2c7984 */ /* 0x000ea80008000800 */
[----:B------:R-:W3:Y:S04]  /*3240*/  LDS.64 R36, [UR4+0x20] ;  /* 0x00002004ff247984 */ /* 0x000ee80008000a00 */
[----:B------:R-:W4:Y:S04]  /*3250*/  LDS R45, [UR4+0x18] ;  /* 0x00001804ff2d7984 */ /* 0x000f280008000800 */
[----:B------:R-:W5:Y:S04]  /*3260*/  LDS.64 R30, [UR4+0x30] ;  /* 0x00003004ff1e7984 */ /* 0x000f680008000a00 */
[----:B------:R-:W5:Y:S04]  /*3270*/  LDS R46, [UR4+0x28] ;  /* 0x00002804ff2e7984 */ /* 0x000f680008000800 */
[----:B------:R-:W5:Y:S04]  /*3280*/  LDS.64 R6, [UR4+0x40] ;  /* 0x00004004ff067984 */ /* 0x000f680008000a00 */
[----:B------:R-:W5:Y:S04]  /*3290*/  LDS R43, [UR4+0x38] ;  /* 0x00003804ff2b7984 */ /* 0x000f680008000800 */
[----:B------:R-:W5:Y:S01]  /*32a0*/  LDS.64 R28, [UR4+0x50] ;  /* 0x00005004ff1c7984 */ /* 0x000f620008000a00 */
[----:B0-----:R-:W-:-:S03]  /*32b0*/  ISETP.NE.U32.AND P0, PT, R32, RZ, PT ;  /* 0x000000ff2000720c */ /* 0x001fc60003f05070 */
[----:B------:R-:W0:Y:S01]  /*32c0*/  LDS R42, [UR4+0x48] ;  /* 0x00004804ff2a7984 */ /* 0x000e220008000800 */
[----:B-1----:R-:W-:Y:S02]  /*32d0*/  IADD3 R47, P2, PT, R34, R32, RZ ;  /* 0x00000020222f7210 */ /* 0x002fe40007f5e0ff */
[----:B------:R-:W-:Y:S02]  /*32e0*/  ISETP.NE.AND.EX P0, PT, R33, RZ, PT, P0 ;  /* 0x000000ff2100720c */ /* 0x000fe40003f05300 */
[----:B------:R-:W-:Y:S01]  /*32f0*/  SEL R48, R47, R34, !P3 ;  /* 0x000000222f307207 */ /* 0x000fe20005800000 */
[----:B------:R-:W-:Y:S01]  /*3300*/  IMAD.X R49, R35, 0x1, R33, P2 ;  /* 0x0000000123317824 */ /* 0x000fe200010e0621 */
[----:B--2---:R-:W-:Y:S02]  /*3310*/  SEL R32, R44, RZ, !P0 ;  /* 0x000000ff2c207207 */ /* 0x004fe40004000000 */
[C---:B---3--:R-:W-:Y:S02]  /*3320*/  ISETP.NE.U32.AND P0, PT, R36.reuse, RZ, PT ;  /* 0x000000ff2400720c */ /* 0x048fe40003f05070 */
[----:B------:R-:W-:-:S02]  /*3330*/  IADD3 R47, P2, PT, R36, R47, RZ ;  /* 0x0000002f242f7210 */ /* 0x000fc40007f5e0ff */
[----:B------:R-:W-:Y:S01]  /*3340*/  ISETP.NE.AND.EX P0, PT, R37, RZ, PT, P0 ;  /* 0x000000ff2500720c */ /* 0x000fe20003f05300 */
[----:B----4-:R-:W-:Y:S01]  /*3350*/  IMAD.IADD R45, R45, 0x1, R32 ;  /* 0x000000012d2d7824 */ /* 0x010fe200078e0220 */
[----:B------:R-:W-:Y:S01]  /*3360*/  SEL R34, R49, R35, !P3 ;  /* 0x0000002331227207 */ /* 0x000fe20005800000 */
[----:B------:R-:W-:Y:S01]  /*3370*/  IMAD.X R37, R37, 0x1, R49, P2 ;  /* 0x0000000125257824 */ /* 0x000fe200010e0631 */
[----:B------:R-:W-:Y:S01]  /*3380*/  ISETP.NE.AND P2, PT, R3, 0x3, PT ;  /* 0x000000030300780c */ /* 0x000fe20003f45270 */
[----:B------:R-:W1:Y:S01]  /*3390*/  LDS.64 R32, [UR4+0x60] ;  /* 0x00006004ff207984 */ /* 0x000e620008000a00 */
[----:B------:R-:W-:Y:S02]  /*33a0*/  SEL R44, R45, R44, !P3 ;  /* 0x0000002c2d2c7207 */ /* 0x000fe40005800000 */
[----:B------:R-:W-:Y:S01]  /*33b0*/  SEL R48, R47, R48, !P2 ;  /* 0x000000302f307207 */ /* 0x000fe20005000000 */
[----:B------:R-:W2:Y:S01]  /*33c0*/  LDS R35, [UR4+0x58] ;  /* 0x00005804ff237984 */ /* 0x000ea20008000800 */
[----:B------:R-:W-:-:S02]  /*33d0*/  SEL R45, R45, RZ, !P0 ;  /* 0x000000ff2d2d7207 */ /* 0x000fc40004000000 */
[C---:B-----5:R-:W-:Y:S02]  /*33e0*/  IADD3 R47, P3, PT, R30.reuse, R47, RZ ;  /* 0x0000002f1e2f7210 */ /* 0x060fe40007f7e0ff */
[----:B------:R-:W-:Y:S01]  /*33f0*/  ISETP.NE.U32.AND P0, PT, R30, RZ, PT ;  /* 0x000000ff1e00720c */ /* 0x000fe20003f05070 */
[----:B------:R-:W-:Y:S01]  /*3400*/  IMAD.IADD R45, R46, 0x1, R45 ;  /* 0x000000012e2d7824 */ /* 0x000fe200078e022d */
[----:B------:R-:W-:Y:S01]  /*3410*/  SEL R46, R37, R34, !P2 ;  /* 0x00000022252e7207 */ /* 0x000fe20005000000 */
[C---:B------:R-:W-:Y:S01]  /*3420*/  IMAD.X R49, R31.reuse, 0x1, R37, P3 ;  /* 0x000000011f317824 */ /* 0x040fe200018e0625 */
[----:B------:R-:W-:Y:S01]  /*3430*/  ISETP.NE.AND.EX P0, PT, R31, RZ, PT, P0 ;  /* 0x000000ff1f00720c */ /* 0x000fe20003f05300 */
[----:B------:R-:W-:Y:S01]  /*3440*/  LDS R34, [UR4+0x68] ;  /* 0x00006804ff227984 */ /* 0x000fe20008000800 */
[----:B------:R-:W-:Y:S02]  /*3450*/  ISETP.NE.U32.AND P6, PT, R6, RZ, PT ;  /* 0x000000ff0600720c */ /* 0x000fe40003fc5070 */
[C---:B------:R-:W-:Y:S01]  /*3460*/  SEL R36, R45.reuse, RZ, !P0 ;  /* 0x000000ff2d247207 */ /* 0x040fe20004000000 */
[----:B------:R-:W3:Y:S01]  /*3470*/  LDS.64 R30, [UR4+0x70] ;  /* 0x00007004ff1e7984 */ /* 0x000ee20008000a00 */
[----:B------:R-:W-:-:S02]  /*3480*/  SEL R44, R45, R44, !P2 ;  /* 0x0000002c2d2c7207 */ /* 0x000fc40005000000 */
[----:B------:R-:W-:Y:S01]  /*3490*/  ISETP.NE.AND.EX P6, PT, R7, RZ, PT, P6 ;  /* 0x000000ff0700720c */ /* 0x000fe20003fc5360 */
[----:B------:R-:W-:Y:S01]  /*34a0*/  IMAD.IADD R43, R43, 0x1, R36 ;  /* 0x000000012b2b7824 */ /* 0x000fe200078e0224 */
[----:B------:R-:W4:Y:S01]  /*34b0*/  LDS R37, [UR4+0x78] ;  /* 0x00007804ff257984 */ /* 0x000f220008000800 */
[----:B------:R-:W-:Y:S02]  /*34c0*/  ISETP.NE.U32.AND P0, PT, R28, RZ, PT ;  /* 0x000000ff1c00720c */ /* 0x000fe40003f05070 */
[----:B------:R-:W-:Y:S02]  /*34d0*/  ISETP.NE.AND P3, PT, R3, 0x6, PT ;  /* 0x000000060300780c */ /* 0x000fe40003f65270 */
[C---:B------:R-:W-:Y:S02]  /*34e0*/  SEL R44, R43.reuse, R44, !P5 ;  /* 0x0000002c2b2c7207 */ /* 0x040fe40006800000 */
[----:B------:R-:W-:Y:S02]  /*34f0*/  SEL R43, R43, RZ, !P6 ;  /* 0x000000ff2b2b7207 */ /* 0x000fe40007000000 */
[----:B------:R-:W-:-:S02]  /*3500*/  ISETP.NE.AND P2, PT, R3, 0x7, PT ;  /* 0x000000070300780c */ /* 0x000fc40003f45270 */
[----:B------:R-:W-:Y:S01]  /*3510*/  SEL R36, R47, R48, !P5 ;  /* 0x000000302f247207 */ /* 0x000fe20006800000 */
[----:B0-----:R-:W-:Y:S01]  /*3520*/  IMAD.IADD R43, R42, 0x1, R43 ;  /* 0x000000012a2b7824 */ /* 0x001fe200078e022b */
[----:B------:R-:W-:Y:S02]  /*3530*/  SEL R46, R49, R46, !P5 ;  /* 0x0000002e312e7207 */ /* 0x000fe40006800000 */
[----:B------:R-:W-:Y:S02]  /*3540*/  IADD3 R3, P5, PT, R6, R47, RZ ;  /* 0x0000002f06037210 */ /* 0x000fe40007fbe0ff */
[----:B------:R-:W-:Y:S02]  /*3550*/  ISETP.NE.AND.EX P0, PT, R29, RZ, PT, P0 ;  /* 0x000000ff1d00720c */ /* 0x000fe40003f05300 */
[----:B------:R-:W-:Y:S01]  /*3560*/  SEL R36, R3, R36, !P4 ;  /* 0x0000002403247207 */ /* 0x000fe20006000000 */
[----:B------:R-:W-:Y:S01]  /*3570*/  IMAD.X R45, R7, 0x1, R49, P5 ;  /* 0x00000001072d7824 */ /* 0x000fe200028e0631 */
[----:B------:R-:W-:-:S02]  /*3580*/  SEL R6, R43, RZ, !P0 ;  /* 0x000000ff2b067207 */ /* 0x000fc40004000000 */
[----:B------:R-:W-:Y:S02]  /*3590*/  IADD3 R7, P5, PT, R28, R3, RZ ;  /* 0x000000031c077210 */ /* 0x000fe40007fbe0ff */
[C---:B-1----:R-:W-:Y:S01]  /*35a0*/  ISETP.NE.U32.AND P0, PT, R32.reuse, RZ, PT ;  /* 0x000000ff2000720c */ /* 0x042fe20003f05070 */
[----:B--2---:R-:W-:Y:S01]  /*35b0*/  IMAD.IADD R35, R35, 0x1, R6 ;  /* 0x0000000123237824 */ /* 0x004fe200078e0206 */
[----:B------:R-:W-:Y:S01]  /*35c0*/  SEL R44, R43, R44, !P4 ;  /* 0x0000002c2b2c7207 */ /* 0x000fe20006000000 */
[----:B------:R-:W0:Y:S01]  /*35d0*/  SHFL.UP PT, R28, R5, 0x1, RZ ;  /* 0x04200000051c7989 */ /* 0x000e2200000e00ff */
[----:B------:R-:W-:Y:S01]  /*35e0*/  SEL R42, R45, R46, !P4 ;  /* 0x0000002e2d2a7207 */ /* 0x000fe20006000000 */
[----:B------:R-:W-:Y:S01]  /*35f0*/  IMAD.X R45, R29, 0x1, R45, P5 ;  /* 0x000000011d2d7824 */ /* 0x000fe200028e062d */
[----:B------:R-:W-:Y:S01]  /*3600*/  IADD3 R43, P4, PT, R32, R7, RZ ;  /* 0x00000007202b7210 */ /* 0x000fe20007f9e0ff */
[----:B------:R1:W2:Y:S01]  /*3610*/  SHFL.UP PT, R29, R4, 0x1, RZ ;  /* 0x04200000041d7989 */ /* 0x0002a200000e00ff */
[----:B------:R-:W-:-:S02]  /*3620*/  ISETP.NE.AND.EX P0, PT, R33, RZ, PT, P0 ;  /* 0x000000ff2100720c */ /* 0x000fc40003f05300 */
[----:B------:R-:W-:Y:S01]  /*3630*/  SEL R44, R35, R44, !P3 ;  /* 0x0000002c232c7207 */ /* 0x000fe20005800000 */
[----:B------:R-:W-:Y:S01]  /*3640*/  IMAD.X R33, R33, 0x1, R45, P4 ;  /* 0x0000000121217824 */ /* 0x000fe200020e062d */
[----:B------:R-:W-:Y:S01]  /*3650*/  SEL R35, R35, RZ, !P0 ;  /* 0x000000ff23237207 */ /* 0x000fe20004000000 */
[----:B------:R0:W0:Y:S01]  /*3660*/  SHFL.UP PT, R3, R41, 0x1, RZ ;  /* 0x0420000029037989 */ /* 0x00002200000e00ff */
[----:B------:R-:W-:Y:S02]  /*3670*/  ISETP.GE.U32.AND P4, PT, R40, 0x20, PT ;  /* 0x000000202800780c */ /* 0x000fe40003f86070 */
[----:B---3--:R-:W-:Y:S02]  /*3680*/  ISETP.NE.U32.AND P0, PT, R30, RZ, PT ;  /* 0x000000ff1e00720c */ /* 0x008fe40003f05070 */
[----:B------:R-:W-:Y:S01]  /*3690*/  SEL R6, R7, R36, !P3 ;  /* 0x0000002407067207 */ /* 0x000fe20005800000 */
[----:B------:R-:W-:Y:S01]  /*36a0*/  IMAD.IADD R7, R34, 0x1, R35 ;  /* 0x0000000122077824 */ /* 0x000fe200078e0223 */
[----:B------:R-:W-:-:S02]  /*36b0*/  ISETP.NE.AND.EX P0, PT, R31, RZ, PT, P0 ;  /* 0x000000ff1f00720c */ /* 0x000fc40003f05300 */
[----:B------:R-:W-:Y:S02]  /*36c0*/  SEL R32, R45, R42, !P3 ;  /* 0x0000002a2d207207 */ /* 0x000fe40005800000 */
[----:B------:R-:W-:Y:S02]  /*36d0*/  IADD3 R35, P3, PT, R30, R43, RZ ;  /* 0x0000002b1e237210 */ /* 0x000fe40007f7e0ff */
[----:B-1----:R-:W-:Y:S02]  /*36e0*/  SEL R4, R7, RZ, !P0 ;  /* 0x000000ff07047207 */ /* 0x002fe40004000000 */
[----:B------:R-:W-:Y:S01]  /*36f0*/  SEL R6, R43, R6, !P2 ;  /* 0x000000062b067207 */ /* 0x000fe20005000000 */
[----:B------:R-:W-:Y:S01]  /*3700*/  IMAD.X R36, R31, 0x1, R33, P3 ;  /* 0x000000011f247824 */ /* 0x000fe200018e0621 */
[----:B------:R-:W-:Y:S01]  /*3710*/  SEL R7, R7, R44, !P2 ;  /* 0x0000002c07077207 */ /* 0x000fe20005000000 */
[----:B----4-:R-:W-:Y:S01]  /*3720*/  IMAD.IADD R37, R37, 0x1, R4 ;  /* 0x0000000125257824 */ /* 0x010fe200078e0204 */
[----:B------:R-:W-:Y:S01]  /*3730*/  SEL R5, R33, R32, !P2 ;  /* 0x0000002021057207 */ /* 0x000fe20005000000 */
[----:B--2---:R-:W-:Y:S06]  /*3740*/  @!P4 BRA `(.L_x_1006) ;  /* 0x00000000002cc947 */ /* 0x004fec0003800000 */
[----:B------:R-:W-:Y:S02]  /*3750*/  ISETP.NE.AND P1, PT, R38, RZ, PT ;  /* 0x000000ff2600720c */ /* 0x000fe40003f25270 */
[C---:B------:R-:W-:Y:S02]  /*3760*/  ISETP.NE.U32.AND P0, PT, R29.reuse, RZ, PT ;  /* 0x000000ff1d00720c */ /* 0x040fe40003f05070 */
[----:B------:R-:W-:Y:S02]  /*3770*/  SEL R29, R29, RZ, P1 ;  /* 0x000000ff1d1d7207 */ /* 0x000fe40000800000 */
[C---:B0-----:R-:W-:Y:S02]  /*3780*/  ISETP.NE.AND.EX P0, PT, R28.reuse, RZ, PT, P0 ;  /* 0x000000ff1c00720c */ /* 0x041fe40003f05300 */
[----:B------:R-:W-:Y:S02]  /*3790*/  SEL R28, R28, RZ, P1 ;  /* 0x000000ff1c1c7207 */ /* 0x000fe40000800000 */
[----:B------:R-:W-:-:S02]  /*37a0*/  SEL R4, R7, RZ, !P0 ;  /* 0x000000ff07047207 */ /* 0x000fc40004000000 */
[----:B------:R-:W-:-:S03]  /*37b0*/  IADD3 R29, P0, PT, R29, R6, RZ ;  /* 0x000000061d1d7210 */ /* 0x000fc60007f1e0ff */
[----:B------:R-:W-:Y:S02]  /*37c0*/  @P1 IMAD.IADD R7, R3, 0x1, R4 ;  /* 0x0000000103071824 */ /* 0x000fe400078e0204 */
[----:B------:R-:W-:Y:S02]  /*37d0*/  IMAD.X R28, R28, 0x1, R5, P0 ;  /* 0x000000011c1c7824 */ /* 0x000fe400000e0605 */
[----:B------:R-:W-:Y:S01]  /*37e0*/  IMAD.MOV.U32 R3, RZ, RZ, R7 ;  /* 0x000000ffff037224 */ /* 0x000fe200078e0007 */
[----:B------:R-:W-:Y:S06]  /*37f0*/  BRA `(.L_x_1007) ;  /* 0x0000001000387947 */ /* 0x000fec0003800000 */
.L_x_1006:
[----:B------:R-:W1:Y:S01]  /*3800*/  LDC.64 R30, c[0x0][0x3a8] ;  /* 0x0000ea00ff1e7b82 */ /* 0x000e620000000a00 */
[----:B------:R-:W2:Y:S01]  /*3810*/  LDCU UR5, c[0x0][0x370] ;  /* 0x00006e00ff0577ac */ /* 0x000ea20008000800 */
[----:B------:R-:W-:Y:S01]  /*3820*/  @!P1 IMAD.MOV.U32 R6, RZ, RZ, R35 ;  /* 0x000000ffff069224 */ /* 0x000fe200078e0023 */
[----:B------:R3:W-:Y:S01]  /*3830*/  @!P1 STS [UR4+0xd0], R37 ;  /* 0x0000d025ff009988 */ /* 0x0007e20008000804 */
[----:B------:R-:W-:Y:S01]  /*3840*/  @!P1 IMAD.MOV.U32 R7, RZ, RZ, R36 ;  /* 0x000000ffff079224 */ /* 0x000fe200078e0024 */
[----:B------:R-:W-:Y:S01]  /*3850*/  LOP3.LUT R32, RZ, R40, RZ, 0x33, !PT ;  /* 0x00000028ff207212 */ /* 0x000fe200078e33ff */
[----:B------:R-:W-:Y:S02]  /*3860*/  @!P1 IMAD.MOV.U32 R4, RZ, RZ, R37 ;  /* 0x000000ffff049224 */ /* 0x000fe400078e0025 */
[----:B------:R-:W-:Y:S01]  /*3870*/  @!P1 IMAD.MOV.U32 R5, RZ, RZ, 0x64 ;  /* 0x00000064ff059424 */ /* 0x000fe200078e00ff */
[----:B------:R3:W-:Y:S01]  /*3880*/  @!P1 STS.64 [UR4+0xc8], R6 ;  /* 0x0000c806ff009988 */ /* 0x0007e20008000a04 */
[----:B--2---:R-:W-:Y:S01]  /*3890*/  UISETP.GT.U32.AND UP0, UPT, UR5, 0x1f3, UPT ;  /* 0x000001f30500788c */ /* 0x004fe2000bf04070 */
[----:B-1----:R-:W-:-:S05]  /*38a0*/  IMAD.WIDE.U32 R30, R39, 0x10, R30 ;  /* 0x00000010271e7825 */ /* 0x002fca00078e001e */
[----:B------:R3:W-:Y:S03]  /*38b0*/  @!P1 ST.E.128.STRONG.GPU desc[UR8][R30.64+0x200], R4 ;  /* 0x000200041e009985 */ /* 0x0007e6000c10fd08 */
[----:B------:R-:W-:Y:S05]  /*38c0*/  BRA.U UP0, `(.L_x_1008) ;  /* 0x0000000100087547 */ /* 0x000fea000b800000 */
[----:B------:R1:W-:Y:S06]  /*38d0*/  MEMBAR.SC.CTA ;  /* 0x0000000000007992 */ /* 0x0003ec0000000000 */
[----:B-1----:R-:W-:Y:S05]  /*38e0*/  BRA `(.L_x_1009) ;  /* 0x0000000000087947 */ /* 0x002fea0003800000 */
.L_x_1008:
[----:B------:R-:W-:Y:S05]  /*38f0*/  NANOSLEEP 0x1c2 ;  /* 0x000001c20000795d */ /* 0x000fea0003800000 */
[----:B------:R-:W-:Y:S01]  /*3900*/  NOP ;  /* 0x0000000000007918 */ /* 0x000fe20000000000 */
.L_x_1009:
[----:B---3--:R-:W-:-:S07]  /*3910*/  IMAD.WIDE R30, R32, 0x10, R30 ;  /* 0x00000010201e7825 */ /* 0x008fce00078e021e */
.L_x_1011:
[----:B------:R-:W2:Y:S01]  /*3920*/  LD.E.128.STRONG.GPU R4, desc[UR8][R30.64+0x200] ;  /* 0x000200081e047980 */ /* 0x000ea2000c10fd00 */
[----:B------:R-:W-:Y:S05]  /*3930*/  YIELD ;  /* 0x0000000000007946 */ /* 0x000fea0003800000 */
[----:B------:R-:W-:Y:S01]  /*3940*/  UMOV UR5, 0xffffffff ;  /* 0xffffffff00057882 */ /* 0x000fe20000000000 */
[----:B--2---:R-:W-:Y:S02]  /*3950*/  ISETP.NE.AND P0, PT, R5, 0x63, PT ;  /* 0x000000630500780c */ /* 0x004fe40003f05270 */
[----:B------:R-:W-:Y:S11]  /*3960*/  BRA.DIV UR5, `(.L_x_1010) ;  /* 0x0000008e05687947 */ /* 0x000ff6000b800000 */
[----:B------:R-:W-:-:S13]  /*3970*/  VOTE.ANY P0, !P0 ;  /* 0x0000000000ff7806 */ /* 0x000fda0004000100 */
.L_x_1154:
[----:B------:R-:W-:Y:S05]  /*3980*/  @P0 BRA `(.L_x_1011) ;  /* 0xfffffffc00e40947 */ /* 0x000fea000383ffff */
[----:B------:R-:W-:Y:S01]  /*3990*/  UMOV UR5, 0xffffffff ;  /* 0xffffffff00057882 */ /* 0x000fe20000000000 */
[----:B------:R-:W-:Y:S01]  /*39a0*/  ISETP.NE.AND P0, PT, R5, 0x65, PT ;  /* 0x000000650500780c */ /* 0x000fe20003f05270 */
[----:B0-----:R-:W-:Y:S02]  /*39b0*/  IMAD.MOV.U32 R41, RZ, RZ, R6 ;  /* 0x000000ffff297224 */ /* 0x001fe400078e0006 */
[----:B------:R-:W-:Y:S02]  /*39c0*/  IMAD.MOV.U32 R42, RZ, RZ, R7 ;  /* 0x000000ffff2a7224 */ /* 0x000fe400078e0007 */
[----:B------:R-:W-:Y:S01]  /*39d0*/  IMAD.MOV.U32 R40, RZ, RZ, R4 ;  /* 0x000000ffff287224 */ /* 0x000fe200078e0004 */
[----:B------:R-:W-:Y:S07]  /*39e0*/  BRA.DIV UR5, `(.L_x_1012) ;  /* 0x0000008e056c7947 */ /* 0x000fee000b800000 */
[----:B------:R-:W0:Y:S01]  /*39f0*/  S2R R47, SR_GEMASK ;  /* 0x00000000002f7919 */ /* 0x000e220000003c00 */
[----:B------:R-:W-:-:S04]  /*3a00*/  VOTE.ANY R34, PT, !P0 ;  /* 0x0000000000227806 */ /* 0x000fc800040e0100 */
[----:B0-----:R-:W-:-:S05]  /*3a10*/  LOP3.LUT R34, R34, 0x80000000, R47, 0xec, !PT ;  /* 0x8000000022227812 */ /* 0x001fca00078eec2f */
[----:B------:R-:W-:-:S05]  /*3a20*/  VIADD R7, R34, 0xffffffff ;  /* 0xffffffff22077836 */ /* 0x000fca0000000000 */
[----:B------:R-:W-:-:S04]  /*3a30*/  LOP3.LUT R7, R34, R7, RZ, 0xc, !PT ;  /* 0x0000000722077212 */ /* 0x000fc800078e0cff */
[----:B------:R-:W0:Y:S02]  /*3a40*/  POPC R33, R7 ;  /* 0x0000000700217309 */ /* 0x000e240000000000 */
[----:B0-----:R0:W1:Y:S04]  /*3a50*/  SHFL.DOWN PT, R30, R41, 0x1, R33 ;  /* 0x08200000291e7989 */ /* 0x00106800000e0021 */
[----:B------:R0:W2:Y:S04]  /*3a60*/  SHFL.DOWN PT, R31, R42, 0x1, R33 ;  /* 0x082000002a1f7989 */ /* 0x0000a800000e0021 */
[----:B------:R0:W3:Y:S02]  /*3a70*/  SHFL.DOWN PT, R6, R40, 0x1, R33 ;  /* 0x0820000028067989 */ /* 0x0000e400000e0021 */
.L_x_1160:
[----:B------:R-:W-:Y:S01]  /*3a80*/  ISETP.GE.AND P2, PT, R38, R33, PT ;  /* 0x000000212600720c */ /* 0x000fe20003f46270 */
[----:B------:R-:W-:-:S12]  /*3a90*/  UMOV UR5, 0xffffffff ;  /* 0xffffffff00057882 */ /* 0x000fd80000000000 */
[----:B------:R-:W-:Y:S02]  /*3aa0*/  @!P2 ISETP.NE.U32.AND P0, PT, R41, RZ, PT ;  /* 0x000000ff2900a20c */ /* 0x000fe40003f05070 */
[----:B-1----:R-:W-:Y:S02]  /*3ab0*/  @!P2 IADD3 R30, P3, PT, R30, R41, RZ ;  /* 0x000000291e1ea210 */ /* 0x002fe40007f7e0ff */
[----:B------:R-:W-:-:S03]  /*3ac0*/  @!P2 ISETP.NE.AND.EX P0, PT, R42, RZ, PT, P0 ;  /* 0x000000ff2a00a20c */ /* 0x000fc60003f05300 */
[----:B0-----:R-:W-:Y:S02]  /*3ad0*/  @!P2 IMAD.MOV.U32 R41, RZ, RZ, R30 ;  /* 0x000000ffff29a224 */ /* 0x001fe400078e001e */
[----:B--2---:R-:W-:Y:S01]  /*3ae0*/  @!P2 IMAD.X R30, R31, 0x1, R42, P3 ;  /* 0x000000011f1ea824 */ /* 0x004fe200018e062a */
[----:B---3--:R-:W-:Y:S01]  /*3af0*/  @!P2 SEL R31, R6, RZ, !P0 ;  /* 0x000000ff061fa207 */ /* 0x008fe20004000000 */
[----:B------:R-:W-:Y:S06]  /*3b00*/  BRA.DIV UR5, `(.L_x_1013) ;  /* 0x0000008e05987947 */ /* 0x000fec000b800000 */
.L_x_1163:
[----:B------:R-:W-:Y:S01]  /*3b10*/  UMOV UR5, 0xffffffff ;  /* 0xffffffff00057882 */ /* 0x000fe20000000000 */
[----:B------:R-:W-:Y:S02]  /*3b20*/  @!P2 IMAD.MOV.U32 R42, RZ, RZ, R30 ;  /* 0x000000ffff2aa224 */ /* 0x000fe400078e001e */
[----:B------:R-:W-:Y:S01]  /*3b30*/  @!P2 IMAD.IADD R40, R40, 0x1, R31 ;  /* 0x000000012828a824 */ /* 0x000fe200078e021f */
[----:B------:R-:W-:Y:S06]  /*3b40*/  BRA.DIV UR5, `(.L_x_1014) ;  /* 0x0000008e05a87947 */ /* 0x000fec000b800000 */
[----:B------:R0:W1:Y:S04]  /*3b50*/  SHFL.DOWN PT, R30, R41, 0x2, R33 ;  /* 0x08400000291e7989 */ /* 0x00006800000e0021 */
[----:B------:R0:W2:Y:S04]  /*3b60*/  SHFL.DOWN PT, R31, R42, 0x2, R33 ;  /* 0x084000002a1f7989 */ /* 0x0000a800000e0021 */
[----:B------:R0:W3:Y:S02]  /*3b70*/  SHFL.DOWN PT, R6, R40, 0x2, R33 ;  /* 0x0840000028067989 */ /* 0x0000e400000e0021 */
.L_x_1168:
[----:B------:R-:W-:Y:S01]  /*3b80*/  VIADD R46, R38, 0x2 ;  /* 0x00000002262e7836 */ /* 0x000fe20000000000 */
[----:B------:R-:W-:-:S04]  /*3b90*/  UMOV UR5, 0xffffffff ;  /* 0xffffffff00057882 */ /* 0x000fc80000000000 */
[----:B------:R-:W-:-:S13]  /*3ba0*/  ISETP.GT.AND P2, PT, R46, R33, PT ;  /* 0x000000212e00720c */ /* 0x000fda0003f44270 */
[----:B------:R-:W-:Y:S02]  /*3bb0*/  @!P2 ISETP.NE.U32.AND P0, PT, R41, RZ, PT ;  /* 0x000000ff2900a20c */ /* 0x000fe40003f05070 */
[----:B-1----:R-:W-:Y:S02]  /*3bc0*/  @!P2 IADD3 R30, P3, PT, R30, R41, RZ ;  /* 0x000000291e1ea210 */ /* 0x002fe40007f7e0ff */
[----:B------:R-:W-:-:S03]  /*3bd0*/  @!P2 ISETP.NE.AND.EX P0, PT, R42, RZ, PT, P0 ;  /* 0x000000ff2a00a20c */ /* 0x000fc60003f05300 */
[----:B--2---:R-:W-:Y:S01]  /*3be0*/  @!P2 IMAD.X R43, R31, 0x1, R42, P3 ;  /* 0x000000011f2ba824 */ /* 0x004fe200018e062a */
[----:B---3--:R-:W-:Y:S01]  /*3bf0*/  @!P2 SEL R31, R6, RZ, !P0 ;  /* 0x000000ff061fa207 */ /* 0x008fe20004000000 */
[----:B------:R-:W-:Y:S08]  /*3c00*/  BRA.DIV UR5, `(.L_x_1015) ;  /* 0x0000008e05cc7947 */ /* 0x000ff0000b800000 */
.L_x_1171:
[----:B------:R-:W-:Y:S01]  /*3c10*/  UMOV UR5, 0xffffffff ;  /* 0xffffffff00057882 */ /* 0x000fe20000000000 */
[----:B0-----:R-:W-:Y:S02]  /*3c20*/  @!P2 IMAD.MOV.U32 R41, RZ, RZ, R30 ;  /* 0x000000ffff29a224 */ /* 0x001fe400078e001e */
[----:B------:R-:W-:Y:S02]  /*3c30*/  @!P2 IMAD.MOV.U32 R42, RZ, RZ, R43 ;  /* 0x000000ffff2aa224 */ /* 0x000fe400078e002b */
[----:B------:R-:W-:Y:S01]  /*3c40*/  @!P2 IMAD.IADD R40, R40, 0x1, R31 ;  /* 0x000000012828a824 */ /* 0x000fe200078e021f */
[----:B------:R-:W-:Y:S06]  /*3c50*/  BRA.DIV UR5, `(.L_x_1016) ;  /* 0x0000008e05d87947 */ /* 0x000fec000b800000 */
[----:B------:R0:W1:Y:S04]  /*3c60*/  SHFL.DOWN PT, R30, R41, 0x4, R33 ;  /* 0x08800000291e7989 */ /* 0x00006800000e0021 */
[----:B------:R0:W2:Y:S04]  /*3c70*/  SHFL.DOWN PT, R31, R42, 0x4, R33 ;  /* 0x088000002a1f7989 */ /* 0x0000a800000e0021 */
[----:B------:R0:W3:Y:S02]  /*3c80*/  SHFL.DOWN PT, R6, R40, 0x4, R33 ;  /* 0x0880000028067989 */ /* 0x0000e400000e0021 */
.L_x_1176:
        /* <DEDUP_REMOVED lines=9> */
.L_x_1179:
        /* <DEDUP_REMOVED lines=8> */
.L_x_1184:
        /* <DEDUP_REMOVED lines=9> */
.L_x_1187:
        /* <DEDUP_REMOVED lines=8> */
.L_x_1192:
[----:B------:R-:W-:Y:S01]  /*3eb0*/  VIADD R43, R38, 0x10 ;  /* 0x00000010262b7836 */ /* 0x000fe20000000000 */
[----:B------:R-:W4:Y:S01]  /*3ec0*/  LDC.64 R30, c[0x0][0x3a8] ;  /* 0x0000ea00ff1e7b82 */ /* 0x000f220000000a00 */
[----:B------:R-:W-:Y:S01]  /*3ed0*/  UMOV UR5, 0xffffffff ;  /* 0xffffffff00057882 */ /* 0x000fe20000000000 */
[----:B------:R-:W-:Y:S02]  /*3ee0*/  ISETP.NE.AND P0, PT, R5, 0x65, PT ;  /* 0x000000650500780c */ /* 0x000fe40003f05270 */
[----:B------:R-:W-:-:S13]  /*3ef0*/  ISETP.GT.AND P3, PT, R43, R33, PT ;  /* 0x000000212b00720c */ /* 0x000fda0003f64270 */
[----:B------:R-:W-:Y:S02]  /*3f00*/  @!P3 ISETP.NE.U32.AND P2, PT, R41, RZ, PT ;  /* 0x000000ff2900b20c */ /* 0x000fe40003f45070 */
[----:B-1----:R-:W-:Y:S02]  /*3f10*/  @!P3 IADD3 R48, P4, PT, R48, R41, RZ ;  /* 0x000000293030b210 */ /* 0x002fe40007f9e0ff */
[----:B------:R-:W-:Y:S02]  /*3f20*/  @!P3 ISETP.NE.AND.EX P2, PT, R42, RZ, PT, P2 ;  /* 0x000000ff2a00b20c */ /* 0x000fe40003f45320 */
[----:B----4-:R-:W-:Y:S01]  /*3f30*/  IADD3 R30, P5, PT, R30, 0x200, RZ ;  /* 0x000002001e1e7810 */ /* 0x010fe20007fbe0ff */
[----:B--2---:R-:W-:Y:S01]  /*3f40*/  @!P3 IMAD.X R49, R49, 0x1, R42, P4 ;  /* 0x000000013131b824 */ /* 0x004fe200020e062a */
[----:B---3--:R-:W-:Y:S01]  /*3f50*/  @!P3 SEL R5, R6, RZ, !P2 ;  /* 0x000000ff0605b207 */ /* 0x008fe20005000000 */
[----:B------:R-:W-:Y:S10]  /*3f60*/  BRA.DIV UR5, `(.L_x_1021) ;  /* 0x0000009205507947 */ /* 0x000ff4000b800000 */
.L_x_1195:
[----:B------:R-:W-:Y:S01]  /*3f70*/  UMOV UR5, 0xffffffff ;  /* 0xffffffff00057882 */ /* 0x000fe20000000000 */
[----:B0-----:R-:W-:Y:S02]  /*3f80*/  @!P3 IMAD.MOV.U32 R42, RZ, RZ, R49 ;  /* 0x000000ffff2ab224 */ /* 0x001fe400078e0031 */
[----:B------:R-:W-:Y:S02]  /*3f90*/  @!P3 IMAD.MOV.U32 R41, RZ, RZ, R48 ;  /* 0x000000ffff29b224 */ /* 0x000fe400078e0030 */
[----:B------:R-:W-:Y:S02]  /*3fa0*/  @!P3 IMAD.IADD R40, R40, 0x1, R5 ;  /* 0x000000012828b824 */ /* 0x000fe400078e0205 */
[----:B------:R-:W-:Y:S02]  /*3fb0*/  IMAD.X R31, RZ, RZ, R31, P5 ;  /* 0x000000ffff1f7224 */ /* 0x000fe400028e061f */
[----:B------:R-:W-:Y:S01]  /*3fc0*/  IMAD.IADD R49, R32, 0x1, R39 ;  /* 0x0000000120317824 */ /* 0x000fe200078e0227 */
[----:B------:R-:W-:Y:S06]  /*3fd0*/  BRA.DIV UR5, `(.L_x_1022) ;  /* 0x0000009205547947 */ /* 0x000fec000b800000 */
[----:B------:R-:W-:-:S13]  /*3fe0*/  VOTE.ALL P0, P0 ;  /* 0x0000000000ff7806 */ /* 0x000fda0000000000 */
.L_x_1198:
[----:B------:R-:W-:Y:S05]  /*3ff0*/  @!P0 BRA `(.L_x_1023) ;  /* 0x0000000400b48947 */ /* 0x000fea0003800000 */
.L_x_1037:
[----:B------:R-:W-:-:S07]  /*4000*/  IMAD.WIDE R32, R49, 0x10, R30 ;  /* 0x0000001031207825 */ /* 0x000fce00078e021e */
.L_x_1025:
[----:B------:R-:W2:Y:S01]  /*4010*/  LD.E.128.STRONG.GPU R4, desc[UR8][R32.64+-0x200] ;  /* 0xfffe000820047980 */ /* 0x000ea2000c10fd00 */
[----:B------:R-:W-:Y:S05]  /*4020*/  YIELD ;  /* 0x0000000000007946 */ /* 0x000fea0003800000 */
[----:B------:R-:W-:Y:S01]  /*4030*/  UMOV UR5, 0xffffffff ;  /* 0xffffffff00057882 */ /* 0x000fe20000000000 */
[----:B--2---:R-:W-:Y:S02]  /*4040*/  ISETP.NE.AND P0, PT, R5, 0x63, PT ;  /* 0x000000630500780c */ /* 0x004fe40003f05270 */
[----:B------:R-:W-:Y:S11]  /*4050*/  BRA.DIV UR5, `(.L_x_1024) ;  /* 0x0000009205587947 */ /* 0x000ff6000b800000 */
[----:B------:R-:W-:-:S13]  /*4060*/  VOTE.ANY P0, !P0 ;  /* 0x0000000000ff7806 */ /* 0x000fda0004000100 */
.L_x_1201:
[----:B------:R-:W-:Y:S05]  /*4070*/  @P0 BRA `(.L_x_1025) ;  /* 0xfffffffc00e40947 */ /* 0x000fea000383ffff */
[----:B------:R-:W-:Y:S01]  /*4080*/  UMOV UR5, 0xffffffff ;  /* 0xffffffff00057882 */ /* 0x000fe20000000000 */
[----:B------:R-:W-:Y:S01]  /*4090*/  ISETP.NE.AND P0, PT, R5, 0x65, PT ;  /* 0x000000650500780c */ /* 0x000fe20003f05270 */
[----:B------:R-:W-:Y:S02]  /*40a0*/  IMAD.MOV.U32 R32, RZ, RZ, R6 ;  /* 0x000000ffff207224 */ /* 0x000fe400078e0006 */
[----:B------:R-:W-:Y:S02]  /*40b0*/  IMAD.MOV.U32 R51, RZ, RZ, R7 ;  /* 0x000000ffff337224 */ /* 0x000fe400078e0007 */
[----:B------:R-:W-:Y:S01]  /*40c0*/  IMAD.MOV.U32 R48, RZ, RZ, R4 ;  /* 0x000000ffff307224 */ /* 0x000fe200078e0004 */
[----:B------:R-:W-:Y:S07]  /*40d0*/  BRA.DIV UR5, `(.L_x_1026) ;  /* 0x00000092055c7947 */ /* 0x000fee000b800000 */
[----:B------:R-:W-:-:S04]  /*40e0*/  VOTE.ANY R34, PT, !P0 ;  /* 0x0000000000227806 */ /* 0x000fc800040e0100 */
[----:B------:R-:W-:-:S05]  /*40f0*/  LOP3.LUT R34, R34, 0x80000000, R47, 0xec, !PT ;  /* 0x8000000022227812 */ /* 0x000fca00078eec2f */
[----:B------:R-:W-:-:S05]  /*4100*/  VIADD R7, R34, 0xffffffff ;  /* 0xffffffff22077836 */ /* 0x000fca0000000000 */
[----:B------:R-:W-:-:S04]  /*4110*/  LOP3.LUT R7, R34, R7, RZ, 0xc, !PT ;  /* 0x0000000722077212 */ /* 0x000fc800078e0cff */
[----:B------:R-:W0:Y:S02]  /*4120*/  POPC R33, R7 ;  /* 0x0000000700217309 */ /* 0x000e240000000000 */
[----:B0-----:R0:W1:Y:S04]  /*4130*/  SHFL.DOWN PT, R53, R32, 0x1, R33 ;  /* 0x0820000020357989 */ /* 0x00106800000e0021 */
[----:B------:R0:W2:Y:S04]  /*4140*/  SHFL.DOWN PT, R50, R51, 0x1, R33 ;  /* 0x0820000033327989 */ /* 0x0000a800000e0021 */
[----:B------:R0:W3:Y:S02]  /*4150*/  SHFL.DOWN PT, R52, R48, 0x1, R33 ;  /* 0x0820000030347989 */ /* 0x0000e400000e0021 */
.L_x_1207:
[----:B------:R-:W-:Y:S01]  /*4160*/  ISETP.GE.AND P2, PT, R38, R33, PT ;  /* 0x000000212600720c */ /* 0x000fe20003f46270 */
[----:B------:R-:W-:-:S12]  /*4170*/  UMOV UR5, 0xffffffff ;  /* 0xffffffff00057882 */ /* 0x000fd80000000000 */
[----:B-1----:R-:W-:Y:S02]  /*4180*/  @!P2 IADD3 R53, P3, PT, R53, R32, RZ ;  /* 0x000000203535a210 */ /* 0x002fe40007f7e0ff */
[----:B------:R-:W-:-:S03]  /*4190*/  @!P2 ISETP.NE.U32.AND P0, PT, R32, RZ, PT ;  /* 0x000000ff2000a20c */ /* 0x000fc60003f05070 */
[----:B0-----:R-:W-:Y:S01]  /*41a0*/  @!P2 IMAD.MOV.U32 R32, RZ, RZ, R53 ;  /* 0x000000ffff20a224 */ /* 0x001fe200078e0035 */
[----:B------:R-:W-:Y:S09]  /*41b0*/  BRA.DIV UR5, `(.L_x_1027) ;  /* 0x0000009205987947 */ /* 0x000ff2000b800000 */
.L_x_1210:
[----:B------:R-:W-:Y:S01]  /*41c0*/  @!P2 ISETP.NE.AND.EX P0, PT, R51, RZ, PT, P0 ;  /* 0x000000ff3300a20c */ /* 0x000fe20003f05300 */
[----:B------:R-:W-:Y:S01]  /*41d0*/  UMOV UR5, 0xffffffff ;  /* 0xffffffff00057882 */ /* 0x000fe20000000000 */
[----:B--2---:R-:W-:Y:S02]  /*41e0*/  @!P2 IMAD.X R50, R50, 0x1, R51, P3 ;  /* 0x000000013232a824 */ /* 0x004fe400018e0633 */
[----:B---3--:R-:W-:Y:S02]  /*41f0*/  @!P2 SEL R7, R52, RZ, !P0 ;  /* 0x000000ff3407a207 */ /* 0x008fe40004000000 */
[----:B------:R-:W-:-:S03]  /*4200*/  @!P2 IMAD.MOV.U32 R51, RZ, RZ, R50 ;  /* 0x000000ffff33a224 */ /* 0x000fc600078e0032 */
[----:B------:R-:W-:Y:S01]  /*4210*/  @!P2 IMAD.IADD R48, R48, 0x1, R7 ;  /* 0x000000013030a824 */ /* 0x000fe200078e0207 */
[----:B------:R-:W-:Y:S06]  /*4220*/  BRA.DIV UR5, `(.L_x_1028) ;  /* 0x00000092059c7947 */ /* 0x000fec000b800000 */
[----:B------:R0:W1:Y:S04]  /*4230*/  SHFL.DOWN PT, R53, R32, 0x2, R33 ;  /* 0x0840000020357989 */ /* 0x00006800000e0021 */
[----:B------:R0:W2:Y:S04]  /*4240*/  SHFL.DOWN PT, R50, R51, 0x2, R33 ;  /* 0x0840000033327989 */ /* 0x0000a800000e0021 */
[----:B------:R0:W3:Y:S02]  /*4250*/  SHFL.DOWN PT, R52, R48, 0x2, R33 ;  /* 0x0840000030347989 */ /* 0x0000e400000e0021 */
.L_x_1215:
[----:B------:R-:W-:Y:S01]  /*4260*/  ISETP.GT.AND P2, PT, R46, R33, PT ;  /* 0x000000212e00720c */ /* 0x000fe20003f44270 */
[----:B------:R-:W-:-:S12]  /*4270*/  UMOV UR5, 0xffffffff ;  /* 0xffffffff00057882 */ /* 0x000fd80000000000 */
[----:B-1----:R-:W-:Y:S02]  /*4280*/  @!P2 IADD3 R53, P3, PT, R53, R32, RZ ;  /* 0x000000203535a210 */ /* 0x002fe40007f7e0ff */
[----:B------:R-:W-:-:S03]  /*4290*/  @!P2 ISETP.NE.U32.AND P0, PT, R32, RZ, PT ;  /* 0x000000ff2000a20c */ /* 0x000fc60003f05070 */
[----:B0-----:R-:W-:Y:S01]  /*42a0*/  @!P2 IMAD.MOV.U32 R32, RZ, RZ, R53 ;  /* 0x000000ffff20a224 */ /* 0x001fe200078e0035 */
[----:B------:R-:W-:Y:S09]  /*42b0*/  BRA.DIV UR5, `(.L_x_1029) ;  /* 0x0000009205d07947 */ /* 0x000ff2000b800000 */
.L_x_1218:
        /* <DEDUP_REMOVED lines=10> */
.L_x_1223:
[----:B------:R-:W-:Y:S01]  /*4360*/  ISETP.GT.AND P2, PT, R45, R33, PT ;  /* 0x000000212d00720c */ /* 0x000fe20003f44270 */
[----:B------:R-:W-:-:S12]  /*4370*/  UMOV UR5, 0xffffffff ;  /* 0xffffffff00057882 */ /* 0x000fd80000000000 */
[----:B-1----:R-:W-:Y:S02]  /*4380*/  @!P2 IADD3 R53, P3, PT, R53, R32, RZ ;  /* 0x000000203535a210 */ /* 0x002fe40007f7e0ff */
[----:B------:R-:W-:-:S03]  /*4390*/  @!P2 ISETP.NE.U32.AND P0, PT, R32, RZ, PT ;  /* 0x000000ff2000a20c */ /* 0x000fc60003f05070 */
[----:B0-----:R-:W-:Y:S01]  /*43a0*/  @!P2 IMAD.MOV.U32 R32, RZ, RZ, R53 ;  /* 0x000000ffff20a224 */ /* 0x001fe200078e0035 */
[----:B------:R-:W-:Y:S09]  /*43b0*/  BRA.DIV UR5, `(.L_x_1031) ;  /* 0x0000009605087947 */ /* 0x000ff2000b800000 */
.L_x_1226:
        /* <DEDUP_REMOVED lines=10> */
.L_x_1231:
[----:B------:R-:W-:Y:S01]  /*4460*/  ISETP.GT.AND P2, PT, R44, R33, PT ;  /* 0x000000212c00720c */ /* 0x000fe20003f44270 */
[----:B------:R-:W-:-:S12]  /*4470*/  UMOV UR5, 0xffffffff ;  /* 0xffffffff00057882 */ /* 0x000fd80000000000 */
[----:B-1----:R-:W-:Y:S02]  /*4480*/  @!P2 IADD3 R53, P3, PT, R53, R32, RZ ;  /* 0x000000203535a210 */ /* 0x002fe40007f7e0ff */
[----:B------:R-:W-:-:S03]  /*4490*/  @!P2 ISETP.NE.U32.AND P0, PT, R32, RZ, PT ;  /* 0x000000ff2000a20c */ /* 0x000fc60003f05070 */
[----:B0-----:R-:W-:Y:S01]  /*44a0*/  @!P2 IMAD.MOV.U32 R32, RZ, RZ, R53 ;  /* 0x000000ffff20a224 */ /* 0x001fe200078e0035 */
[----:B------:R-:W-:Y:S09]  /*44b0*/  BRA.DIV UR5, `(.L_x_1033) ;  /* 0x0000009605407947 */ /* 0x000ff2000b800000 */
.L_x_1234:
        /* <DEDUP_REMOVED lines=10> */
.L_x_1239:
[----:B------:R-:W-:Y:S01]  /*4560*/  ISETP.GT.AND P4, PT, R43, R33, PT ;  /* 0x000000212b00720c */ /* 0x000fe20003f84270 */
[----:B------:R-:W-:Y:S01]  /*4570*/  UMOV UR5, 0xffffffff ;  /* 0xffffffff00057882 */ /* 0x000fe20000000000 */
[----:B------:R-:W-:-:S11]  /*4580*/  ISETP.NE.AND P0, PT, R5, 0x65, PT ;  /* 0x000000650500780c */ /* 0x000fd60003f05270 */
[----:B------:R-:W-:Y:S02]  /*4590*/  @!P4 ISETP.NE.U32.AND P2, PT, R32, RZ, PT ;  /* 0x000000ff2000c20c */ /* 0x000fe40003f45070 */
[----:B-1----:R-:W-:Y:S02]  /*45a0*/  @!P4 IADD3 R53, P5, PT, R53, R32, RZ ;  /* 0x000000203535c210 */ /* 0x002fe40007fbe0ff */
[----:B------:R-:W-:-:S03]  /*45b0*/  @!P4 ISETP.NE.AND.EX P2, PT, R51, RZ, PT, P2 ;  /* 0x000000ff3300c20c */ /* 0x000fc60003f45320 */
[----:B0-----:R-:W-:Y:S01]  /*45c0*/  @!P4 IMAD.MOV.U32 R32, RZ, RZ, R53 ;  /* 0x000000ffff20c224 */ /* 0x001fe200078e0035 */
[----:B---3--:R-:W-:Y:S01]  /*45d0*/  @!P4 SEL R5, R6, RZ, !P2 ;  /* 0x000000ff0605c207 */ /* 0x008fe20005000000 */
[----:B--2---:R-:W-:Y:S01]  /*45e0*/  @!P4 IMAD.X R50, R50, 0x1, R51, P5 ;  /* 0x000000013232c824 */ /* 0x004fe200028e0633 */
[C---:B------:R-:W-:Y:S02]  /*45f0*/  ISETP.NE.U32.AND P2, PT, R41.reuse, RZ, PT ;  /* 0x000000ff2900720c */ /* 0x040fe40003f45070 */
[----:B------:R-:W-:Y:S01]  /*4600*/  IADD3 R41, P3, PT, R41, R32, RZ ;  /* 0x0000002029297210 */ /* 0x000fe20007f7e0ff */
[----:B------:R-:W-:Y:S01]  /*4610*/  @!P4 IMAD.IADD R48, R48, 0x1, R5 ;  /* 0x000000013030c824 */ /* 0x000fe200078e0205 */
[----:B------:R-:W-:Y:S01]  /*4620*/  ISETP.NE.AND.EX P2, PT, R42, RZ, PT, P2 ;  /* 0x000000ff2a00720c */ /* 0x000fe20003f45320 */
[----:B------:R-:W-:-:S03]  /*4630*/  @!P4 IMAD.MOV.U32 R51, RZ, RZ, R50 ;  /* 0x000000ffff33c224 */ /* 0x000fc600078e0032 */
[----:B------:R-:W-:Y:S01]  /*4640*/  SEL R5, R48, RZ, !P2 ;  /* 0x000000ff30057207 */ /* 0x000fe20005000000 */
[----:B------:R-:W-:Y:S08]  /*4650*/  BRA.DIV UR5, `(.L_x_1035) ;  /* 0x00000096054c7947 */ /* 0x000ff0000b800000 */
.L_x_1242:
[----:B------:R-:W-:Y:S01]  /*4660*/  UMOV UR5, 0xffffffff ;  /* 0xffffffff00057882 */ /* 0x000fe20000000000 */
[----:B------:R-:W-:Y:S02]  /*4670*/  IMAD.X R42, R42, 0x1, R51, P3 ;  /* 0x000000012a2a7824 */ /* 0x000fe400018e0633 */
[----:B------:R-:W-:Y:S02]  /*4680*/  IMAD.IADD R40, R5, 0x1, R40 ;  /* 0x0000000105287824 */ /* 0x000fe400078e0228 */
[----:B------:R-:W-:Y:S01]  /*4690*/  VIADD R49, R49, 0xffffffe0 ;  /* 0xffffffe031317836 */ /* 0x000fe20000000000 */
[----:B------:R-:W-:Y:S06]  /*46a0*/  BRA.DIV UR5, `(.L_x_1036) ;  /* 0x0000009605587947 */ /* 0x000fec000b800000 */
[----:B------:R-:W-:-:S13]  /*46b0*/  VOTE.ALL P0, P0 ;  /* 0x0000000000ff7806 */ /* 0x000fda0000000000 */
.L_x_1245:
[----:B------:R-:W-:Y:S05]  /*46c0*/  @P0 BRA `(.L_x_1037) ;  /* 0xfffffff8004c0947 */ /* 0x000fea000383ffff */
.L_x_1023:
[----:B------:R-:W-:Y:S01]  /*46d0*/  ISETP.NE.AND P2, PT, R38, RZ, PT ;  /* 0x000000ff2600720c */ /* 0x000fe20003f45270 */
[----:B------:R-:W-:Y:S01]  /*46e0*/  BSSY.RECONVERGENT B0, `(.L_x_1038) ;  /* 0x000001a000007945 */ /* 0x000fe20003800200 */
[----:B------:R-:W-:Y:S02]  /*46f0*/  IMAD.MOV.U32 R30, RZ, RZ, R41 ;  /* 0x000000ffff1e7224 */ /* 0x000fe400078e0029 */
[----:B------:R-:W-:-:S09]  /*4700*/  IMAD.MOV.U32 R31, RZ, RZ, R42 ;  /* 0x000000ffff1f7224 */ /* 0x000fd200078e002a */
[----:B------:R-:W0:Y:S01]  /*4710*/  @!P2 S2R R5, SR_CgaCtaId ;  /* 0x000000000005a919 */ /* 0x000e220000008800 */
[----:B------:R-:W-:-:S04]  /*4720*/  @!P2 MOV R4, 0x400 ;  /* 0x000004000004a802 */ /* 0x000fc80000000f00 */
[----:B0-----:R-:W-:Y:S01]  /*4730*/  @!P2 LEA R43, R5, R4, 0x18 ;  /* 0x00000004052ba211 */ /* 0x001fe200078ec0ff */
[----:B------:R-:W-:Y:S06]  /*4740*/  @P1 BRA `(.L_x_1039) ;  /* 0x00000000004c1947 */ /* 0x000fec0003800000 */
[----:B------:R-:W0:Y:S01]  /*4750*/  S2UR UR6, SR_CgaCtaId ;  /* 0x00000000000679c3 */ /* 0x000e220000008800 */
[----:B------:R-:W-:Y:S01]  /*4760*/  ISETP.NE.U32.AND P0, PT, R35, RZ, PT ;  /* 0x000000ff2300720c */ /* 0x000fe20003f05070 */
[----:B------:R-:W-:Y:S01]  /*4770*/  UMOV UR5, 0x400 ;  /* 0x0000040000057882 */ /* 0x000fe20000000000 */
[----:B------:R-:W-:Y:S02]  /*4780*/  IADD3 R35, P1, PT, R30, R35, RZ ;  /* 0x000000231e237210 */ /* 0x000fe40007f3e0ff */
[----:B------:R-:W-:-:S03]  /*4790*/  ISETP.NE.AND.EX P0, PT, R36, RZ, PT, P0 ;  /* 0x000000ff2400720c */ /* 0x000fc60003f05300 */
[----:B------:R-:W1:Y:S01]  /*47a0*/  LDC.64 R4, c[0x0][0x3a8] ;  /* 0x0000ea00ff047b82 */ /* 0x000e620000000a00 */
[----:B------:R-:W-:Y:S01]  /*47b0*/  SEL R6, R40, RZ, !P0 ;  /* 0x000000ff28067207 */ /* 0x000fe20004000000 */
[----:B------:R-:W-:-:S04]  /*47c0*/  IMAD.X R7, R31, 0x1, R36, P1 ;  /* 0x000000011f077824 */ /* 0x000fc800008e0624 */
[----:B------:R-:W-:Y:S02]  /*47d0*/  IMAD.IADD R37, R37, 0x1, R6 ;  /* 0x0000000125257824 */ /* 0x000fe400078e0206 */
[----:B------:R-:W-:Y:S01]  /*47e0*/  IMAD.MOV.U32 R6, RZ, RZ, R35 ;  /* 0x000000ffff067224 */ /* 0x000fe200078e0023 */
[----:B0-----:R-:W-:Y:S01]  /*47f0*/  ULEA UR5, UR6, UR5, 0x18 ;  /* 0x0000000506057291 */ /* 0x001fe2000f8ec0ff */
[----:B-1----:R-:W-:-:S04]  /*4800*/  IMAD.WIDE.U32 R32, R39, 0x10, R4 ;  /* 0x0000001027207825 */ /* 0x002fc800078e0004 */
[----:B------:R-:W-:Y:S02]  /*4810*/  IMAD.MOV.U32 R4, RZ, RZ, R37 ;  /* 0x000000ffff047224 */ /* 0x000fe400078e0025 */
[----:B------:R-:W-:-:S05]  /*4820*/  IMAD.MOV.U32 R5, RZ, RZ, 0x65 ;  /* 0x00000065ff057424 */ /* 0x000fca00078e00ff */
[----:B------:R0:W-:Y:S04]  /*4830*/  ST.E.128.STRONG.GPU desc[UR8][R32.64+0x200], R4 ;  /* 0x0002000420007985 */ /* 0x0001e8000c10fd08 */
[----:B------:R0:W-:Y:S04]  /*4840*/  STS.64 [UR5+0xb8], R6 ;  /* 0x0000b806ff007988 */ /* 0x0001e80008000a05 */
[----:B------:R0:W-:Y:S04]  /*4850*/  STS [UR5+0xc0], R37 ;  /* 0x0000c025ff007988 */ /* 0x0001e80008000805 */
[----:B------:R0:W-:Y:S04]  /*4860*/  STS.64 [UR5+0xa8], R30 ;  /* 0x0000a81eff007988 */ /* 0x0001e80008000a05 */
[----:B------:R0:W-:Y:S02]  /*4870*/  STS [UR5+0xb0], R40 ;  /* 0x0000b028ff007988 */ /* 0x0001e40008000805 */
.L_x_1039:
[----:B------:R-:W-:Y:S05]  /*4880*/  BSYNC.RECONVERGENT B0 ;  /* 0x0000000000007941 */ /* 0x000fea0003800200 */
.L_x_1038:
[----:B------:R1:W-:Y:S01]  /*4890*/  @!P2 STS.64 [R43+0x88], R30 ;  /* 0x0000881e2b00a388 */ /* 0x0003e20000000a00 */
[----:B------:R-:W-:Y:S02]  /*48a0*/  @!P2 IMAD.MOV.U32 R29, RZ, RZ, R30 ;  /* 0x000000ffff1da224 */ /* 0x000fe400078e001e */
[----:B------:R-:W-:Y:S01]  /*48b0*/  @!P2 IMAD.MOV.U32 R28, RZ, RZ, R31 ;  /* 0x000000ffff1ca224 */ /* 0x000fe200078e001f */
[----:B------:R1:W-:Y:S01]  /*48c0*/  @!P2 STS [R43+0x90], R40 ;  /* 0x000090282b00a388 */ /* 0x0003e20000000800 */
[----:B------:R-:W-:-:S07]  /*48d0*/  @!P2 IMAD.MOV.U32 R3, RZ, RZ, R40 ;  /* 0x000000ffff03a224 */ /* 0x000fce00078e0028 */
.L_x_1007:
[----:B0-----:R-:W0:Y:S01]  /*48e0*/  S2R R33, SR_TID.X ;  /* 0x0000000000217919 */ /* 0x001e220000002100 */
[----:B------:R-:W-:Y:S05]  /*48f0*/  WARPSYNC.ALL ;  /* 0x0000000000007948 */ /* 0x000fea0003800000 */
[----:B------:R-:W-:Y:S01]  /*4900*/  BAR.SYNC.DEFER_BLOCKING 0x0 ;  /* 0x0000000000007b1d */ /* 0x000fe20000010000 */
[----:B------:R-:W-:-:S05]  /*4910*/  ISETP.NE.AND P1, PT, R2, R8, PT ;  /* 0x000000080200720c */ /* 0x000fca0003f25270 */
[----:B------:R-:W-:Y:S01]  /*4920*/  BSSY.RECONVERGENT B0, `(.L_x_1040) ;  /* 0x000000e000007945 */ /* 0x000fe20003800200 */
[----:B0-----:R-:W-:-:S13]  /*4930*/  ISETP.NE.AND P0, PT, R33, RZ, PT ;  /* 0x000000ff2100720c */ /* 0x001fda0003f05270 */
[----:B------:R-:W-:Y:S05]  /*4940*/  @!P0 BRA `(.L_x_1041) ;  /* 0x00000000002c8947 */ /* 0x000fea0003800000 */
[----:B------:R-:W0:Y:S01]  /*4950*/  S2UR UR6, SR_CgaCtaId ;  /* 0x00000000000679c3 */ /* 0x000e220000008800 */
[----:B------:R-:W-:Y:S01]  /*4960*/  UMOV UR5, 0x400 ;  /* 0x0000040000057882 */ /* 0x000fe20000000000 */
[----:B------:R-:W-:-:S04]  /*4970*/  ISETP.NE.U32.AND P0, PT, R29, RZ, PT ;  /* 0x000000ff1d00720c */ /* 0x000fc80003f05070 */
[----:B------:R-:W-:Y:S01]  /*4980*/  ISETP.NE.AND.EX P0, PT, R28, RZ, PT, P0 ;  /* 0x000000ff1c00720c */ /* 0x000fe20003f05300 */
[----:B0-----:R-:W-:-:S09]  /*4990*/  ULEA UR5, UR6, UR5, 0x18 ;  /* 0x0000000506057291 */ /* 0x001fd2000f8ec0ff */
[----:B------:R-:W0:Y:S04]  /*49a0*/  LDS.64 R4, [UR5+0x88] ;  /* 0x00008805ff047984 */ /* 0x000e280008000a00 */
[----:B------:R-:W2:Y:S01]  /*49b0*/  LDS R6, [UR5+0x90] ;  /* 0x00009005ff067984 */ /* 0x000ea20008000800 */
[----:B0-----:R-:W-:Y:S02]  /*49c0*/  IADD3 R29, P2, PT, R4, R29, RZ ;  /* 0x0000001d041d7210 */ /* 0x001fe40007f5e0ff */
[----:B--2---:R-:W-:-:S03]  /*49d0*/  SEL R6, R6, RZ, !P0 ;  /* 0x000000ff06067207 */ /* 0x004fc60004000000 */
[----:B------:R-:W-:Y:S02]  /*49e0*/  IMAD.X R28, R5, 0x1, R28, P2 ;  /* 0x00000001051c7824 */ /* 0x000fe400010e061c */
[----:B------:R-:W-:-:S07]  /*49f0*/  IMAD.IADD R3, R3, 0x1, R6 ;  /* 0x0000000103037824 */ /* 0x000fce00078e0206 */
.L_x_1041:
[----:B------:R-:W-:Y:S05]  /*4a00*/  BSYNC.RECONVERGENT B0 ;  /* 0x0000000000007941 */ /* 0x000fea0003800200 */
.L_x_1040:
[----:B------:R-:W-:Y:S01]  /*4a10*/  SEL R4, R3, RZ, !P1 ;  /* 0x000000ff03047207 */ /* 0x000fe20004800000 */
[----:B------:R-:W0:Y:S01]  /*4a20*/  S2UR UR5, SR_CgaCtaId ;  /* 0x00000000000579c3 */ /* 0x000e220000008800 */
[----:B------:R-:W-:Y:S01]  /*4a30*/  ISETP.NE.AND P6, PT, R8, R10, PT ;  /* 0x0000000a0800720c */ /* 0x000fe20003fc5270 */
[----:B------:R-:W-:Y:S01]  /*4a40*/  UMOV UR4, 0x400 ;  /* 0x0000040000047882 */ /* 0x000fe20000000000 */
[----:B------:R-:W-:Y:S01]  /*4a50*/  ISETP.NE.AND P2, PT, R10, R12, PT ;  /* 0x0000000c0a00720c */ /* 0x000fe20003f45270 */
[----:B------:R-:W-:Y:S01]  /*4a60*/  IMAD.IADD R9, R9, 0x1, R4 ;  /* 0x0000000109097824 */ /* 0x000fe200078e0204 */
[----:B------:R-:W-:Y:S02]  /*4a70*/  ISETP.NE.AND P0, PT, R12, R14, PT ;  /* 0x0000000e0c00720c */ /* 0x000fe40003f05270 */
[----:B------:R-:W-:Y:S02]  /*4a80*/  ISETP.NE.AND P3, PT, R8, R10, PT ;  /* 0x0000000a0800720c */ /* 0x000fe40003f65270 */
[----:B------:R-:W-:-:S02]  /*4a90*/  SEL R4, R9, RZ, !P6 ;  /* 0x000000ff09047207 */ /* 0x000fc40007000000 */
[----:B------:R-:W-:Y:S02]  /*4aa0*/  ISETP.NE.AND P4, PT, R10, R12, PT ;  /* 0x0000000c0a00720c */ /* 0x000fe40003f85270 */
[----:B------:R-:W-:Y:S01]  /*4ab0*/  SEL R7, RZ, 0x1, !P3 ;  /* 0x00000001ff077807 */ /* 0x000fe20005800000 */
[----:B------:R-:W-:Y:S01]  /*4ac0*/  IMAD.IADD R11, R11, 0x1, R4 ;  /* 0x000000010b0b7824 */ /* 0x000fe200078e0204 */
[----:B-1----:R-:W-:Y:S02]  /*4ad0*/  SEL R30, RZ, 0x1, !P4 ;  /* 0x00000001ff1e7807 */ /* 0x002fe40006000000 */
[----:B------:R-:W-:Y:S02]  /*4ae0*/  ISETP.NE.AND P3, PT, R12, R14, PT ;  /* 0x0000000e0c00720c */ /* 0x000fe40003f65270 */
[----:B------:R-:W-:Y:S02]  /*4af0*/  SEL R4, R11, RZ, !P2 ;  /* 0x000000ff0b047207 */ /* 0x000fe40005000000 */
[----:B------:R-:W-:-:S02]  /*4b00*/  SEL R41, RZ, 0x1, !P6 ;  /* 0x00000001ff297807 */ /* 0x000fc40007000000 */
[----:B------:R-:W-:Y:S01]  /*4b10*/  ISETP.NE.AND P6, PT, R18, R20, PT ;  /* 0x000000141200720c */ /* 0x000fe20003fc5270 */
[----:B------:R-:W-:Y:S01]  /*4b20*/  IMAD.IADD R13, R13, 0x1, R4 ;  /* 0x000000010d0d7824 */ /* 0x000fe200078e0204 */
[----:B0-----:R-:W-:Y:S02]  /*4b30*/  ULEA UR4, UR5, UR4, 0x18 ;  /* 0x0000000405047291 */ /* 0x001fe4000f8ec0ff */
[----:B------:R-:W-:Y:S02]  /*4b40*/  SEL R45, RZ, 0x1, !P6 ;  /* 0x00000001ff2d7807 */ /* 0x000fe40007000000 */
[----:B------:R-:W-:Y:S02]  /*4b50*/  SEL R4, R13, RZ, !P0 ;  /* 0x000000ff0d047207 */ /* 0x000fe40004000000 */
[----:B------:R-:W-:-:S03]  /*4b60*/  ISETP.NE.AND P0, PT, R14, R16, PT ;  /* 0x000000100e00720c */ /* 0x000fc60003f05270 */
[----:B------:R-:W-:-:S05]  /*4b70*/  IMAD.IADD R15, R15, 0x1, R4 ;  /* 0x000000010f0f7824 */ /* 0x000fca00078e0204 */
[----:B------:R-:W-:Y:S02]  /*4b80*/  SEL R4, R15, RZ, !P0 ;  /* 0x000000ff0f047207 */ /* 0x000fe40004000000 */
[----:B------:R-:W-:-:S03]  /*4b90*/  ISETP.NE.AND P0, PT, R16, R18, PT ;  /* 0x000000121000720c */ /* 0x000fc60003f05270 */
[----:B------:R-:W-:-:S05]  /*4ba0*/  IMAD.IADD R17, R17, 0x1, R4 ;  /* 0x0000000111117824 */ /* 0x000fca00078e0204 */
[----:B------:R-:W-:Y:S02]  /*4bb0*/  SEL R4, R17, RZ, !P0 ;  /* 0x000000ff11047207 */ /* 0x000fe40004000000 */
[----:B------:R-:W-:-:S03]  /*4bc0*/  ISETP.NE.AND P0, PT, R18, R20, PT ;  /* 0x000000141200720c */ /* 0x000fc60003f05270 */
[----:B------:R-:W-:Y:S02]  /*4bd0*/  IMAD.IADD R19, R19, 0x1, R4 ;  /* 0x0000000113137824 */ /* 0x000fe400078e0204 */
[----:B------:R-:W0:Y:S03]  /*4be0*/  LDS.64 R4, [UR4+0xc8] ;  /* 0x0000c804ff047984 */ /* 0x000e260008000a00 */
[----:B------:R-:W-:Y:S02]  /*4bf0*/  SEL R6, R19, RZ, !P0 ;  /* 0x000000ff13067207 */ /* 0x000fe40004000000 */
[----:B------:R-:W-:-:S03]  /*4c00*/  ISETP.NE.AND P0, PT, R2, R8, PT ;  /* 0x000000080200720c */ /* 0x000fc60003f05270 */
[----:B------:R-:W-:Y:S01]  /*4c10*/  IMAD.IADD R21, R21, 0x1, R6 ;  /* 0x0000000115157824 */ /* 0x000fe200078e0206 */
[----:B------:R-:W-:Y:S02]  /*4c20*/  SEL R6, RZ, 0x1, !P0 ;  /* 0x00000001ff067807 */ /* 0x000fe40004000000 */
[----:B------:R-:W-:Y:S02]  /*4c30*/  ISETP.NE.AND P0, PT, R20, R22, PT ;  /* 0x000000161400720c */ /* 0x000fe40003f05270 */
[----:B------:R-:W-:Y:S02]  /*4c40*/  IADD3 R30, P4, P5, R30, R7, R6 ;  /* 0x000000071e1e7210 */ /* 0x000fe40007d9e006 */
[----:B------:R-:W-:Y:S02]  /*4c50*/  SEL R7, RZ, 0x1, !P3 ;  /* 0x00000001ff077807 */ /* 0x000fe40005800000 */
[----:B------:R-:W-:Y:S02]  /*4c60*/  SEL R6, R21, RZ, !P0 ;  /* 0x000000ff15067207 */ /* 0x000fe40004000000 */
[----:B------:R-:W-:-:S02]  /*4c70*/  IADD3 R32, P0, PT, R30, R7, RZ ;  /* 0x000000071e207210 */ /* 0x000fc40007f1e0ff */
[----:B------:R-:W-:Y:S01]  /*4c80*/  IADD3.X R31, PT, PT, RZ, RZ, RZ, P4, P5 ;  /* 0x000000ffff1f7210 */ /* 0x000fe200027ea4ff */
[----:B------:R-:W-:Y:S01]  /*4c90*/  IMAD.IADD R23, R23, 0x1, R6 ;  /* 0x0000000117177824 */ /* 0x000fe200078e0206 */
[----:B------:R-:W-:Y:S02]  /*4ca0*/  ISETP.NE.AND P3, PT, R14, R16, PT ;  /* 0x000000100e00720c */ /* 0x000fe40003f65270 */
[----:B------:R-:W-:Y:S01]  /*4cb0*/  SEL R6, RZ, 0x1, !P1 ;  /* 0x00000001ff067807 */ /* 0x000fe20004800000 */
[----:B------:R-:W-:Y:S01]  /*4cc0*/  IMAD.X R31, RZ, RZ, R31, P0 ;  /* 0x000000ffff1f7224 */ /* 0x000fe200000e061f */
[----:B------:R-:W-:Y:S02]  /*4cd0*/  SEL R7, RZ, 0x1, !P3 ;  /* 0x00000001ff077807 */ /* 0x000fe40005800000 */
[----:B------:R-:W-:Y:S02]  /*4ce0*/  IADD3 R35, P0, PT, R29, R32, RZ ;  /* 0x000000201d237210 */ /* 0x000fe40007f1e0ff */
[----:B------:R-:W-:-:S02]  /*4cf0*/  ISETP.NE.AND P1, PT, R16, R18, PT ;  /* 0x000000121000720c */ /* 0x000fc40003f25270 */
[----:B------:R-:W-:Y:S02]  /*4d00*/  SEL R30, RZ, 0x1, !P2 ;  /* 0x00000001ff1e7807 */ /* 0x000fe40005000000 */
[----:B------:R-:W-:Y:S01]  /*4d10*/  IADD3 R34, P2, PT, R32, R7, RZ ;  /* 0x0000000720227210 */ /* 0x000fe20007f5e0ff */
[----:B------:R-:W-:Y:S01]  /*4d20*/  IMAD.X R32, R28, 0x1, R31, P0 ;  /* 0x000000011c207824 */ /* 0x000fe200000e061f */
[----:B------:R-:W-:Y:S02]  /*4d30*/  SEL R37, RZ, 0x1, !P1 ;  /* 0x00000001ff257807 */ /* 0x000fe40004800000 */
[C---:B------:R-:W-:Y:S02]  /*4d40*/  IADD3 R41, P3, P1, R29.reuse, R41, R6 ;  /* 0x000000291d297210 */ /* 0x040fe4000797e006 */
[----:B0-----:R-:W-:Y:S01]  /*4d50*/  ISETP.GE.U32.AND P0, PT, R4, 0x101, PT ;  /* 0x000001010400780c */ /* 0x001fe20003f06070 */
[----:B------:R-:W-:Y:S01]  /*4d60*/  IMAD.IADD R38, R34, 0x1, R37 ;  /* 0x0000000122267824 */ /* 0x000fe200078e0225 */
[----:B------:R-:W-:Y:S01]  /*4d70*/  IADD3 R43, P4, PT, R29, R6, RZ ;  /* 0x000000061d2b7210 */ /* 0x000fe20007f9e0ff */
[----:B------:R-:W-:Y:S01]  /*4d80*/  IMAD.X R37, RZ, RZ, R31, P2 ;  /* 0x000000ffff257224 */ /* 0x000fe200010e061f */
[----:B------:R-:W-:-:S02]  /*4d90*/  ISETP.GE.AND.EX P0, PT, R5, RZ, PT, P0 ;  /* 0x000000ff0500720c */ /* 0x000fc40003f06300 */
[----:B------:R-:W-:Y:S01]  /*4da0*/  IADD3 R39, P2, PT, R41, R30, RZ ;  /* 0x0000001e29277210 */ /* 0x000fe20007f5e0ff */
[----:B------:R-:W-:Y:S01]  /*4db0*/  IMAD.IADD R30, R38, 0x1, R45 ;  /* 0x00000001261e7824 */ /* 0x000fe200078e022d */
[C---:B------:R-:W-:Y:S02]  /*4dc0*/  IADD3.X R36, PT, PT, R28.reuse, RZ, RZ, P3, P1 ;  /* 0x000000ff1c247210 */ /* 0x040fe40001fe24ff */
[C---:B------:R-:W-:Y:S01]  /*4dd0*/  IADD3 R6, P6, PT, R29.reuse, R34, RZ ;  /* 0x000000221d067210 */ /* 0x040fe20007fde0ff */
[----:B------:R-:W-:Y:S01]  /*4de0*/  IMAD.X R34, RZ, RZ, R28, P4 ;  /* 0x000000ffff227224 */ /* 0x000fe200020e061c */
[C---:B------:R-:W-:Y:S02]  /*4df0*/  IADD3 R24, P5, PT, R29.reuse, R24, RZ ;  /* 0x000000181d187210 */ /* 0x040fe40007fbe0ff */
[C---:B------:R-:W-:Y:S01]  /*4e00*/  IADD3 R7, P3, PT, R29.reuse, R38, RZ ;  /* 0x000000261d077210 */ /* 0x040fe20007f7e0ff */
[C---:B------:R-:W-:Y:S01]  /*4e10*/  IMAD.X R37, R28.reuse, 0x1, R37, P6 ;  /* 0x000000011c257824 */ /* 0x040fe200030e0625 */
[----:B------:R-:W-:Y:S01]  /*4e20*/  IADD3 R30, P1, PT, R29, R30, RZ ;  /* 0x0000001e1d1e7210 */ /* 0x000fe20007f3e0ff */
[----:B------:R-:W-:-:S02]  /*4e30*/  IMAD.X R27, R28, 0x1, R27, P5 ;  /* 0x000000011c1b7824 */ /* 0x000fc400028e061b */
[C---:B------:R-:W-:Y:S02]  /*4e40*/  IMAD.X R0, R28.reuse, 0x1, R0, P3 ;  /* 0x000000011c007824 */ /* 0x040fe400018e0600 */
[----:B------:R-:W-:Y:S02]  /*4e50*/  IMAD.X R38, RZ, RZ, R36, P2 ;  /* 0x000000ffff267224 */ /* 0x000fe400010e0624 */
[----:B------:R-:W-:Y:S01]  /*4e60*/  IMAD.X R31, R28, 0x1, R26, P1 ;  /* 0x000000011c1f7824 */ /* 0x000fe200008e061a */
[----:B------:R-:W-:Y:S06]  /*4e70*/  @!P0 BRA `(.L_x_1042) ;  /* 0x0000000400f08947 */ /* 0x000fec0003800000 */
[----:B------:R-:W0:Y:S01]  /*4e80*/  LDS.64 R26, [UR4+0xa8] ;  /* 0x0000a804ff1a7984 */ /* 0x000e220008000a00 */
[----:B------:R-:W-:Y:S01]  /*4e90*/  BAR.SYNC.DEFER_BLOCKING 0x0 ;  /* 0x0000000000007b1d */ /* 0x000fe20000010000 */
[----:B------:R-:W-:Y:S02]  /*4ea0*/  ISETP.NE.AND P1, PT, R2, R8, PT ;  /* 0x000000080200720c */ /* 0x000fe40003f25270 */
[----:B------:R-:W-:Y:S02]  /*4eb0*/  ISETP.NE.AND P2, PT, R8, R10, PT ;  /* 0x0000000a0800720c */ /* 0x000fe40003f45270 */
[----:B------:R-:W-:Y:S02]  /*4ec0*/  ISETP.NE.AND P0, PT, R10, R12, PT ;  /* 0x0000000c0a00720c */ /* 0x000fe40003f05270 */
[----:B------:R-:W-:Y:S02]  /*4ed0*/  ISETP.NE.AND P6, PT, R12, R14, PT ;  /* 0x0000000e0c00720c */ /* 0x000fe40003fc5270 */
[----:B------:R-:W-:-:S02]  /*4ee0*/  ISETP.NE.AND P3, PT, R18, R20, PT ;  /* 0x000000141200720c */ /* 0x000fc40003f65270 */
[----:B------:R-:W-:Y:S02]  /*4ef0*/  ISETP.NE.AND P4, PT, R20, R22, PT ;  /* 0x000000161400720c */ /* 0x000fe40003f85270 */
[----:B------:R-:W-:Y:S01]  /*4f00*/  ISETP.NE.AND P5, PT, R22, R25, PT ;  /* 0x000000191600720c */ /* 0x000fe20003fa5270 */
[--C-:B0-----:R-:W-:Y:S02]  /*4f10*/  @P1 IMAD.IADD R29, R29, 0x1, -R26.reuse ;  /* 0x000000011d1d1824 */ /* 0x101fe400078e0a1a */
[--C-:B------:R-:W-:Y:S02]  /*4f20*/  @P2 IMAD.IADD R43, R43, 0x1, -R26.reuse ;  /* 0x000000012b2b2824 */ /* 0x100fe400078e0a1a */
[--C-:B------:R-:W-:Y:S01]  /*4f30*/  @P0 IMAD.IADD R41, R41, 0x1, -R26.reuse ;  /* 0x0000000129290824 */ /* 0x100fe200078e0a1a */
[----:B------:R-:W-:Y:S01]  /*4f40*/  @P1 LEA R29, R29, UR4, 0x3 ;  /* 0x000000041d1d1c11 */ /* 0x000fe2000f8e18ff */
[--C-:B------:R-:W-:Y:S01]  /*4f50*/  @P6 IMAD.IADD R39, R39, 0x1, -R26.reuse ;  /* 0x0000000127276824 */ /* 0x100fe200078e0a1a */
[----:B------:R-:W-:Y:S01]  /*4f60*/  @P2 LEA R43, R43, UR4, 0x3 ;  /* 0x000000042b2b2c11 */ /* 0x000fe2000f8e18ff */
[--C-:B------:R-:W-:Y:S01]  /*4f70*/  @P3 IMAD.IADD R7, R7, 0x1, -R26.reuse ;  /* 0x0000000107073824 */ /* 0x100fe200078e0a1a */
[----:B------:R-:W-:Y:S01]  /*4f80*/  @P0 LEA R41, R41, UR4, 0x3 ;  /* 0x0000000429290c11 */ /* 0x000fe2000f8e18ff */
[----:B------:R0:W-:Y:S01]  /*4f90*/  @P1 STS.64 [R29], R2 ;  /* 0x000000021d001388 */ /* 0x0001e20000000a00 */
[----:B------:R-:W-:Y:S01]  /*4fa0*/  ISETP.NE.AND P1, PT, R14, R16, PT ;  /* 0x000000100e00720c */ /* 0x000fe20003f25270 */
[--C-:B------:R-:W-:Y:S01]  /*4fb0*/  @P4 IMAD.IADD R30, R30, 0x1, -R26.reuse ;  /* 0x000000011e1e4824 */ /* 0x100fe200078e0a1a */
[----:B------:R-:W-:Y:S01]  /*4fc0*/  @P6 LEA R39, R39, UR4, 0x3 ;  /* 0x0000000427276c11 */ /* 0x000fe2000f8e18ff */
[----:B------:R0:W-:Y:S01]  /*4fd0*/  @P2 STS.64 [R43], R8 ;  /* 0x000000082b002388 */ /* 0x0001e20000000a00 */
[----:B------:R-:W-:Y:S01]  /*4fe0*/  ISETP.NE.AND P2, PT, R16, R18, PT ;  /* 0x000000121000720c */ /* 0x000fe20003f45270 */
[----:B------:R-:W-:Y:S01]  /*4ff0*/  @P5 IMAD.IADD R24, R24, 0x1, -R26 ;  /* 0x0000000118185824 */ /* 0x000fe200078e0a1a */
[----:B------:R-:W-:Y:S01]  /*5000*/  @P3 LEA R7, R7, UR4, 0x3 ;  /* 0x0000000407073c11 */ /* 0x000fe2000f8e18ff */
[----:B------:R0:W-:Y:S01]  /*5010*/  @P0 STS.64 [R41], R10 ;  /* 0x0000000a29000388 */ /* 0x0001e20000000a00 */
[----:B------:R-:W-:-:S02]  /*5020*/  @P4 LEA R30, R30, UR4, 0x3 ;  /* 0x000000041e1e4c11 */ /* 0x000fc4000f8e18ff */
[----:B------:R-:W-:Y:S01]  /*5030*/  @P5 LEA R24, R24, UR4, 0x3 ;  /* 0x0000000418185c11 */ /* 0x000fe2000f8e18ff */
[----:B------:R0:W-:Y:S01]  /*5040*/  @P6 STS.64 [R39], R12 ;  /* 0x0000000c27006388 */ /* 0x0001e20000000a00 */
[----:B------:R-:W-:Y:S01]  /*5050*/  ISETP.GT.U32.AND P0, PT, R4, R33, PT ;  /* 0x000000210400720c */ /* 0x000fe20003f04070 */
[----:B------:R-:W-:-:S03]  /*5060*/  @P1 IMAD.IADD R35, R35, 0x1, -R26 ;  /* 0x0000000123231824 */ /* 0x000fc600078e0a1a */
[----:B------:R-:W-:Y:S01]  /*5070*/  ISETP.GT.U32.AND.EX P0, PT, R5, RZ, PT, P0 ;  /* 0x000000ff0500720c */ /* 0x000fe20003f04100 */
[----:B------:R-:W-:Y:S01]  /*5080*/  @P2 IMAD.IADD R6, R6, 0x1, -R26 ;  /* 0x0000000106062824 */ /* 0x000fe200078e0a1a */
[----:B------:R-:W-:-:S04]  /*5090*/  @P1 LEA R35, R35, UR4, 0x3 ;  /* 0x0000000423231c11 */ /* 0x000fc8000f8e18ff */
[----:B------:R-:W-:Y:S01]  /*50a0*/  @P2 LEA R6, R6, UR4, 0x3 ;  /* 0x0000000406062c11 */ /* 0x000fe2000f8e18ff */
        /* <DEDUP_REMOVED lines=11> */
[----:B------:R-:W-:-:S04]  /*5160*/  LOP3.LUT R3, RZ, R21, RZ, 0x33, !PT ;  /* 0x00000015ff037212 */ /* 0x000fc800078e33ff */
[----:B------:R-:W-:Y:S02]  /*5170*/  IADD3 R14, P0, PT, R4, R3, RZ ;  /* 0x00000003040e7210 */ /* 0x000fe40007f1e0ff */
[----:B------:R-:W-:Y:S02]  /*5180*/  LOP3.LUT R3, RZ, R23, RZ, 0x33, !PT ;  /* 0x00000017ff037212 */ /* 0x000fe400078e33ff */
[----:B------:R-:W-:-:S03]  /*5190*/  LOP3.LUT R0, R14, 0x300, RZ, 0xc0, !PT ;  /* 0x000003000e007812 */ /* 0x000fc600078ec0ff */
[----:B------:R-:W-:Y:S01]  /*51a0*/  IMAD.X R3, R5, 0x1, R3, P0 ;  /* 0x0000000105037824 */ /* 0x000fe200000e0603 */
[----:B------:R-:W-:Y:S02]  /*51b0*/  ISETP.NE.U32.AND P1, PT, R0, 0x300, PT ;  /* 0x000003000000780c */ /* 0x000fe40003f25070 */
[----:B------:R-:W-:Y:S02]  /*51c0*/  ISETP.GE.U32.AND P0, PT, R14, 0x300, PT ;  /* 0x000003000e00780c */ /* 0x000fe40003f06070 */
[----:B------:R-:W-:Y:S02]  /*51d0*/  ISETP.NE.AND.EX P1, PT, RZ, RZ, PT, P1 ;  /* 0x000000ffff00720c */ /* 0x000fe40003f25310 */
[----:B------:R-:W-:-:S11]  /*51e0*/  ISETP.GE.U32.AND.EX P0, PT, R3, RZ, PT, P0 ;  /* 0x000000ff0300720c */ /* 0x000fd60003f06100 */
[----:B0-----:R-:W-:Y:S05]  /*51f0*/  @!P1 BRA `(.L_x_1044) ;  /* 0x0000000000849947 */ /* 0x001fea0003800000 */
[----:B------:R-:W0:Y:S01]  /*5200*/  LDCU.128 UR12, c[0x0][0x390] ;  /* 0x00007200ff0c77ac */ /* 0x000e220008000c00 */
[----:B------:R-:W-:Y:S01]  /*5210*/  SHF.R.U64 R14, R14, 0x8, R3 ;  /* 0x000000080e0e7819 */ /* 0x000fe20000001203 */
[----:B------:R-:W-:Y:S01]  /*5220*/  IMAD.MOV.U32 R15, RZ, RZ, RZ ;  /* 0x000000ffff0f7224 */ /* 0x000fe200078e00ff */
[----:B------:R-:W-:-:S03]  /*5230*/  IADD3 R11, P1, PT, R26, R21, RZ ;  /* 0x000000151a0b7210 */ /* 0x000fc60007f3e0ff */
[----:B------:R-:W-:Y:S02]  /*5240*/  VIADD R14, R14, 0x1 ;  /* 0x000000010e0e7836 */ /* 0x000fe40000000000 */
[----:B------:R-:W-:Y:S02]  /*5250*/  IMAD.X R0, R27, 0x1, R23, P1 ;  /* 0x000000011b007824 */ /* 0x000fe400008e0617 */
[C---:B------:R-:W-:Y:S01]  /*5260*/  IMAD.SHL.U32 R10, R11.reuse, 0x4, RZ ;  /* 0x000000040b0a7824 */ /* 0x040fe200078e00ff */
[----:B------:R-:W-:Y:S02]  /*5270*/  LOP3.LUT R14, R14, 0x3, RZ, 0xc0, !PT ;  /* 0x000000030e0e7812 */ /* 0x000fe400078ec0ff */
[----:B------:R-:W-:Y:S02]  /*5280*/  SHF.L.U64.HI R11, R11, 0x2, R0 ;  /* 0x000000020b0b7819 */ /* 0x000fe40000010200 */
[----:B------:R-:W-:Y:S02]  /*5290*/  LEA R21, P3, R14, R21, 0x8 ;  /* 0x000000150e157211 */ /* 0x000fe400078640ff */
[----:B------:R-:W-:-:S02]  /*52a0*/  LEA R0, R33, UR4, 0x3 ;  /* 0x0000000421007c11 */ /* 0x000fc4000f8e18ff */
[C---:B0-----:R-:W-:Y:S02]  /*52b0*/  IADD3 R12, P1, PT, R10.reuse, UR14, RZ ;  /* 0x0000000e0a0c7c10 */ /* 0x041fe4000ff3e0ff */
[----:B------:R-:W-:Y:S02]  /*52c0*/  IADD3 R10, P2, PT, R10, UR12, RZ ;  /* 0x0000000c0a0a7c10 */ /* 0x000fe4000ff5e0ff */
[C---:B------:R-:W-:Y:S02]  /*52d0*/  IADD3.X R13, PT, PT, R11.reuse, UR15, RZ, P1, !PT ;  /* 0x0000000f0b0d7c10 */ /* 0x040fe40008ffe4ff */
[----:B------:R-:W-:Y:S02]  /*52e0*/  IADD3.X R11, PT, PT, R11, UR13, RZ, P2, !PT ;  /* 0x0000000d0b0b7c10 */ /* 0x000fe400097fe4ff */
[----:B------:R-:W-:-:S07]  /*52f0*/  LEA.HI.X R23, R14, R23, R15, 0x8, P3 ;  /* 0x000000170e177211 */ /* 0x000fce00018f440f */
.L_x_1045:
        /* <DEDUP_REMOVED lines=17> */
.L_x_1044:
[----:B------:R-:W-:Y:S05]  /*5410*/  BSYNC.RECONVERGENT B0 ;  /* 0x0000000000007941 */ /* 0x000fea0003800200 */
.L_x_1043:
[----:B------:R-:W-:Y:S05]  /*5420*/  @!P0 EXIT ;  /* 0x000000000000894d */ /* 0x000fea0003800000 */
.L_x_1046:
[C---:B------:R-:W-:Y:S02]  /*5430*/  LEA R0, R21.reuse, UR4, 0x3 ;  /* 0x0000000415007c11 */ /* 0x040fe4000f8e18ff */
[----:B0---4-:R-:W-:Y:S01]  /*5440*/  IADD3 R3, P0, PT, R26, R21, RZ ;  /* 0x000000151a037210 */ /* 0x011fe20007f1e0ff */
[----:B------:R-:W-:Y:S02]  /*5450*/  VIADD R21, R21, 0x400 ;  /* 0x0000040015157836 */ /* 0x000fe40000000000 */
[----:B------:R-:W0:Y:S02]  /*5460*/  LDS.64 R12, [R0] ;  /* 0x00000000000c7984 */ /* 0x000e240000000a00 */
[----:B------:R-:W-:Y:S02]  /*5470*/  IMAD.X R2, R27, 0x1, R23, P0 ;  /* 0x000000011b027824 */ /* 0x000fe400000e0617 */
[----:B------:R-:W1:Y:S01]  /*5480*/  LDS.64 R14, [R0+0x800] ;  /* 0x00080000000e7984 */ /* 0x000e620000000a00 */
[----:B------:R-:W-:-:S02]  /*5490*/  IMAD.SHL.U32 R10, R3, 0x4, RZ ;  /* 0x00000004030a7824 */ /* 0x000fc400078e00ff */
[----:B------:R-:W-:Y:S01]  /*54a0*/  IMAD.X R6, RZ, RZ, R27, P0 ;  /* 0x000000ffff067224 */ /* 0x000fe200000e061b */
[----:B------:R-:W2:Y:S01]  /*54b0*/  LDS.64 R16, [R0+0x1000] ;  /* 0x0010000000107984 */ /* 0x000ea20000000a00 */
[C---:B------:R-:W-:Y:S01]  /*54c0*/  SHF.L.U64.HI R2, R3.reuse, 0x2, R2 ;  /* 0x0000000203027819 */ /* 0x040fe20000010202 */
[----:B------:R-:W-:Y:S01]  /*54d0*/  IMAD.MOV.U32 R23, RZ, RZ, RZ ;  /* 0x000000ffff177224 */ /* 0x000fe200078e00ff */
[C---:B------:R-:W-:Y:S01]  /*54e0*/  IADD3 R8, P0, PT, R10.reuse, UR16, RZ ;  /* 0x000000100a087c10 */ /* 0x040fe2000ff1e0ff */
[----:B------:R-:W3:Y:S01]  /*54f0*/  LDS.64 R18, [R0+0x1800] ;  /* 0x0018000000127984 */ /* 0x000ee20000000a00 */
[----:B------:R-:W-:Y:S02]  /*5500*/  IADD3 R10, P1, PT, R10, UR18, RZ ;  /* 0x000000120a0a7c10 */ /* 0x000fe4000ff3e0ff */
[----:B------:R-:W-:Y:S02]  /*5510*/  SHF.L.U64.HI R6, R3, 0x2, R6 ;  /* 0x0000000203067819 */ /* 0x000fe40000010206 */
[----:B------:R-:W-:-:S02]  /*5520*/  IADD3.X R9, PT, PT, R2, UR17, RZ, P0, !PT ;  /* 0x0000001102097c10 */ /* 0x000fc400087fe4ff */
[----:B------:R-:W-:Y:S01]  /*5530*/  IADD3.X R11, PT, PT, R2, UR19, RZ, P1, !PT ;  /* 0x00000013020b7c10 */ /* 0x000fe20008ffe4ff */
[----:B------:R-:W-:Y:S01]  /*5540*/  IMAD.MOV.U32 R2, RZ, RZ, R8 ;  /* 0x000000ffff027224 */ /* 0x000fe200078e0008 */
[C---:B------:R-:W-:Y:S02]  /*5550*/  IADD3.X R3, PT, PT, R6.reuse, UR17, RZ, P0, !PT ;  /* 0x0000001106037c10 */ /* 0x040fe400087fe4ff */
[----:B------:R-:W-:Y:S01]  /*5560*/  IADD3.X R7, PT, PT, R6, UR19, RZ, P1, !PT ;  /* 0x0000001306077c10 */ /* 0x000fe20008ffe4ff */
[----:B------:R-:W-:Y:S01]  /*5570*/  IMAD.MOV.U32 R6, RZ, RZ, R10 ;  /* 0x000000ffff067224 */ /* 0x000fe200078e000a */
        /* <DEDUP_REMOVED lines=12> */
.L_x_1042:
[----:B------:R-:W-:Y:S01]  /*5640*/  ISETP.NE.AND P2, PT, R2, R8, PT ;  /* 0x000000080200720c */ /* 0x000fe20003f45270 */
[----:B------:R-:W-:Y:S01]  /*5650*/  BSSY.RECONVERGENT B0, `(.L_x_1047) ;  /* 0x000000e000007945 */ /* 0x000fe20003800200 */
[----:B------:R-:W-:Y:S02]  /*5660*/  ISETP.NE.AND P0, PT, R22, R25, PT ;  /* 0x000000191600720c */ /* 0x000fe40003f05270 */
[----:B------:R-:W-:Y:S02]  /*5670*/  ISETP.NE.AND P4, PT, R8, R10, PT ;  /* 0x0000000a0800720c */ /* 0x000fe40003f85270 */
[----:B------:R-:W-:-:S07]  /*5680*/  ISETP.NE.AND P1, PT, R10, R12, PT ;  /* 0x0000000c0a00720c */ /* 0x000fce0003f25270 */
[----:B------:R-:W-:Y:S06]  /*5690*/  @!P2 BRA `(.L_x_1048) ;  /* 0x000000000024a947 */ /* 0x000fec0003800000 */
        /* <DEDUP_REMOVED lines=9> */
.L_x_1048:
[----:B------:R-:W-:Y:S05]  /*5730*/  BSYNC.RECONVERGENT B0 ;  /* 0x0000000000007941 */ /* 0x000fea0003800200 */
.L_x_1047:
        /* <DEDUP_REMOVED lines=11> */
.L_x_1050:
[----:B------:R-:W-:Y:S05]  /*57f0*/  BSYNC.RECONVERGENT B0 ;  /* 0x0000000000007941 */ /* 0x000fea0003800200 */
.L_x_1049:
        /* <DEDUP_REMOVED lines=16> */
.L_x_1052:
[----:B------:R-:W-:Y:S05]  /*5900*/  BSYNC.RECONVERGENT B0 ;  /* 0x0000000000007941 */ /* 0x000fea0003800200 */
.L_x_1051:
[----:B------:R-:W-:Y:S04]  /*5910*/  BSSY.RECONVERGENT B0, `(.L_x_1053) ;  /* 0x000000b000007945 */ /* 0x000fe80003800200 */
[----:B------:R-:W-:Y:S05]  /*5920*/  @!P2 BRA `(.L_x_1054) ;  /* 0x000000000024a947 */ /* 0x000fea0003800000 */
[----:B------:R-:W3:Y:S01]  /*5930*/  LDCU.128 UR4, c[0x0][0x390] ;  /* 0x00007200ff0477ac */ /* 0x000ee20008000c00 */
[C---:B012---:R-:W-:Y:S01]  /*5940*/  IMAD.SHL.U32 R4, R39.reuse, 0x4, RZ ;  /* 0x0000000427047824 */ /* 0x047fe200078e00ff */
[----:B------:R-:W-:-:S04]  /*5950*/  SHF.L.U64.HI R39, R39, 0x2, R38 ;  /* 0x0000000227277819 */ /* 0x000fc80000010226 */
[C---:B---3--:R-:W-:Y:S02]  /*5960*/  IADD3 R2, P1, PT, R4.reuse, UR4, RZ ;  /* 0x0000000404027c10 */ /* 0x048fe4000ff3e0ff */
[----:B------:R-:W-:Y:S02]  /*5970*/  IADD3 R4, P2, PT, R4, UR6, RZ ;  /* 0x0000000604047c10 */ /* 0x000fe4000ff5e0ff */
[C---:B------:R-:W-:Y:S02]  /*5980*/  IADD3.X R3, PT, PT, R39.reuse, UR5, RZ, P1, !PT ;  /* 0x0000000527037c10 */ /* 0x040fe40008ffe4ff */
[----:B------:R-:W-:-:S03]  /*5990*/  IADD3.X R5, PT, PT, R39, UR7, RZ, P2, !PT ;  /* 0x0000000727057c10 */ /* 0x000fc600097fe4ff */
[----:B------:R3:W-:Y:S04]  /*59a0*/  STG.E desc[UR8][R2.64], R12 ;  /* 0x0000000c02007986 */ /* 0x0007e8000c101908 */
[----:B------:R3:W-:Y:S02]  /*59b0*/  STG.E desc[UR8][R4.64], R13 ;  /* 0x0000000d04007986 */ /* 0x0007e4000c101908 */
.L_x_1054:
[----:B------:R-:W-:Y:S05]  /*59c0*/  BSYNC.RECONVERGENT B0 ;  /* 0x0000000000007941 */ /* 0x000fea0003800200 */
.L_x_1053:
[----:B------:R-:W-:Y:S04]  /*59d0*/  BSSY.RECONVERGENT B0, `(.L_x_1055) ;  /* 0x000000b000007945 */ /* 0x000fe80003800200 */
[----:B------:R-:W-:Y:S05]  /*59e0*/  @!P3 BRA `(.L_x_1056) ;  /* 0x000000000024b947 */ /* 0x000fea0003800000 */
[----:B------:R-:W4:Y:S01]  /*59f0*/  LDCU.128 UR4, c[0x0][0x390] ;  /* 0x00007200ff0477ac */ /* 0x000f220008000c00 */
[C---:B0123--:R-:W-:Y:S01]  /*5a00*/  IMAD.SHL.U32 R4, R35.reuse, 0x4, RZ ;  /* 0x0000000423047824 */ /* 0x04ffe200078e00ff */
[----:B------:R-:W-:-:S04]  /*5a10*/  SHF.L.U64.HI R32, R35, 0x2, R32 ;  /* 0x0000000223207819 */ /* 0x000fc80000010220 */
[C---:B----4-:R-:W-:Y:S02]  /*5a20*/  IADD3 R2, P1, PT, R4.reuse, UR4, RZ ;  /* 0x0000000404027c10 */ /* 0x050fe4000ff3e0ff */
[----:B------:R-:W-:Y:S02]  /*5a30*/  IADD3 R4, P2, PT, R4, UR6, RZ ;  /* 0x0000000604047c10 */ /* 0x000fe4000ff5e0ff */
[C---:B------:R-:W-:Y:S02]  /*5a40*/  IADD3.X R3, PT, PT, R32.reuse, UR5, RZ, P1, !PT ;  /* 0x0000000520037c10 */ /* 0x040fe40008ffe4ff */
[----:B------:R-:W-:-:S03]  /*5a50*/  IADD3.X R5, PT, PT, R32, UR7, RZ, P2, !PT ;  /* 0x0000000720057c10 */ /* 0x000fc600097fe4ff */
[----:B------:R4:W-:Y:S04]  /*5a60*/  STG.E desc[UR8][R2.64], R14 ;  /* 0x0000000e02007986 */ /* 0x0009e8000c101908 */
[----:B------:R4:W-:Y:S02]  /*5a70*/  STG.E desc[UR8][R4.64], R15 ;  /* 0x0000000f04007986 */ /* 0x0009e4000c101908 */
.L_x_1056:
[----:B------:R-:W-:Y:S05]  /*5a80*/  BSYNC.RECONVERGENT B0 ;  /* 0x0000000000007941 */ /* 0x000fea0003800200 */
.L_x_1055:
[----:B------:R-:W-:Y:S04]  /*5a90*/  BSSY.RECONVERGENT B0, `(.L_x_1057) ;  /* 0x000000b000007945 */ /* 0x000fe80003800200 */
[----:B------:R-:W-:Y:S05]  /*5aa0*/  @!P4 BRA `(.L_x_1058) ;  /* 0x000000000024c947 */ /* 0x000fea0003800000 */
[----:B------:R-:W5:Y:S01]  /*5ab0*/  LDCU.128 UR4, c[0x0][0x390] ;  /* 0x00007200ff0477ac */ /* 0x000f620008000c00 */
[C---:B01234-:R-:W-:Y:S01]  /*5ac0*/  IMAD.SHL.U32 R4, R6.reuse, 0x4, RZ ;  /* 0x0000000406047824 */ /* 0x05ffe200078e00ff */
[----:B------:R-:W-:-:S04]  /*5ad0*/  SHF.L.U64.HI R37, R6, 0x2, R37 ;  /* 0x0000000206257819 */ /* 0x000fc80000010225 */
[C---:B-----5:R-:W-:Y:S02]  /*5ae0*/  IADD3 R2, P1, PT, R4.reuse, UR4, RZ ;  /* 0x0000000404027c10 */ /* 0x060fe4000ff3e0ff */
[----:B------:R-:W-:Y:S02]  /*5af0*/  IADD3 R4, P2, PT, R4, UR6, RZ ;  /* 0x0000000604047c10 */ /* 0x000fe4000ff5e0ff */
[C---:B------:R-:W-:Y:S02]  /*5b00*/  IADD3.X R3, PT, PT, R37.reuse, UR5, RZ, P1, !PT ;  /* 0x0000000525037c10 */ /* 0x040fe40008ffe4ff */
[----:B------:R-:W-:-:S03]  /*5b10*/  IADD3.X R5, PT, PT, R37, UR7, RZ, P2, !PT ;  /* 0x0000000725057c10 */ /* 0x000fc600097fe4ff */
[----:B------:R0:W-:Y:S04]  /*5b20*/  STG.E desc[UR8][R2.64], R16 ;  /* 0x0000001002007986 */ /* 0x0001e8000c101908 */
[----:B------:R0:W-:Y:S02]  /*5b30*/  STG.E desc[UR8][R4.64], R17 ;  /* 0x0000001104007986 */ /* 0x0001e4000c101908 */
.L_x_1058:
[----:B------:R-:W-:Y:S05]  /*5b40*/  BSYNC.RECONVERGENT B0 ;  /* 0x0000000000007941 */ /* 0x000fea0003800200 */
.L_x_1057:
        /* <DEDUP_REMOVED lines=11> */
.L_x_1060:
[----:B------:R-:W-:Y:S05]  /*5c00*/  BSYNC.RECONVERGENT B0 ;  /* 0x0000000000007941 */ /* 0x000fea0003800200 */
.L_x_1059:
        /* <DEDUP_REMOVED lines=11> */
.L_x_1062:
[----:B------:R-:W-:Y:S05]  /*5cc0*/  BSYNC.RECONVERGENT B0 ;  /* 0x0000000000007941 */ /* 0x000fea0003800200 */
.L_x_1061:
[----:B------:R-:W-:Y:S05]  /*5cd0*/  @!P0 EXIT ;  /* 0x000000000000894d */ /* 0x000fea0003800000 */
[----:B------:R-:W5:Y:S01]  /*5ce0*/  LDCU.128 UR4, c[0x0][0x390] ;  /* 0x00007200ff0477ac */ /* 0x000f620008000c00 */
[C---:B01234-:R-:W-:Y:S01]  /*5cf0*/  IMAD.SHL.U32 R4, R24.reuse, 0x4, RZ ;  /* 0x0000000418047824 */ /* 0x05ffe200078e00ff */
[----:B------:R-:W-:-:S04]  /*5d00*/  SHF.L.U64.HI R27, R24, 0x2, R27 ;  /* 0x00000002181b7819 */ /* 0x000fc8000001021b */
[C---:B-----5:R-:W-:Y:S02]  /*5d10*/  IADD3 R2, P0, PT, R4.reuse, UR4, RZ ;  /* 0x0000000404027c10 */ /* 0x060fe4000ff1e0ff */
[----:B------:R-:W-:Y:S02]  /*5d20*/  IADD3 R4, P1, PT, R4, UR6, RZ ;  /* 0x0000000604047c10 */ /* 0x000fe4000ff3e0ff */
[C---:B------:R-:W-:Y:S02]  /*5d30*/  IADD3.X R3, PT, PT, R27.reuse, UR5, RZ, P0, !PT ;  /* 0x000000051b037c10 */ /* 0x040fe400087fe4ff */
[----:B------:R-:W-:-:S03]  /*5d40*/  IADD3.X R5, PT, PT, R27, UR7, RZ, P1, !PT ;  /* 0x000000071b057c10 */ /* 0x000fc60008ffe4ff */
[----:B------:R-:W-:Y:S04]  /*5d50*/  STG.E desc[UR8][R2.64], R22 ;  /* 0x0000001602007986 */ /* 0x000fe8000c101908 */
[----:B------:R-:W-:Y:S01]  /*5d60*/  STG.E desc[UR8][R4.64], R23 ;  /* 0x0000001704007986 */ /* 0x000fe2000c101908 */
[----:B------:R-:W-:Y:S05]  /*5d70*/  EXIT ;  /* 0x000000000000794d */ /* 0x000fea0003800000 */
.L_x_983:
[----:B------:R-:W-:-:S04]  /*5d80*/  ISETP.GE.U32.AND P0, PT, R26, 0x1, PT ;  /* 0x000000011a00780c */ /* 0x000fc80003f06070 */
[----:B------:R-:W-:-:S13]  /*5d90*/  ISETP.GE.AND.EX P0, PT, R30, RZ, PT, P0 ;  /* 0x000000ff1e00720c */ /* 0x000fda0003f06300 */
[----:B------:R-:W-:Y:S05]  /*5da0*/  @!P0 EXIT ;  /* 0x000000000000894d */ /* 0x000fea0003800000 */
[----:B------:R-:W-:-:S13]  /*5db0*/  ISETP.NE.AND P0, PT, R39, RZ, PT ;  /* 0x000000ff2700720c */ /* 0x000fda0003f05270 */
[----:B------:R-:W-:Y:S05]  /*5dc0*/  @P0 BRA `(.L_x_1063) ;  /* 0x0000002800b40947 */ /* 0x000fea0003800000 */
[----:B------:R-:W0:Y:S08]  /*5dd0*/  LDC.64 R2, c[0x0][0x380] ;  /* 0x0000e000ff027b82 */ /* 0x000e300000000a00 */
[----:B------:R-:W1:Y:S01]  /*5de0*/  LDC.64 R4, c[0x0][0x388] ;  /* 0x0000e200ff047b82 */ /* 0x000e620000000a00 */
[----:B0-----:R-:W-:-:S05]  /*5df0*/  IMAD.WIDE.U32 R2, RZ, 0x2400, R2 ;  /* 0x00002400ff027825 */ /* 0x001fca00078e0002 */
[----:B------:R0:W2:Y:S01]  /*5e00*/  LDG.E.CONSTANT R6, desc[UR8][R2.64] ;  /* 0x0000000802067981 */ /* 0x0000a2000c1e9900 */
[----:B-1----:R-:W-:-:S05]  /*5e10*/  IMAD.WIDE.U32 R4, RZ, 0x2400, R4 ;  /* 0x00002400ff047825 */ /* 0x002fca00078e0004 */
[----:B------:R1:W3:Y:S01]  /*5e20*/  LDG.E.CONSTANT R15, desc[UR8][R4.64] ;  /* 0x00000008040f7981 */ /* 0x0002e2000c1e9900 */
[----:B------:R-:W4:Y:S02]  /*5e30*/  S2R R0, SR_TID.X ;  /* 0x0000000000007919 */ /* 0x000f240000002100 */
[C---:B----4-:R-:W-:Y:S02]  /*5e40*/  LOP3.LUT R7, R0.reuse, 0x1f, RZ, 0xc0, !PT ;  /* 0x0000001f00077812 */ /* 0x050fe400078ec0ff */
[----:B------:R-:W-:-:S05]  /*5e50*/  LOP3.LUT R8, R0, 0x3e0, RZ, 0xc0, !PT ;  /* 0x000003e000087812 */ /* 0x000fca00078ec0ff */
[----:B------:R-:W-:-:S04]  /*5e60*/  IMAD R11, R8, 0x9, R7 ;  /* 0x00000009080b7824 */ /* 0x000fc800078e0207 */
[----:B------:R-:W-:-:S05]  /*5e70*/  VIADD R7, R11, 0x20 ;  /* 0x000000200b077836 */ /* 0x000fca0000000000 */
[----:B------:R-:W-:Y:S01]  /*5e80*/  ISETP.GE.AND P5, PT, R7, UR4, PT ;  /* 0x0000000407007c0c */ /* 0x000fe2000bfa6270 */
[C---:B------:R-:W-:Y:S02]  /*5e90*/  IMAD.SHL.U32 R7, R11.reuse, 0x4, RZ ;  /* 0x000000040b077824 */ /* 0x040fe400078e00ff */
[----:B------:R-:W-:-:S03]  /*5ea0*/  VIADD R8, R11, 0x40 ;  /* 0x000000400b087836 */ /* 0x000fc60000000000 */
[----:B0-----:R-:W-:Y:S02]  /*5eb0*/  IADD3 R2, P2, PT, R2, R7, RZ ;  /* 0x0000000702027210 */ /* 0x001fe40007f5e0ff */
[----:B-1----:R-:W-:Y:S01]  /*5ec0*/  IADD3 R4, P1, PT, R7, R4, RZ ;  /* 0x0000000407047210 */ /* 0x002fe20007f3e0ff */
[C---:B------:R-:W-:Y:S01]  /*5ed0*/  VIADD R7, R11.reuse, 0xc0 ;  /* 0x000000c00b077836 */ /* 0x040fe20000000000 */
[----:B------:R-:W-:Y:S01]  /*5ee0*/  ISETP.GE.AND P0, PT, R8, UR4, PT ;  /* 0x0000000408007c0c */ /* 0x000fe2000bf06270 */
[C---:B------:R-:W-:Y:S01]  /*5ef0*/  VIADD R8, R11.reuse, 0xa0 ;  /* 0x000000a00b087836 */ /* 0x040fe20000000000 */
[----:B------:R-:W-:Y:S01]  /*5f00*/  ISETP.GE.AND P6, PT, R11, UR4, PT ;  /* 0x000000040b007c0c */ /* 0x000fe2000bfc6270 */
[----:B------:R-:W-:Y:S01]  /*5f10*/  IMAD.X R5, RZ, RZ, R5, P1 ;  /* 0x000000ffff057224 */ /* 0x000fe200008e0605 */
[----:B------:R-:W-:Y:S01]  /*5f20*/  ISETP.GE.AND P1, PT, R7, UR4, PT ;  /* 0x0000000407007c0c */ /* 0x000fe2000bf26270 */
[C---:B------:R-:W-:Y:S02]  /*5f30*/  VIADD R9, R11.reuse, 0x60 ;  /* 0x000000600b097836 */ /* 0x040fe40000000000 */
[----:B------:R-:W-:-:S02]  /*5f40*/  VIADD R10, R11, 0x80 ;  /* 0x000000800b0a7836 */ /* 0x000fc40000000000 */
[----:B------:R-:W-:Y:S01]  /*5f50*/  IMAD.X R3, RZ, RZ, R3, P2 ;  /* 0x000000ffff037224 */ /* 0x000fe200010e0603 */
[----:B------:R-:W-:Y:S02]  /*5f60*/  ISETP.GE.AND P2, PT, R8, UR4, PT ;  /* 0x0000000408007c0c */ /* 0x000fe4000bf46270 */
[----:B------:R-:W-:Y:S01]  /*5f70*/  ISETP.GE.AND P4, PT, R9, UR4, PT ;  /* 0x0000000409007c0c */ /* 0x000fe2000bf86270 */
[C---:B------:R-:W-:Y:S01]  /*5f80*/  VIADD R9, R11.reuse, 0x100 ;  /* 0x000001000b097836 */ /* 0x040fe20000000000 */
[----:B------:R-:W-:Y:S01]  /*5f90*/  ISETP.GE.AND P3, PT, R10, UR4, PT ;  /* 0x000000040a007c0c */ /* 0x000fe2000bf66270 */
[----:B------:R-:W-:Y:S02]  /*5fa0*/  VIADD R10, R11, 0xe0 ;  /* 0x000000e00b0a7836 */ /* 0x000fe40000000000 */
[----:B--2---:R-:W-:Y:S02]  /*5fb0*/  IMAD.MOV.U32 R7, RZ, RZ, R6 ;  /* 0x000000ffff077224 */ /* 0x004fe400078e0006 */
[----:B------:R-:W2:Y:S02]  /*5fc0*/  @!P6 LDG.E.CONSTANT R6, desc[UR8][R2.64] ;  /* 0x000000080206e981 */ /* 0x000ea4000c1e9900 */
[----:B------:R-:W-:-:S02]  /*5fd0*/  IMAD.MOV.U32 R8, RZ, RZ, R7 ;  /* 0x000000ffff087224 */ /* 0x000fc400078e0007 */
[----:B---3--:R-:W-:Y:S02]  /*5fe0*/  IMAD.MOV.U32 R17, RZ, RZ, R15 ;  /* 0x000000ffff117224 */ /* 0x008fe400078e000f */
[----:B------:R-:W3:Y:S02]  /*5ff0*/  @!P6 LDG.E.CONSTANT R15, desc[UR8][R4.64] ;  /* 0x00000008040fe981 */ /* 0x000ee4000c1e9900 */
[----:B------:R-:W-:Y:S01]  /*6000*/  IMAD.MOV.U32 R19, RZ, RZ, R17 ;  /* 0x000000ffff137224 */ /* 0x000fe200078e0011 */
[----:B------:R-:W-:Y:S01]  /*6010*/  ISETP.GE.AND P6, PT, R10, UR4, PT ;  /* 0x000000040a007c0c */ /* 0x000fe2000bfc6270 */
[----:B------:R-:W4:Y:S04]  /*6020*/  @!P5 LDG.E.CONSTANT R8, desc[UR8][R2.64+0x80] ;  /* 0x000080080208d981 */ /* 0x000f28000c1e9900 */
[----:B------:R-:W5:Y:S01]  /*6030*/  @!P5 LDG.E.CONSTANT R19, desc[UR8][R4.64+0x80] ;  /* 0x000080080413d981 */ /* 0x000f62000c1e9900 */
[----:B------:R-:W-:Y:S01]  /*6040*/  ISETP.GE.AND P5, PT, R9, UR4, PT ;  /* 0x0000000409007c0c */ /* 0x000fe2000bfa6270 */
[----:B------:R-:W-:-:S02]  /*6050*/  IMAD.MOV.U32 R9, RZ, RZ, R7 ;  /* 0x000000ffff097224 */ /* 0x000fc400078e0007 */
[--C-:B------:R-:W-:Y:S02]  /*6060*/  IMAD.MOV.U32 R10, RZ, RZ, R7.reuse ;  /* 0x000000ffff0a7224 */ /* 0x100fe400078e0007 */
[--C-:B------:R-:W-:Y:S02]  /*6070*/  IMAD.MOV.U32 R11, RZ, RZ, R7.reuse ;  /* 0x000000ffff0b7224 */ /* 0x100fe400078e0007 */
[--C-:B------:R-:W-:Y:S01]  /*6080*/  IMAD.MOV.U32 R12, RZ, RZ, R7.reuse ;  /* 0x000000ffff0c7224 */ /* 0x100fe200078e0007 */
[----:B------:R-:W3:Y:S01]  /*6090*/  @!P0 LDG.E.CONSTANT R9, desc[UR8][R2.64+0x100] ;  /* 0x0001000802098981 */ /* 0x000ee2000c1e9900 */
[--C-:B------:R-:W-:Y:S02]  /*60a0*/  IMAD.MOV.U32 R13, RZ, RZ, R7.reuse ;  /* 0x000000ffff0d7224 */ /* 0x100fe400078e0007 */
[----:B------:R-:W-:Y:S01]  /*60b0*/  IMAD.MOV.U32 R14, RZ, RZ, R7 ;  /* 0x000000ffff0e7224 */ /* 0x000fe200078e0007 */
[----:B------:R-:W5:Y:S04]  /*60c0*/  @!P4 LDG.E.CONSTANT R10, desc[UR8][R2.64+0x180] ;  /* 0x00018008020ac981 */ /* 0x000f68000c1e9900 */
[----:B------:R-:W5:Y:S04]  /*60d0*/  @!P3 LDG.E.CONSTANT R11, desc[UR8][R2.64+0x200] ;  /* 0x00020008020bb981 */ /* 0x000f68000c1e9900 */
[----:B------:R-:W5:Y:S04]  /*60e0*/  @!P2 LDG.E.CONSTANT R12, desc[UR8][R2.64+0x280] ;  /* 0x00028008020ca981 */ /* 0x000f68000c1e9900 */
[----:B------:R-:W5:Y:S04]  /*60f0*/  @!P1 LDG.E.CONSTANT R13, desc[UR8][R2.64+0x300] ;  /* 0x00030008020d9981 */ /* 0x000f68000c1e9900 */
[----:B------:R-:W5:Y:S04]  /*6100*/  @!P6 LDG.E.CONSTANT R14, desc[UR8][R2.64+0x380] ;  /* 0x00038008020ee981 */ /* 0x000f68000c1e9900 */
[----:B------:R0:W5:Y:S01]  /*6110*/  @!P5 LDG.E.CONSTANT R7, desc[UR8][R2.64+0x400] ;  /* 0x000400080207d981 */ /* 0x000162000c1e9900 */
[----:B------:R-:W-:-:S02]  /*6120*/  IMAD.MOV.U32 R20, RZ, RZ, R17 ;  /* 0x000000ffff147224 */ /* 0x000fc400078e0011 */
[--C-:B------:R-:W-:Y:S02]  /*6130*/  IMAD.MOV.U32 R21, RZ, RZ, R17.reuse ;  /* 0x000000ffff157224 */ /* 0x100fe400078e0011 */
[--C-:B------:R-:W-:Y:S02]  /*6140*/  IMAD.MOV.U32 R22, RZ, RZ, R17.reuse ;  /* 0x000000ffff167224 */ /* 0x100fe400078e0011 */
[--C-:B------:R-:W-:Y:S01]  /*6150*/  IMAD.MOV.U32 R23, RZ, RZ, R17.reuse ;  /* 0x000000ffff177224 */ /* 0x100fe200078e0011 */
[----:B------:R-:W5:Y:S01]  /*6160*/  @!P0 LDG.E.CONSTANT R20, desc[UR8][R4.64+0x100] ;  /* 0x0001000804148981 */ /* 0x000f62000c1e9900 */
        /* <DEDUP_REMOVED lines=8> */
[----:B0-----:R-:W0:Y:S01]  /*61f0*/  S2R R2, SR_LANEID ;  /* 0x0000000000027919 */ /* 0x001e220000000000 */
[----:B------:R-:W1:Y:S01]  /*6200*/  S2UR UR5, SR_CgaCtaId ;  /* 0x00000000000579c3 */ /* 0x000e620000008800 */
[----:B------:R-:W-:Y:S01]  /*6210*/  SHF.R.U32.HI R3, RZ, 0x5, R0 ;  /* 0x00000005ff037819 */ /* 0x000fe20000011600 */
[----:B------:R-:W-:-:S02]  /*6220*/  UMOV UR4, 0x400 ;  /* 0x0000040000047882 */ /* 0x000fc40000000000 */
[----:B-1----:R-:W-:Y:S02]  /*6230*/  ULEA UR4, UR5, UR4, 0x18 ;  /* 0x0000000405047291 */ /* 0x002fe4000f8ec0ff */
[----:B0-----:R-:W-:-:S05]  /*6240*/  IMAD R3, R3, 0x120, R2 ;  /* 0x0000012003037824 */ /* 0x001fca00078e0202 */
[----:B------:R-:W-:-:S05]  /*6250*/  LEA R28, R3, UR4, 0x2 ;  /* 0x00000004031c7c11 */ /* 0x000fca000f8e10ff */
[----:B------:R-:W-:Y:S01]  /*6260*/  IMAD R31, R2, 0x20, R28 ;  /* 0x00000020021f7824 */ /* 0x000fe200078e021c */
[C---:B------:R-:W-:Y:S02]  /*6270*/  LEA R32, R0.reuse, UR4, 0x2 ;  /* 0x0000000400207c11 */ /* 0x040fe4000f8e10ff */
[----:B------:R-:W-:Y:S01]  /*6280*/  ISETP.NE.AND P5, PT, R0, RZ, PT ;  /* 0x000000ff0000720c */ /* 0x000fe20003fa5270 */
[----:B------:R-:W-:Y:S01]  /*6290*/  IMAD.MOV.U32 R47, RZ, RZ, RZ ;  /* 0x000000ffff2f7224 */ /* 0x000fe200078e00ff */
[----:B--2---:R-:W-:Y:S04]  /*62a0*/  STS [R28], R6 ;  /* 0x000000061c007388 */ /* 0x004fe80000000800 */
[----:B----4-:R-:W-:Y:S04]  /*62b0*/  STS [R28+0x80], R8 ;  /* 0x000080081c007388 */ /* 0x010fe80000000800 */
[----:B---3--:R-:W-:Y:S04]  /*62c0*/  STS [R28+0x100], R9 ;  /* 0x000100091c007388 */ /* 0x008fe80000000800 */
[----:B-----5:R-:W-:Y:S04]  /*62d0*/  STS [R28+0x180], R10 ;  /* 0x0001800a1c007388 */ /* 0x020fe80000000800 */
[----:B------:R-:W-:Y:S04]  /*62e0*/  STS [R28+0x200], R11 ;  /* 0x0002000b1c007388 */ /* 0x000fe80000000800 */
[----:B------:R-:W-:Y:S04]  /*62f0*/  STS [R28+0x280], R12 ;  /* 0x0002800c1c007388 */ /* 0x000fe80000000800 */
[----:B------:R-:W-:Y:S04]  /*6300*/  STS [R28+0x300], R13 ;  /* 0x0003000d1c007388 */ /* 0x000fe80000000800 */
[----:B------:R-:W-:Y:S04]  /*6310*/  STS [R28+0x380], R14 ;  /* 0x0003800e1c007388 */ /* 0x000fe80000000800 */
[----:B------:R-:W-:Y:S01]  /*6320*/  STS [R28+0x400], R7 ;  /* 0x000400071c007388 */ /* 0x000fe20000000800 */
[----:B------:R-:W-:-:S03]  /*6330*/  NOP ;  /* 0x0000000000007918 */ /* 0x000fc60000000000 */
[----:B------:R-:W0:Y:S04]  /*6340*/  LDS R27, [R31+0x20] ;  /* 0x000020001f1b7984 */ /* 0x000e280000000800 */
[----:B------:R-:W-:Y:S04]  /*6350*/  LDS R2, [R31] ;  /* 0x000000001f027984 */ /* 0x000fe80000000800 */
[----:B------:R-:W1:Y:S04]  /*6360*/  LDS R4, [R31+0x4] ;  /* 0x000004001f047984 */ /* 0x000e680000000800 */
[----:B------:R-:W-:Y:S04]  /*6370*/  LDS R6, [R31+0x8] ;  /* 0x000008001f067984 */ /* 0x000fe80000000800 */
[----:B------:R-:W-:Y:S04]  /*6380*/  LDS R8, [R31+0xc] ;  /* 0x00000c001f087984 */ /* 0x000fe80000000800 */
[----:B------:R-:W-:Y:S04]  /*6390*/  LDS R10, [R31+0x10] ;  /* 0x000010001f0a7984 */ /* 0x000fe80000000800 */
[----:B------:R-:W-:Y:S04]  /*63a0*/  LDS R12, [R31+0x14] ;  /* 0x000014001f0c7984 */ /* 0x000fe80000000800 */
[----:B------:R-:W-:Y:S04]  /*63b0*/  LDS R14, [R31+0x18] ;  /* 0x000018001f0e7984 */ /* 0x000fe80000000800 */
[----:B------:R-:W-:Y:S01]  /*63c0*/  LDS R16, [R31+0x1c] ;  /* 0x00001c001f107984 */ /* 0x000fe20000000800 */
[----:B------:R-:W-:Y:S06]  /*63d0*/  BAR.SYNC.DEFER_BLOCKING 0x0 ;  /* 0x0000000000007b1d */ /* 0x000fec0000010000 */
[----:B------:R-:W-:Y:S04]  /*63e0*/  STS [R28], R15 ;  /* 0x0000000f1c007388 */ /* 0x000fe80000000800 */
[----:B------:R-:W-:Y:S04]  /*63f0*/  STS [R28+0x80], R19 ;  /* 0x000080131c007388 */ /* 0x000fe80000000800 */
[----:B------:R-:W-:Y:S04]  /*6400*/  STS [R28+0x100], R20 ;  /* 0x000100141c007388 */ /* 0x000fe80000000800 */
[----:B------:R2:W-:Y:S04]  /*6410*/  STS [R28+0x180], R21 ;  /* 0x000180151c007388 */ /* 0x0005e80000000800 */
[----:B------:R-:W-:Y:S04]  /*6420*/  STS [R28+0x200], R22 ;  /* 0x000200161c007388 */ /* 0x000fe80000000800 */
[----:B------:R3:W-:Y:S04]  /*6430*/  STS [R28+0x280], R23 ;  /* 0x000280171c007388 */ /* 0x0007e80000000800 */
[----:B------:R-:W-:Y:S04]  /*6440*/  STS [R28+0x300], R24 ;  /* 0x000300181c007388 */ /* 0x000fe80000000800 */
[----:B------:R4:W-:Y:S04]  /*6450*/  STS [R28+0x380], R25 ;  /* 0x000380191c007388 */ /* 0x0009e80000000800 */
[----:B------:R-:W-:Y:S01]  /*6460*/  STS [R28+0x400], R17 ;  /* 0x000400111c007388 */ /* 0x000fe20000000800 */
[----:B------:R-:W-:-:S03]  /*6470*/  NOP ;  /* 0x0000000000007918 */ /* 0x000fc60000000000 */
[----:B------:R-:W5:Y:S04]  /*6480*/  LDS R3, [R31] ;  /* 0x000000001f037984 */ /* 0x000f680000000800 */
[----:B------:R-:W5:Y:S04]  /*6490*/  LDS R5, [R31+0x4] ;  /* 0x000004001f057984 */ /* 0x000f680000000800 */
[----:B------:R-:W5:Y:S04]  /*64a0*/  LDS R7, [R31+0x8] ;  /* 0x000008001f077984 */ /* 0x000f680000000800 */
[----:B------:R-:W-:Y:S04]  /*64b0*/  LDS R9, [R31+0xc] ;  /* 0x00000c001f097984 */ /* 0x000fe80000000800 */
[----:B------:R-:W-:Y:S04]  /*64c0*/  LDS R11, [R31+0x10] ;  /* 0x000010001f0b7984 */ /* 0x000fe80000000800 */
[----:B------:R-:W-:Y:S04]  /*64d0*/  LDS R13, [R31+0x14] ;  /* 0x000014001f0d7984 */ /* 0x000fe80000000800 */
[----:B------:R-:W-:Y:S04]  /*64e0*/  LDS R15, [R31+0x18] ;  /* 0x000018001f0f7984 */ /* 0x000fe80000000800 */
[----:B------:R-:W-:Y:S04]  /*64f0*/  LDS R17, [R31+0x1c] ;  /* 0x00001c001f117984 */ /* 0x000fe80000000800 */
[----:B------:R-:W-:Y:S01]  /*6500*/  LDS R19, [R31+0x20] ;  /* 0x000020001f137984 */ /* 0x000fe20000000800 */
[----:B------:R-:W-:Y:S06]  /*6510*/  BAR.SYNC.DEFER_BLOCKING 0x0 ;  /* 0x0000000000007b1d */ /* 0x000fec0000010000 */
[----:B0-----:R-:W-:Y:S02]  /*6520*/  STS [R32+0x4d8], R27 ;  /* 0x0004d81b20007388 */ /* 0x001fe40000000800 */
[----:B------:R-:W-:Y:S01]  /*6530*/  BAR.SYNC.DEFER_BLOCKING 0x0 ;  /* 0x0000000000007b1d */ /* 0x000fe20000010000 */
[----:B--2---:R-:W-:-:S04]  /*6540*/  IMAD R21, R0, 0x9, RZ ;  /* 0x0000000900157824 */ /* 0x004fc800078e02ff */
[C---:B---3--:R-:W-:Y:S01]  /*6550*/  VIADD R23, R21.reuse, 0x1 ;  /* 0x0000000115177836 */ /* 0x048fe20000000000 */
[----:B------:R-:W0:Y:S04]  /*6560*/  @P5 LDS R18, [R32+0x4d4] ;  /* 0x0004d40020125984 */ /* 0x000e280000000800 */
[----:B------:R-:W-:Y:S02]  /*6570*/  ISETP.EQ.U32.AND P0, PT, R26, R23, PT ;  /* 0x000000171a00720c */ /* 0x000fe40003f02070 */
[----:B-1----:R-:W-:Y:S01]  /*6580*/  ISETP.NE.AND P6, PT, R2, R4, PT ;  /* 0x000000040200720c */ /* 0x002fe20003fc5270 */
[----:B----4-:R-:W-:-:S03]  /*6590*/  VIADD R25, R21, 0x2 ;  /* 0x0000000215197836 */ /* 0x010fc60000000000 */
[----:B------:R-:W-:Y:S02]  /*65a0*/  ISETP.EQ.OR.EX P0, PT, R30, RZ, P6, P0 ;  /* 0x000000ff1e00720c */ /* 0x000fe40003702700 */
[----:B------:R-:W-:Y:S02]  /*65b0*/  ISETP.EQ.U32.AND P1, PT, R26, R25, PT ;  /* 0x000000191a00720c */ /* 0x000fe40003f22070 */
[----:B-----5:R-:W-:Y:S02]  /*65c0*/  SEL R20, R3, RZ, !P0 ;  /* 0x000000ff03147207 */ /* 0x020fe40004000000 */
[----:B------:R-:W-:Y:S01]  /*65d0*/  ISETP.NE.AND P6, PT, R4, R6, PT ;  /* 0x000000060400720c */ /* 0x000fe20003fc5270 */
[----:B------:R-:W-:Y:S02]  /*65e0*/  VIADD R29, R21, 0x3 ;  /* 0x00000003151d7836 */ /* 0x000fe40000000000 */
[----:B------:R-:W-:Y:S01]  /*65f0*/  IMAD.IADD R20, R5, 0x1, R20 ;  /* 0x0000000105147824 */ /* 0x000fe200078e0214 */
[----:B------:R-:W-:-:S02]  /*6600*/  ISETP.EQ.OR.EX P1, PT, R30, RZ, P6, P1 ;  /* 0x000000ff1e00720c */ /* 0x000fc40003722710 */
[----:B------:R-:W-:Y:S01]  /*6610*/  ISETP.NE.U32.AND P4, PT, R26, R21, PT ;  /* 0x000000151a00720c */ /* 0x000fe20003f85070 */
[----:B------:R-:W-:Y:S01]  /*6620*/  VIADD R23, R21, 0x4 ;  /* 0x0000000415177836 */ /* 0x000fe20000000000 */
[----:B------:R-:W-:Y:S01]  /*6630*/  SEL R20, R20, RZ, !P1 ;  /* 0x000000ff14147207 */ /* 0x000fe20004800000 */
[----:B------:R-:W-:Y:S01]  /*6640*/  IMAD.MOV.U32 R25, RZ, RZ, 0x1 ;  /* 0x00000001ff197424 */ /* 0x000fe200078e00ff */
[----:B------:R-:W-:Y:S02]  /*6650*/  ISETP.NE.AND.EX P4, PT, R30, RZ, PT, P4 ;  /* 0x000000ff1e00720c */ /* 0x000fe40003f85340 */
[----:B------:R-:W-:Y:S02]  /*6660*/  ISETP.EQ.U32.AND P2, PT, R26, R29, PT ;  /* 0x0000001d1a00720c */ /* 0x000fe40003f42070 */
[----:B------:R-:W-:Y:S01]  /*6670*/  ISETP.NE.AND P6, PT, R6, R8, PT ;  /* 0x000000080600720c */ /* 0x000fe20003fc5270 */
[----:B------:R-:W-:Y:S01]  /*6680*/  IMAD.IADD R20, R7, 0x1, R20 ;  /* 0x0000000107147824 */ /* 0x000fe200078e0214 */
[----:B------:R-:W-:-:S02]  /*6690*/  SEL R0, RZ, 0x1, P4 ;  /* 0x00000001ff007807 */ /* 0x000fc40002000000 */
[----:B------:R-:W-:Y:S02]  /*66a0*/  SEL R47, R47, RZ, P4 ;  /* 0x000000ff2f2f7207 */ /* 0x000fe40002000000 */
[----:B------:R-:W-:Y:S02]  /*66b0*/  ISETP.EQ.OR.EX P2, PT, R30, RZ, P6, P2 ;  /* 0x000000ff1e00720c */ /* 0x000fe40003742720 */
[----:B0-----:R-:W-:-:S04]  /*66c0*/  @P5 ISETP.NE.AND P3, PT, R18, R2, PT ;  /* 0x000000021200520c */ /* 0x001fc80003f65270 */
[----:B------:R-:W-:Y:S02]  /*66d0*/  @P5 SEL R25, RZ, 0x1, !P3 ;  /* 0x00000001ff195807 */ /* 0x000fe40005800000 */
[----:B------:R-:W-:Y:S01]  /*66e0*/  ISETP.EQ.U32.AND P3, PT, R26, R23, PT ;  /* 0x000000171a00720c */ /* 0x000fe20003f62070 */
[----:B------:R-:W-:Y:S01]  /*66f0*/  VIADD R23, R21, 0x7 ;  /* 0x0000000715177836 */ /* 0x000fe20000000000 */
[----:B------:R-:W-:Y:S02]  /*6700*/  @P5 SEL R0, R0, R25, !P4 ;  /* 0x0000001900005207 */ /* 0x000fe40006000000 */
[----:B------:R-:W-:Y:S02]  /*6710*/  SEL R47, R47, RZ, P5 ;  /* 0x000000ff2f2f7207 */ /* 0x000fe40002800000 */
[----:B------:R-:W-:Y:S01]  /*6720*/  ISETP.EQ.U32.AND P4, PT, R26, R23, PT ;  /* 0x000000171a00720c */ /* 0x000fe20003f82070 */
[----:B------:R-:W-:Y:S01]  /*6730*/  VIADD R23, R21, 0x8 ;  /* 0x0000000815177836 */ /* 0x000fe20000000000 */
[----:B------:R-:W-:-:S02]  /*6740*/  SEL R20, R20, RZ, !P2 ;  /* 0x000000ff14147207 */ /* 0x000fc40005000000 */
[----:B------:R-:W-:Y:S02]  /*6750*/  ISETP.NE.AND P5, PT, R8, R10, PT ;  /* 0x0000000a0800720c */ /* 0x000fe40003fa5270 */
[----:B------:R-:W-:Y:S01]  /*6760*/  ISETP.NE.AND P6, PT, R14, R16, PT ;  /* 0x000000100e00720c */ /* 0x000fe20003fc5270 */
[----:B------:R-:W-:Y:S01]  /*6770*/  IMAD.IADD R20, R9, 0x1, R20 ;  /* 0x0000000109147824 */ /* 0x000fe200078e0214 */
[----:B------:R-:W-:Y:S02]  /*6780*/  ISETP.EQ.OR.EX P3, PT, R30, RZ, P5, P3 ;  /* 0x000000ff1e00720c */ /* 0x000fe40002f62730 */
[----:B------:R-:W-:Y:S01]  /*6790*/  ISETP.EQ.U32.AND P5, PT, R26, R23, PT ;  /* 0x000000171a00720c */ /* 0x000fe20003fa2070 */
[----:B------:R-:W-:Y:S01]  /*67a0*/  VIADD R23, R21, 0x5 ;  /* 0x0000000515177836 */ /* 0x000fe20000000000 */
[----:B------:R-:W-:Y:S02]  /*67b0*/  ISETP.EQ.OR.EX P4, PT, R30, RZ, P6, P4 ;  /* 0x000000ff1e00720c */ /* 0x000fe40003782740 */
[----:B------:R-:W-:-:S02]  /*67c0*/  ISETP.NE.AND P6, PT, R16, R27, PT ;  /* 0x0000001b1000720c */ /* 0x000fc40003fc5270 */
[----:B------:R-:W-:Y:S02]  /*67d0*/  SEL R20, R20, RZ, !P3 ;  /* 0x000000ff14147207 */ /* 0x000fe40005800000 */
[----:B------:R-:W-:Y:S02]  /*67e0*/  P2R R22, PR, RZ, 0x4 ;  /* 0x00000004ff167803 */ /* 0x000fe40000000000 */
[----:B------:R-:W-:Y:S02]  /*67f0*/  ISETP.EQ.OR.EX P5, PT, R30, RZ, P6, P5 ;  /* 0x000000ff1e00720c */ /* 0x000fe400037a2750 */
[----:B------:R-:W-:Y:S02]  /*6800*/  ISETP.EQ.U32.AND P6, PT, R26, R23, PT ;  /* 0x000000171a00720c */ /* 0x000fe40003fc2070 */
[----:B------:R-:W-:Y:S01]  /*6810*/  ISETP.NE.AND P2, PT, R10, R12, PT ;  /* 0x0000000c0a00720c */ /* 0x000fe20003f45270 */
[----:B------:R-:W-:Y:S01]  /*6820*/  IMAD.IADD R20, R11, 0x1, R20 ;  /* 0x000000010b147824 */ /* 0x000fe200078e0214 */
[----:B------:R-:W-:-:S02]  /*6830*/  SEL R25, RZ, 0x1, !P0 ;  /* 0x00000001ff197807 */ /* 0x000fc40004000000 */
[----:B------:R-:W-:-:S04]  /*6840*/  ISETP.EQ.OR.EX P6, PT, R30, RZ, P2, P6 ;  /* 0x000000ff1e00720c */ /* 0x000fc800017c2760 */
[----:B------:R-:W-:Y:S02]  /*6850*/  SEL R23, RZ, 0x1, !P6 ;  /* 0x00000001ff177807 */ /* 0x000fe40007000000 */
[----:B------:R-:W-:Y:S02]  /*6860*/  SEL R20, R20, RZ, !P6 ;  /* 0x000000ff14147207 */ /* 0x000fe40007000000 */
[----:B------:R-:W-:Y:S02]  /*6870*/  IADD3 R25, P6, PT, R25, R0, RZ ;  /* 0x0000000019197210 */ /* 0x000fe40007fde0ff */
[----:B------:R-:W-:Y:S01]  /*6880*/  SEL R32, RZ, 0x1, !P1 ;  /* 0x00000001ff207807 */ /* 0x000fe20004800000 */
[----:B------:R-:W-:Y:S02]  /*6890*/  VIADD R21, R21, 0x6 ;  /* 0x0000000615157836 */ /* 0x000fe40000000000 */
[----:B------:R-:W-:Y:S01]  /*68a0*/  IMAD.X R31, RZ, RZ, R47, P6 ;  /* 0x000000ffff1f7224 */ /* 0x000fe200030e062f */
[----:B------:R-:W-:-:S02]  /*68b0*/  IADD3 R32, P6, PT, R25, R32, RZ ;  /* 0x0000002019207210 */ /* 0x000fc40007fde0ff */
[----:B------:R-:W-:-:S03]  /*68c0*/  ISETP.NE.AND P2, PT, R12, R14, PT ;  /* 0x0000000e0c00720c */ /* 0x000fc60003f45270 */
[----:B------:R-:W-:Y:S01]  /*68d0*/  IMAD.X R33, RZ, RZ, R31, P6 ;  /* 0x000000ffff217224 */ /* 0x000fe200030e061f */
[----:B------:R-:W-:Y:S01]  /*68e0*/  ISETP.EQ.U32.AND P6, PT, R26, R21, PT ;  /* 0x000000151a00720c */ /* 0x000fe20003fc2070 */
[----:B------:R-:W-:-:S03]  /*68f0*/  IMAD.IADD R20, R13, 0x1, R20 ;  /* 0x000000010d147824 */ /* 0x000fc600078e0214 */
[----:B------:R-:W-:-:S04]  /*6900*/  ISETP.EQ.OR.EX P6, PT, R30, RZ, P2, P6 ;  /* 0x000000ff1e00720c */ /* 0x000fc800017c2760 */
[----:B------:R-:W-:Y:S02]  /*6910*/  SEL R20, R20, RZ, !P6 ;  /* 0x000000ff14147207 */ /* 0x000fe40007000000 */
[----:B------:R-:W-:-:S03]  /*6920*/  ISETP.NE.AND P2, PT, R22, RZ, PT ;  /* 0x000000ff1600720c */ /* 0x000fc60003f45270 */
[----:B------:R-:W-:Y:S01]  /*6930*/  IMAD.IADD R20, R15, 0x1, R20 ;  /* 0x000000010f147824 */ /* 0x000fe200078e0214 */
[----:B------:R-:W-:Y:S02]  /*6940*/  SEL R25, RZ, 0x1, !P2 ;  /* 0x00000001ff197807 */ /* 0x000fe40005000000 */
[----:B------:R-:W-:Y:S02]  /*6950*/  SEL R21, RZ, 0x1, !P6 ;  /* 0x00000001ff157807 */ /* 0x000fe40007000000 */
[----:B------:R-:W-:Y:S02]  /*6960*/  SEL R20, R20, RZ, !P4 ;  /* 0x000000ff14147207 */ /* 0x000fe40006000000 */
[----:B------:R-:W-:Y:S02]  /*6970*/  IADD3 R34, P6, PT, R32, R25, RZ ;  /* 0x0000001920227210 */ /* 0x000fe40007fde0ff */
[----:B------:R-:W-:Y:S01]  /*6980*/  SEL R25, RZ, 0x1, !P3 ;  /* 0x00000001ff197807 */ /* 0x000fe20005800000 */
[----:B------:R-:W-:-:S02]  /*6990*/  IMAD.IADD R20, R17, 0x1, R20 ;  /* 0x0000000111147824 */ /* 0x000fc400078e0214 */
[----:B------:R-:W-:Y:S01]  /*69a0*/  IMAD.X R35, RZ, RZ, R33, P6 ;  /* 0x000000ffff237224 */ /* 0x000fe200030e0621 */
[----:B------:R-:W-:Y:S02]  /*69b0*/  IADD3 R36, P6, PT, R34, R25, RZ ;  /* 0x0000001922247210 */ /* 0x000fe40007fde0ff */
[----:B------:R-:W-:-:S03]  /*69c0*/  SEL R20, R20, RZ, !P5 ;  /* 0x000000ff14147207 */ /* 0x000fc60006800000 */
[----:B------:R-:W-:Y:S01]  /*69d0*/  IMAD.X R37, RZ, RZ, R35, P6 ;  /* 0x000000ffff257224 */ /* 0x000fe200030e0623 */
[----:B------:R-:W-:Y:S01]  /*69e0*/  IADD3 R38, P6, PT, R36, R23, RZ ;  /* 0x0000001724267210 */ /* 0x000fe20007fde0ff */
[----:B------:R-:W-:Y:S01]  /*69f0*/  IMAD.IADD R20, R19, 0x1, R20 ;  /* 0x0000000113147824 */ /* 0x000fe200078e0214 */
[----:B------:R-:W-:-:S03]  /*6a00*/  SEL R23, RZ, 0x1, !P4 ;  /* 0x00000001ff177807 */ /* 0x000fc60006000000 */
[----:B------:R-:W-:Y:S01]  /*6a10*/  IMAD.X R39, RZ, RZ, R37, P6 ;  /* 0x000000ffff277224 */ /* 0x000fe200030e0625 */
[----:B------:R-:W-:Y:S01]  /*6a20*/  IADD3 R40, P6, PT, R38, R21, RZ ;  /* 0x0000001526287210 */ /* 0x000fe20007fde0ff */
[----:B------:R-:W0:Y:S01]  /*6a30*/  SHFL.UP PT, R19, R20, 0x1, RZ ;  /* 0x0420000014137989 */ /* 0x000e2200000e00ff */
[----:B------:R-:W-:Y:S02]  /*6a40*/  SEL R21, RZ, 0x1, !P5 ;  /* 0x00000001ff157807 */ /* 0x000fe40006800000 */
[----:B------:R-:W-:Y:S01]  /*6a50*/  IADD3 R42, P5, PT, R40, R23, RZ ;  /* 0x00000017282a7210 */ /* 0x000fe20007fbe0ff */
[----:B------:R-:W-:-:S04]  /*6a60*/  IMAD.X R41, RZ, RZ, R39, P6 ;  /* 0x000000ffff297224 */ /* 0x000fc800030e0627 */
[----:B------:R-:W-:Y:S01]  /*6a70*/  IMAD.X R43, RZ, RZ, R41, P5 ;  /* 0x000000ffff2b7224 */ /* 0x000fe200028e0629 */
[----:B------:R-:W-:-:S05]  /*6a80*/  IADD3 R24, P5, PT, R42, R21, RZ ;  /* 0x000000152a187210 */ /* 0x000fca0007fbe0ff */
[----:B------:R-:W-:Y:S01]  /*6a90*/  IMAD.X R25, RZ, RZ, R43, P5 ;  /* 0x000000ffff197224 */ /* 0x000fe200028e062b */
[----:B------:R-:W-:-:S04]  /*6aa0*/  ISETP.NE.U32.AND P5, PT, R24, RZ, PT ;  /* 0x000000ff1800720c */ /* 0x000fc80003fa5070 */
[----:B------:R-:W-:-:S04]  /*6ab0*/  ISETP.NE.AND.EX P5, PT, R25, RZ, PT, P5 ;  /* 0x000000ff1900720c */ /* 0x000fc80003fa5350 */
[----:B0-----:R-:W-:Y:S02]  /*6ac0*/  SEL R23, R19, RZ, !P5 ;  /* 0x000000ff13177207 */ /* 0x001fe40006800000 */
[----:B------:R-:W0:Y:S01]  /*6ad0*/  S2R R19, SR_LANEID ;  /* 0x0000000000137919 */ /* 0x000e220000000000 */
[----:B------:R-:W1:Y:S04]  /*6ae0*/  SHFL.UP PT, R21, R24, 0x1, RZ ;  /* 0x0420000018157989 */ /* 0x000e6800000e00ff */
[----:B------:R-:W2:Y:S01]  /*6af0*/  SHFL.UP PT, R22, R25, 0x1, RZ ;  /* 0x0420000019167989 */ /* 0x000ea200000e00ff */
[----:B0-----:R-:W-:-:S04]  /*6b00*/  ISETP.GE.AND P5, PT, R19, 0x1, PT ;  /* 0x000000011300780c */ /* 0x001fc80003fa6270 */
[----:B------:R-:W-:-:S05]  /*6b10*/  SEL R23, R23, RZ, P5 ;  /* 0x000000ff17177207 */ /* 0x000fca0002800000 */
[----:B------:R-:W-:-:S05]  /*6b20*/  IMAD.IADD R23, R20, 0x1, R23 ;  /* 0x0000000114177824 */ /* 0x000fca00078e0217 */
[----:B------:R-:W0:Y:S01]  /*6b30*/  SHFL.UP PT, R20, R23, 0x2, RZ ;  /* 0x0440000017147989 */ /* 0x000e2200000e00ff */
[----:B-1----:R-:W-:Y:S02]  /*6b40*/  SEL R21, R21, RZ, P5 ;  /* 0x000000ff15157207 */ /* 0x002fe40002800000 */
[----:B--2---:R-:W-:Y:S02]  /*6b50*/  SEL R22, R22, RZ, P5 ;  /* 0x000000ff16167207 */ /* 0x004fe40002800000 */
[----:B------:R-:W-:-:S05]  /*6b60*/  IADD3 R29, P5, PT, R21, R24, RZ ;  /* 0x00000018151d7210 */ /* 0x000fca0007fbe0ff */
[----:B------:R-:W-:Y:S01]  /*6b70*/  IMAD.X R28, R22, 0x1, R25, P5 ;  /* 0x00000001161c7824 */ /* 0x000fe200028e0619 */
[----:B------:R-:W-:-:S04]  /*6b80*/  ISETP.NE.U32.AND P5, PT, R29, RZ, PT ;  /* 0x000000ff1d00720c */ /* 0x000fc80003fa5070 */
[----:B------:R-:W-:Y:S01]  /*6b90*/  ISETP.NE.AND.EX P5, PT, R28, RZ, PT, P5 ;  /* 0x000000ff1c00720c */ /* 0x000fe20003fa5350 */
[----:B------:R-:W1:Y:S03]  /*6ba0*/  SHFL.UP PT, R21, R28, 0x2, RZ ;  /* 0x044000001c157989 */ /* 0x000e6600000e00ff */
[----:B0-----:R-:W-:Y:S02]  /*6bb0*/  SEL R22, R20, RZ, !P5 ;  /* 0x000000ff14167207 */ /* 0x001fe40006800000 */
[----:B------:R-:W0:Y:S01]  /*6bc0*/  SHFL.UP PT, R20, R29, 0x2, RZ ;  /* 0x044000001d147989 */ /* 0x000e2200000e00ff */
[----:B------:R-:W-:-:S04]  /*6bd0*/  ISETP.GE.AND P5, PT, R19, 0x2, PT ;  /* 0x000000021300780c */ /* 0x000fc80003fa6270 */
[----:B------:R-:W-:-:S05]  /*6be0*/  SEL R22, R22, RZ, P5 ;  /* 0x000000ff16167207 */ /* 0x000fca0002800000 */
[----:B------:R-:W-:Y:S01]  /*6bf0*/  IMAD.IADD R22, R23, 0x1, R22 ;  /* 0x0000000117167824 */ /* 0x000fe200078e0216 */
[----:B-1----:R-:W-:Y:S02]  /*6c00*/  SEL R21, R21, RZ, P5 ;  /* 0x000000ff15157207 */ /* 0x002fe40002800000 */
        /* <DEDUP_REMOVED lines=32> */
[----:B------:R-:W1:Y:S01]  /*6e10*/  SHFL.UP PT, R21, R24, 0x10, RZ ;  /* 0x0600000018157989 */ /* 0x000e6200000e00ff */
[----:B------:R-:W2:Y:S02]  /*6e20*/  S2R R44, SR_TID.X ;  /* 0x00000000002c7919 */ /* 0x000ea40000002100 */
[----:B0-----:R-:W-:Y:S02]  /*6e30*/  SEL R23, R20, RZ, !P5 ;  /* 0x000000ff14177207 */ /* 0x001fe40006800000 */
[----:B------:R-:W0:Y:S01]  /*6e40*/  SHFL.UP PT, R20, R25, 0x10, RZ ;  /* 0x0600000019147989 */ /* 0x000e2200000e00ff */
[----:B------:R-:W-:-:S04]  /*6e50*/  ISETP.GE.AND P5, PT, R19, 0x10, PT ;  /* 0x000000101300780c */ /* 0x000fc80003fa6270 */
[----:B------:R-:W-:Y:S02]  /*6e60*/  SEL R23, R23, RZ, P5 ;  /* 0x000000ff17177207 */ /* 0x000fe40002800000 */
[----:B-1----:R-:W-:-:S03]  /*6e70*/  SEL R21, R21, RZ, P5 ;  /* 0x000000ff15157207 */ /* 0x002fc60002800000 */
[----:B------:R-:W-:Y:S01]  /*6e80*/  IMAD.IADD R45, R22, 0x1, R23 ;  /* 0x00000001162d7824 */ /* 0x000fe200078e0217 */
[----:B0-----:R-:W-:Y:S02]  /*6e90*/  SEL R20, R20, RZ, P5 ;  /* 0x000000ff14147207 */ /* 0x001fe40002800000 */
[----:B------:R-:W-:Y:S02]  /*6ea0*/  ISETP.NE.AND P5, PT, R19, 0x1f, PT ;  /* 0x0000001f1300780c */ /* 0x000fe40003fa5270 */
[----:B------:R-:W-:Y:S02]  /*6eb0*/  IADD3 R20, P6, PT, R20, R25, RZ ;  /* 0x0000001914147210 */ /* 0x000fe40007fde0ff */
[----:B--2---:R-:W-:-:S03]  /*6ec0*/  SHF.R.U32.HI R46, RZ, 0x5, R44 ;  /* 0x00000005ff2e7819 */ /* 0x004fc6000001162c */
[----:B------:R-:W-:-:S06]  /*6ed0*/  IMAD.X R21, R21, 0x1, R24, P6 ;  /* 0x0000000115157824 */ /* 0x000fcc00030e0618 */
[----:B------:R-:W-:-:S05]  /*6ee0*/  @!P5 LEA R48, R46, UR4, 0x4 ;  /* 0x000000042e30dc11 */ /* 0x000fca000f8e20ff */
[----:B------:R-:W-:Y:S04]  /*6ef0*/  @!P5 STS.64 [R48], R20 ;  /* 0x000000143000d388 */ /* 0x000fe80000000a00 */
[----:B------:R-:W-:Y:S01]  /*6f00*/  @!P5 STS [R48+0x8], R45 ;  /* 0x0000082d3000d388 */ /* 0x000fe20000000800 */
[----:B------:R-:W-:Y:S06]  /*6f10*/  BAR.SYNC.DEFER_BLOCKING 0x0 ;  /* 0x0000000000007b1d */ /* 0x000fec0000010000 */
[----:B------:R-:W-:Y:S04]  /*6f20*/  LDS.64 R22, [UR4+0x10] ;  /* 0x00001004ff167984 */ /* 0x000fe80008000a00 */
[----:B------:R-:W0:Y:S04]  /*6f30*/  LDS.64 R24, [UR4] ;  /* 0x00000004ff187984 */ /* 0x000e280008000a00 */
[----:B------:R-:W1:Y:S01]  /*6f40*/  LDS.64 R28, [UR4+0x20] ;  /* 0x00002004ff1c7984 */ /* 0x000e620008000a00 */
[----:B0-----:R-:W-:-:S05]  /*6f50*/  IADD3 R53, P5, PT, R24, R22, RZ ;  /* 0x0000001618357210 */ /* 0x001fca0007fbe0ff */
[----:B------:R-:W-:Y:S01]  /*6f60*/  IMAD.X R55, R25, 0x1, R23, P5 ;  /* 0x0000000119377824 */ /* 0x000fe200028e0617 */
[----:B------:R-:W-:Y:S02]  /*6f70*/  ISETP.NE.U32.AND P5, PT, R22, RZ, PT ;  /* 0x000000ff1600720c */ /* 0x000fe40003fa5070 */
[----:B------:R-:W0:Y:S02]  /*6f80*/  LDS R22, [UR4+0x8] ;  /* 0x00000804ff167984 */ /* 0x000e240008000800 */
[----:B------:R-:W-:Y:S02]  /*6f90*/  ISETP.NE.AND.EX P5, PT, R23, RZ, PT, P5 ;  /* 0x000000ff1700720c */ /* 0x000fe40003fa5350 */
[----:B------:R-:W2:Y:S01]  /*6fa0*/  LDS R23, [UR4+0x18] ;  /* 0x00001804ff177984 */ /* 0x000ea20008000800 */
[----:B-1----:R-:W-:-:S05]  /*6fb0*/  IADD3 R51, P6, PT, R28, R53, RZ ;  /* 0x000000351c337210 */ /* 0x002fca0007fde0ff */
[----:B------:R-:W-:Y:S01]  /*6fc0*/  IMAD.X R49, R29, 0x1, R55, P6 ;  /* 0x000000011d317824 */ /* 0x000fe200030e0637 */
[----:B------:R-:W-:-:S04]  /*6fd0*/  ISETP.NE.AND P6, PT, R46, 0x2, PT ;  /* 0x000000022e00780c */ /* 0x000fc80003fc5270 */
[----:B------:R-:W-:Y:S02]  /*6fe0*/  SEL R48, R53, R24, !P6 ;  /* 0x0000001835307207 */ /* 0x000fe40007000000 */
[----:B------:R-:W-:Y:S02]  /*6ff0*/  SEL R50, R55, R25, !P6 ;  /* 0x0000001937327207 */ /* 0x000fe40007000000 */
[----:B------:R-:W1:Y:S01]  /*7000*/  LDS R25, [UR4+0x28] ;  /* 0x00002804ff197984 */ /* 0x000e620008000800 */
[----:B0-----:R-:W-:Y:S02]  /*7010*/  SEL R24, R22, RZ, !P5 ;  /* 0x000000ff16187207 */ /* 0x001fe40006800000 */
[----:B------:R-:W-:-:S03]  /*7020*/  ISETP.NE.U32.AND P5, PT, R28, RZ, PT ;  /* 0x000000ff1c00720c */ /* 0x000fc60003fa5070 */
[----:B--2---:R-:W-:Y:S01]  /*7030*/  IMAD.IADD R23, R23, 0x1, R24 ;  /* 0x0000000117177824 */ /* 0x004fe200078e0218 */
[----:B------:R-:W-:-:S04]  /*7040*/  ISETP.NE.AND.EX P5, PT, R29, RZ, PT, P5 ;  /* 0x000000ff1d00720c */ /* 0x000fc80003fa5350 */
[C---:B------:R-:W-:Y:S02]  /*7050*/  SEL R24, R23.reuse, R22, !P6 ;  /* 0x0000001617187207 */ /* 0x040fe40007000000 */
[----:B------:R-:W-:Y:S02]  /*7060*/  SEL R28, R23, RZ, !P5 ;  /* 0x000000ff171c7207 */ /* 0x000fe40006800000 */
[----:B------:R-:W0:Y:S01]  /*7070*/  LDS.64 R22, [UR4+0x30] ;  /* 0x00003004ff167984 */ /* 0x000e220008000a00 */
[----:B------:R-:W-:Y:S02]  /*7080*/  ISETP.NE.AND P5, PT, R46, 0x3, PT ;  /* 0x000000032e00780c */ /* 0x000fe40003fa5270 */
[----:B-1----:R-:W-:Y:S02]  /*7090*/  IMAD.IADD R25, R25, 0x1, R28 ;  /* 0x0000000119197824 */ /* 0x002fe400078e021c */
[----:B------:R-:W-:Y:S02]  /*70a0*/  SEL R48, R51, R48, !P5 ;  /* 0x0000003033307207 */ /* 0x000fe40006800000 */
[----:B------:R-:W-:-:S02]  /*70b0*/  SEL R50, R49, R50, !P5 ;  /* 0x0000003231327207 */ /* 0x000fc40006800000 */
[----:B------:R-:W-:Y:S02]  /*70c0*/  SEL R24, R25, R24, !P5 ;  /* 0x0000001819187207 */ /* 0x000fe40006800000 */
[----:B0-----:R-:W-:-:S04]  /*70d0*/  ISETP.NE.U32.AND P5, PT, R22, RZ, PT ;  /* 0x000000ff1600720c */ /* 0x001fc80003fa5070 */
[----:B------:R-:W-:Y:S02]  /*70e0*/  ISETP.NE.AND.EX P5, PT, R23, RZ, PT, P5 ;  /* 0x000000ff1700720c */ /* 0x000fe40003fa5350 */
[----:B------:R-:W-:Y:S02]  /*70f0*/  IADD3 R51, P6, PT, R22, R51, RZ ;  /* 0x0000003316337210 */ /* 0x000fe40007fde0ff */
[----:B------:R-:W-:Y:S02]  /*7100*/  SEL R28, R25, RZ, !P5 ;  /* 0x000000ff191c7207 */ /* 0x000fe40006800000 */
[----:B------:R-:W0:Y:S01]  /*7110*/  LDS R25, [UR4+0x38] ;  /* 0x00003804ff197984 */ /* 0x000e220008000800 */
[----:B------:R-:W-:-:S03]  /*7120*/  IMAD.X R53, R23, 0x1, R49, P6 ;  /* 0x0000000117357824 */ /* 0x000fc600030e0631 */
[----:B------:R-:W1:Y:S01]  /*7130*/  LDS.64 R22, [UR4+0x40] ;  /* 0x00004004ff167984 */ /* 0x000e620008000a00 */
[----:B------:R-:W-:-:S04]  /*7140*/  ISETP.NE.AND P5, PT, R46, 0x4, PT ;  /* 0x000000042e00780c */ /* 0x000fc80003fa5270 */
[----:B------:R-:W-:Y:S02]  /*7150*/  SEL R48, R51, R48, !P5 ;  /* 0x0000003033307207 */ /* 0x000fe40006800000 */
[----:B------:R-:W-:Y:S01]  /*7160*/  SEL R50, R53, R50, !P5 ;  /* 0x0000003235327207 */ /* 0x000fe20006800000 */
[----:B0-----:R-:W-:-:S05]  /*7170*/  IMAD.IADD R25, R25, 0x1, R28 ;  /* 0x0000000119197824 */ /* 0x001fca00078e021c */
[----:B------:R-:W-:Y:S02]  /*7180*/  SEL R24, R25, R24, !P5 ;  /* 0x0000001819187207 */ /* 0x000fe40006800000 */
[----:B-1----:R-:W-:-:S04]  /*7190*/  ISETP.NE.U32.AND P5, PT, R22, RZ, PT ;  /* 0x000000ff1600720c */ /* 0x002fc80003fa5070 */
        /* <DEDUP_REMOVED lines=12> */
[----:B------:R-:W-:-:S04]  /*7260*/  ISETP.NE.AND.EX P5, PT, R23, RZ, PT, P5 ;  /* 0x000000ff1700720c */ /* 0x000fc80003fa5350 */
[----:B------:R-:W-:Y:S02]  /*7270*/  SEL R28, R25, RZ, !P5 ;  /* 0x000000ff191c7207 */ /* 0x000fe40006800000 */
[----:B------:R-:W0:Y:S01]  /*7280*/  LDS R25, [UR4+0x58] ;  /* 0x00005804ff197984 */ /* 0x000e220008000800 */
[----:B------:R-:W-:-:S05]  /*7290*/  IADD3 R49, P6, PT, R22, R49, RZ ;  /* 0x0000003116317210 */ /* 0x000fca0007fde0ff */
[----:B------:R-:W-:Y:S02]  /*72a0*/  IMAD.X R51, R23, 0x1, R29, P6 ;  /* 0x0000000117337824 */ /* 0x000fe400030e061d */
[----:B------:R-:W1:Y:S01]  /*72b0*/  LDS.64 R22, [UR4+0x60] ;  /* 0x00006004ff167984 */ /* 0x000e620008000a00 */
[----:B------:R-:W-:-:S03]  /*72c0*/  ISETP.NE.AND P5, PT, R46, 0x6, PT ;  /* 0x000000062e00780c */ /* 0x000fc60003fa5270 */
[----:B------:R-:W-:Y:S01]  /*72d0*/  SHFL.UP PT, R20, R20, 0x1, RZ ;  /* 0x0420000014147989 */ /* 0x000fe200000e00ff */
[----:B------:R-:W-:Y:S01]  /*72e0*/  SEL R50, R51, R50, !P5 ;  /* 0x0000003233327207 */ /* 0x000fe20006800000 */
[----:B0-----:R-:W-:Y:S01]  /*72f0*/  IMAD.IADD R25, R25, 0x1, R28 ;  /* 0x0000000119197824 */ /* 0x001fe200078e021c */
[----:B------:R-:W-:Y:S02]  /*7300*/  SEL R28, R49, R48, !P5 ;  /* 0x00000030311c7207 */ /* 0x000fe40006800000 */
[----:B------:R-:W0:Y:S01]  /*7310*/  LDS R48, [UR4+0x68] ;  /* 0x00006804ff307984 */ /* 0x000e220008000800 */
[----:B-1----:R-:W-:-:S05]  /*7320*/  IADD3 R49, P6, PT, R22, R49, RZ ;  /* 0x0000003116317210 */ /* 0x002fca0007fde0ff */
[----:B------:R-:W-:Y:S01]  /*7330*/  IMAD.X R29, R23, 0x1, R51, P6 ;  /* 0x00000001171d7824 */ /* 0x000fe200030e0633 */
[----:B------:R-:W-:Y:S02]  /*7340*/  SEL R51, R25, R24, !P5 ;  /* 0x0000001819337207 */ /* 0x000fe40006800000 */
[----:B------:R-:W-:Y:S01]  /*7350*/  ISETP.NE.U32.AND P5, PT, R22, RZ, PT ;  /* 0x000000ff1600720c */ /* 0x000fe20003fa5070 */
[----:B------:R-:W1:Y:S03]  /*7360*/  SHFL.UP PT, R21, R21, 0x1, RZ ;  /* 0x0420000015157989 */ /* 0x000e6600000e00ff */
[----:B------:R-:W-:-:S04]  /*7370*/  ISETP.NE.AND.EX P5, PT, R23, RZ, PT, P5 ;  /* 0x000000ff1700720c */ /* 0x000fc80003fa5350 */
[----:B------:R-:W-:Y:S02]  /*7380*/  SEL R25, R25, RZ, !P5 ;  /* 0x000000ff19197207 */ /* 0x000fe40006800000 */
[----:B------:R-:W-:Y:S02]  /*7390*/  ISETP.NE.AND P5, PT, R46, 0x7, PT ;  /* 0x000000072e00780c */ /* 0x000fe40003fa5270 */
[----:B------:R-:W-:Y:S02]  /*73a0*/  ISETP.GE.U32.AND P6, PT, R44, 0x20, PT ;  /* 0x000000202c00780c */ /* 0x000fe40003fc6070 */
[----:B------:R-:W-:Y:S02]  /*73b0*/  SEL R22, R49, R28, !P5 ;  /* 0x0000001c31167207 */ /* 0x000fe40006800000 */
[----:B------:R-:W-:Y:S01]  /*73c0*/  SEL R23, R29, R50, !P5 ;  /* 0x000000321d177207 */ /* 0x000fe20006800000 */
[----:B0-----:R-:W-:-:S05]  /*73d0*/  IMAD.IADD R48, R48, 0x1, R25 ;  /* 0x0000000130307824 */ /* 0x001fca00078e0219 */
[----:B------:R-:W-:Y:S02]  /*73e0*/  SEL R51, R48, R51, !P5 ;  /* 0x0000003330337207 */ /* 0x000fe40006800000 */
[----:B------:R-:W-:Y:S02]  /*73f0*/  ISETP.NE.AND P5, PT, R19, RZ, PT ;  /* 0x000000ff1300720c */ /* 0x000fe40003fa5270 */
[----:B------:R-:W-:Y:S02]  /*7400*/  SEL R22, R22, RZ, P6 ;  /* 0x000000ff16167207 */ /* 0x000fe40003000000 */
[----:B------:R-:W-:Y:S02]  /*7410*/  SEL R25, R20, RZ, P5 ;  /* 0x000000ff14197207 */ /* 0x000fe40002800000 */
[----:B------:R-:W-:Y:S02]  /*7420*/  SEL R19, R23, RZ, P6 ;  /* 0x000000ff17137207 */ /* 0x000fe40003000000 */
[----:B-1----:R-:W-:-:S02]  /*7430*/  SEL R28, R21, RZ, P5 ;  /* 0x000000ff151c7207 */ /* 0x002fc40002800000 */
[----:B------:R-:W-:Y:S01]  /*7440*/  IADD3 R25, P6, PT, R25, R22, RZ ;  /* 0x0000001619197210 */ /* 0x000fe20007fde0ff */
[----:B------:R-:W0:Y:S04]  /*7450*/  SHFL.UP PT, R45, R45, 0x1, RZ ;  /* 0x042000002d2d7989 */ /* 0x000e2800000e00ff */
[----:B------:R-:W-:Y:S01]  /*7460*/  IMAD.X R28, R28, 0x1, R19, P6 ;  /* 0x000000011c1c7824 */ /* 0x000fe200030e0613 */
[----:B------:R-:W-:-:S04]  /*7470*/  ISETP.GE.U32.AND P6, PT, R44, 0x20, PT ;  /* 0x000000202c00780c */ /* 0x000fc80003fc6070 */
[----:B------:R-:W-:Y:S02]  /*7480*/  SEL R19, R51, RZ, P6 ;  /* 0x000000ff33137207 */ /* 0x000fe40003000000 */
[----:B------:R-:W-:-:S05]  /*7490*/  IADD3 R23, P6, PT, R25, R0, RZ ;  /* 0x0000000019177210 */ /* 0x000fca0007fde0ff */
[----:B------:R-:W-:Y:S01]  /*74a0*/  IMAD.X R22, R28, 0x1, R47, P6 ;  /* 0x000000011c167824 */ /* 0x000fe200030e062f */
[----:B------:R-:W-:-:S04]  /*74b0*/  ISETP.NE.U32.AND P6, PT, R20, RZ, PT ;  /* 0x000000ff1400720c */ /* 0x000fc80003fc5070 */
[----:B------:R-:W-:-:S04]  /*74c0*/  ISETP.NE.AND.EX P6, PT, R21, RZ, PT, P6 ;  /* 0x000000ff1500720c */ /* 0x000fc80003fc5360 */
[----:B------:R-:W-:-:S05]  /*74d0*/  SEL R20, R19, RZ, !P6 ;  /* 0x000000ff13147207 */ /* 0x000fca0007000000 */
[----:B0-----:R-:W-:Y:S01]  /*74e0*/  @P5 IMAD.IADD R19, R45, 0x1, R20 ;  /* 0x000000012d135824 */ /* 0x001fe200078e0214 */
[----:B------:R-:W-:-:S04]  /*74f0*/  ISETP.NE.U32.AND P5, PT, R0, RZ, PT ;  /* 0x000000ff0000720c */ /* 0x000fc80003fa5070 */
[----:B------:R-:W-:-:S04]  /*7500*/  ISETP.NE.AND.EX P5, PT, R47, RZ, PT, P5 ;  /* 0x000000ff2f00720c */ /* 0x000fc80003fa5350 */
[----:B------:R-:W-:-:S05]  /*7510*/  SEL R20, R19, RZ, !P5 ;  /* 0x000000ff13147207 */ /* 0x000fca0006800000 */
[----:B------:R-:W-:-:S05]  /*7520*/  IMAD.IADD R3, R3, 0x1, R20 ;  /* 0x0000000103037824 */ /* 0x000fca00078e0214 */
[----:B------:R-:W-:-:S05]  /*7530*/  SEL R20, R3, RZ, !P0 ;  /* 0x000000ff03147207 */ /* 0x000fca0004000000 */
[----:B------:R-:W-:-:S05]  /*7540*/  IMAD.IADD R5, R5, 0x1, R20 ;  /* 0x0000000105057824 */ /* 0x000fca00078e0214 */
[----:B------:R-:W-:-:S05]  /*7550*/  SEL R20, R5, RZ, !P1 ;  /* 0x000000ff05147207 */ /* 0x000fca0004800000 */
[----:B------:R-:W-:-:S05]  /*7560*/  IMAD.IADD R7, R7, 0x1, R20 ;  /* 0x0000000107077824 */ /* 0x000fca00078e0214 */
[----:B------:R-:W-:-:S05]  /*7570*/  SEL R20, R7, RZ, !P2 ;  /* 0x000000ff07147207 */ /* 0x000fca0005000000 */
[----:B------:R-:W-:Y:S02]  /*7580*/  IMAD.IADD R9, R9, 0x1, R20 ;  /* 0x0000000109097824 */ /* 0x000fe400078e0214 */
[----:B------:R-:W-:-:S03]  /*7590*/  IMAD R44, R44, 0x9, RZ ;  /* 0x000000092c2c7824 */ /* 0x000fc600078e02ff */
[----:B------:R-:W-:Y:S01]  /*75a0*/  SEL R20, R9, RZ, !P3 ;  /* 0x000000ff09147207 */ /* 0x000fe20005800000 */
[----:B------:R-:W-:Y:S01]  /*75b0*/  VIADD R21, R44, 0x5 ;  /* 0x000000052c157836 */ /* 0x000fe20000000000 */
[----:B------:R-:W-:-:S03]  /*75c0*/  ISETP.NE.AND P6, PT, R10, R12, PT ;  /* 0x0000000c0a00720c */ /* 0x000fc60003fc5270 */
[----:B------:R-:W-:-:S05]  /*75d0*/  IMAD.IADD R11, R11, 0x1, R20 ;  /* 0x000000010b0b7824 */ /* 0x000fca00078e0214 */
[----:B------:R-:W-:Y:S02]  /*75e0*/  SEL R20, R11, RZ, !P6 ;  /* 0x000000ff0b147207 */ /* 0x000fe40007000000 */
[----:B------:R-:W-:-:S04]  /*75f0*/  ISETP.NE.U32.AND P6, PT, R26, R21, PT ;  /* 0x000000151a00720c */ /* 0x000fc80003fc5070 */
[----:B------:R-:W-:-:S04]  /*7600*/  ISETP.NE.AND.EX P6, PT, R30, RZ, PT, P6 ;  /* 0x000000ff1e00720c */ /* 0x000fc80003fc5360 */
[----:B------:R-:W-:Y:S02]  /*7610*/  SEL R44, R20, RZ, P6 ;  /* 0x000000ff142c7207 */ /* 0x000fe40003000000 */
[----:B------:R-:W0:Y:S01]  /*7620*/  LDS.64 R20, [UR4+0x70] ;  /* 0x00007004ff147984 */ /* 0x000e220008000a00 */
[----:B------:R-:W1:Y:S02]  /*7630*/  S2R R24, SR_TID.X ;  /* 0x0000000000187919 */ /* 0x000e640000002100 */
[----:B------:R-:W-:Y:S01]  /*7640*/  IMAD.IADD R13, R13, 0x1, R44 ;  /* 0x000000010d0d7824 */ /* 0x000fe200078e022c */
[----:B------:R-:W-:-:S04]  /*7650*/  ISETP.NE.AND P6, PT, R12, R14, PT ;  /* 0x0000000e0c00720c */ /* 0x000fc80003fc5270 */
[----:B------:R-:W-:Y:S02]  /*7660*/  SEL R45, R13, RZ, !P6 ;  /* 0x000000ff0d2d7207 */ /* 0x000fe40007000000 */
[----:B0-----:R-:W-:-:S05]  /*7670*/  IADD3 R44, P6, PT, R20, R49, RZ ;  /* 0x00000031142c7210 */ /* 0x001fca0007fde0ff */
[----:B------:R-:W-:Y:S01]  /*7680*/  IMAD.X R29, R21, 0x1, R29, P6 ;  /* 0x00000001151d7824 */ /* 0x000fe200030e061d */
[----:B------:R-:W-:Y:S01]  /*7690*/  ISETP.NE.U32.AND P6, PT, R20, RZ, PT ;  /* 0x000000ff1400720c */ /* 0x000fe20003fc5070 */
[----:B-1----:R-:W-:-:S03]  /*76a0*/  IMAD R20, R24, 0x9, RZ ;  /* 0x0000000918147824 */ /* 0x002fc600078e02ff */
[----:B------:R-:W-:Y:S01]  /*76b0*/  ISETP.NE.AND.EX P6, PT, R21, RZ, PT, P6 ;  /* 0x000000ff1500720c */ /* 0x000fe20003fc5360 */
[----:B------:R-:W-:-:S03]  /*76c0*/  VIADD R21, R20, 0x6 ;  /* 0x0000000614157836 */ /* 0x000fc60000000000 */
[----:B------:R-:W-:Y:S02]  /*76d0*/  SEL R20, R48, RZ, !P6 ;  /* 0x000000ff30147207 */ /* 0x000fe40007000000 */
[----:B------:R-:W-:Y:S02]  /*76e0*/  ISETP.NE.U32.AND P6, PT, R26, R21, PT ;  /* 0x000000151a00720c */ /* 0x000fe40003fc5070 */
[----:B------:R-:W-:Y:S02]  /*76f0*/  SEL R21, RZ, 0x1, !P0 ;  /* 0x00000001ff157807 */ /* 0x000fe40004000000 */
[----:B------:R-:W-:-:S03]  /*7700*/  ISETP.NE.AND.EX P6, PT, R30, RZ, PT, P6 ;  /* 0x000000ff1e00720c */ /* 0x000fc60003fc5360 */
[----:B------:R-:W-:Y:S01]  /*7710*/  IMAD.IADD R0, R21, 0x1, R0 ;  /* 0x0000000115007824 */ /* 0x000fe200078e0200 */
[----:B------:R-:W-:Y:S01]  /*7720*/  SEL R50, R45, RZ, P6 ;  /* 0x000000ff2d327207 */ /* 0x000fe20003000000 */
[----:B------:R-:W0:Y:S03]  /*7730*/  LDS R21, [UR4+0x78] ;  /* 0x00007804ff157984 */ /* 0x000e260008000800 */
[----:B------:R-:W-:-:S05]  /*7740*/  IADD3 R0, P6, PT, R25, R0, RZ ;  /* 0x0000000019007210 */ /* 0x000fca0007fde0ff */
[----:B------:R-:W-:Y:S01]  /*7750*/  IMAD.X R31, R28, 0x1, R31, P6 ;  /* 0x000000011c1f7824 */ /* 0x000fe200030e061f */
        /* <DEDUP_REMOVED lines=12> */
[----:B------:R-:W-:-:S04]  /*7820*/  ISETP.GE.U32.AND P6, PT, R44, 0x101, PT ;  /* 0x000001012c00780c */ /* 0x000fc80003fc6070 */
[----:B------:R-:W-:Y:S01]  /*7830*/  ISETP.GE.AND.EX P6, PT, R29, RZ, PT, P6 ;  /* 0x000000ff1d00720c */ /* 0x000fe20003fc6360 */
[----:B------:R-:W-:Y:S01]  /*7840*/  IMAD.IADD R15, R15, 0x1, R50 ;  /* 0x000000010f0f7824 */ /* 0x000fe200078e0232 */
[----:B------:R-:W-:Y:S04]  /*7850*/  BSSY.RECONVERGENT B0, `(.L_x_1064) ;  /* 0x00000f0000007945 */ /* 0x000fe80003800200 */
[----:B------:R-:W-:Y:S01]  /*7860*/  SEL R32, R15, RZ, !P4 ;  /* 0x000000ff0f207207 */ /* 0x000fe20006000000 */
[----:B0-----:R-:W-:-:S04]  /*7870*/  IMAD.IADD R36, R21, 0x1, R20 ;  /* 0x0000000115247824 */ /* 0x001fc800078e0214 */
[----:B------:R-:W-:Y:S02]  /*7880*/  IMAD.IADD R17, R17, 0x1, R32 ;  /* 0x0000000111117824 */ /* 0x000fe400078e0220 */
[----:B------:R-:W-:Y:S05]  /*7890*/  @!P6 BRA `(.L_x_1065) ;  /* 0x0000000400d0e947 */ /* 0x000fea0003800000 */
[----:B------:R-:W-:Y:S01]  /*78a0*/  BAR.SYNC.DEFER_BLOCKING 0x0 ;  /* 0x0000000000007b1d */ /* 0x000fe20000010000 */
[----:B------:R-:W-:Y:S01]  /*78b0*/  IMAD.MOV.U32 R33, RZ, RZ, 0x9 ;  /* 0x00000009ff217424 */ /* 0x000fe200078e00ff */
[----:B------:R-:W-:Y:S02]  /*78c0*/  @P5 LEA R25, R25, UR4, 0x3 ;  /* 0x0000000419195c11 */ /* 0x000fe4000f8e18ff */
[----:B------:R-:W-:Y:S01]  /*78d0*/  @P0 LEA R23, R23, UR4, 0x3 ;  /* 0x0000000417170c11 */ /* 0x000fe2000f8e18ff */
[-C--:B------:R-:W-:Y:S01]  /*78e0*/  IMAD R21, R24, R33.reuse, 0x5 ;  /* 0x0000000518157424 */ /* 0x080fe200078e0221 */
[----:B------:R-:W-:Y:S01]  /*78f0*/  @P1 LEA R0, R0, UR4, 0x3 ;  /* 0x0000000400001c11 */ /* 0x000fe2000f8e18ff */
[----:B------:R-:W-:Y:S01]  /*7900*/  IMAD R31, R24, R33, 0x6 ;  /* 0x00000006181f7424 */ /* 0x000fe200078e0221 */
[----:B------:R-:W-:Y:S01]  /*7910*/  @P2 LEA R45, R45, UR4, 0x3 ;  /* 0x000000042d2d2c11 */ /* 0x000fe2000f8e18ff */
[----:B------:R-:W0:Y:S01]  /*7920*/  LDCU.128 UR16, c[0x0][0x390] ;  /* 0x00007200ff1077ac */ /* 0x000e220008000c00 */
[----:B------:R-:W-:Y:S01]  /*7930*/  ISETP.NE.U32.AND P6, PT, R26, R21, PT ;  /* 0x000000151a00720c */ /* 0x000fe20003fc5070 */
[----:B------:R-:W-:Y:S01]  /*7940*/  IMAD R21, R24, R33, 0x8 ;  /* 0x0000000818157424 */ /* 0x000fe200078e0221 */
[----:B------:R-:W-:Y:S01]  /*7950*/  @P3 LEA R34, R34, UR4, 0x3 ;  /* 0x0000000422223c11 */ /* 0x000fe2000f8e18ff */
[----:B------:R-:W-:Y:S01]  /*7960*/  BSSY.RECONVERGENT B1, `(.L_x_1066) ;  /* 0x0000066000017945 */ /* 0x000fe20003800200 */
[----:B------:R-:W-:Y:S01]  /*7970*/  @P4 LEA R40, R40, UR4, 0x3 ;  /* 0x0000000428284c11 */ /* 0x000fe2000f8e18ff */
[----:B------:R1:W-:Y:S01]  /*7980*/  @P5 STS.64 [R25], R18 ;  /* 0x0000001219005388 */ /* 0x0003e20000000a00 */
[----:B------:R-:W-:-:S03]  /*7990*/  ISETP.NE.AND P5, PT, R10, R12, PT ;  /* 0x0000000c0a00720c */ /* 0x000fc60003fa5270 */
[----:B------:R1:W-:Y:S01]  /*79a0*/  @P0 STS.64 [R23], R2 ;  /* 0x0000000217000388 */ /* 0x0003e20000000a00 */
[----:B------:R-:W-:Y:S02]  /*79b0*/  ISETP.NE.U32.AND P0, PT, R26, R31, PT ;  /* 0x0000001f1a00720c */ /* 0x000fe40003f05070 */
[----:B------:R-:W-:Y:S01]  /*79c0*/  ISETP.NE.AND.EX P5, PT, R30, RZ, !P5, P6 ;  /* 0x000000ff1e00720c */ /* 0x000fe20006fa5360 */
[----:B------:R1:W-:Y:S01]  /*79d0*/  @P1 STS.64 [R0], R4 ;  /* 0x0000000400001388 */ /* 0x0003e20000000a00 */
[----:B------:R-:W-:Y:S02]  /*79e0*/  ISETP.NE.AND P1, PT, R12, R14, PT ;  /* 0x0000000e0c00720c */ /* 0x000fe40003f25270 */
[----:B------:R-:W-:Y:S01]  /*79f0*/  ISETP.NE.U32.AND P6, PT, R26, R21, PT ;  /* 0x000000151a00720c */ /* 0x000fe20003fc5070 */
[----:B------:R1:W-:Y:S01]  /*7a00*/  @P2 STS.64 [R45], R6 ;  /* 0x000000062d002388 */ /* 0x0003e20000000a00 */
[----:B------:R-:W-:Y:S02]  /*7a10*/  ISETP.NE.AND.EX P0, PT, R30, RZ, !P1, P0 ;  /* 0x000000ff1e00720c */ /* 0x000fe40004f05300 */
[----:B------:R-:W-:Y:S01]  /*7a20*/  ISETP.NE.AND P1, PT, R16, R27, PT ;  /* 0x0000001b1000720c */ /* 0x000fe20003f25270 */
[----:B------:R1:W-:Y:S03]  /*7a30*/  @P3 STS.64 [R34], R8 ;  /* 0x0000000822003388 */ /* 0x0003e60000000a00 */
[----:B------:R-:W-:-:S02]  /*7a40*/  ISETP.NE.AND.EX P6, PT, R30, RZ, !P1, P6 ;  /* 0x000000ff1e00720c */ /* 0x000fc40004fc5360 */
[----:B------:R-:W-:-:S05]  /*7a50*/  @!P5 LEA R47, R47, UR4, 0x3 ;  /* 0x000000042f2fdc11 */ /* 0x000fca000f8e18ff */
[----:B------:R-:W-:Y:S01]  /*7a60*/  @!P0 LEA R38, R38, UR4, 0x3 ;  /* 0x0000000426268c11 */ /* 0x000fe2000f8e18ff */
[----:B------:R1:W-:Y:S04]  /*7a70*/  @!P5 STS.64 [R47], R10 ;  /* 0x0000000a2f00d388 */ /* 0x0003e80000000a00 */
[----:B------:R1:W-:Y:S01]  /*7a80*/  @!P0 STS.64 [R38], R12 ;  /* 0x0000000c26008388 */ /* 0x0003e20000000a00 */
[----:B------:R-:W-:Y:S02]  /*7a90*/  ISETP.GT.U32.AND P0, PT, R44, R24, PT ;  /* 0x000000182c00720c */ /* 0x000fe40003f04070 */
[----:B------:R-:W-:Y:S01]  /*7aa0*/  @!P6 LEA R42, R42, UR4, 0x3 ;  /* 0x000000042a2aec11 */ /* 0x000fe2000f8e18ff */
[----:B------:R1:W-:Y:S01]  /*7ab0*/  @P4 STS.64 [R40], R14 ;  /* 0x0000000e28004388 */ /* 0x0003e20000000a00 */
[----:B------:R-:W-:-:S03]  /*7ac0*/  ISETP.GT.U32.AND.EX P0, PT, R29, RZ, PT, P0 ;  /* 0x000000ff1d00720c */ /* 0x000fc60003f04100 */
[----:B------:R1:W-:Y:S01]  /*7ad0*/  @!P6 STS.64 [R42], R16 ;  /* 0x000000102a00e388 */ /* 0x0003e20000000a00 */
[----:B------:R-:W-:Y:S09]  /*7ae0*/  BAR.SYNC.DEFER_BLOCKING 0x0 ;  /* 0x0000000000007b1d */ /* 0x000ff20000010000 */
[----:B0-----:R-:W-:Y:S05]  /*7af0*/  @!P0 BRA `(.L_x_1067) ;  /* 0x0000000400308947 */ /* 0x001fea0003800000 */
[----:B-1----:R-:W-:Y:S01]  /*7b00*/  IMAD.MOV.U32 R19, RZ, RZ, R24 ;  /* 0x000000ffff137224 */ /* 0x002fe200078e0018 */
[----:B------:R-:W-:Y:S01]  /*7b10*/  BSSY.RECONVERGENT B2, `(.L_x_1068) ;  /* 0x000002b000027945 */ /* 0x000fe20003800200 */
[----:B------:R-:W-:-:S03]  /*7b20*/  IMAD.MOV.U32 R18, RZ, RZ, RZ ;  /* 0x000000ffff127224 */ /* 0x000fc600078e00ff */
        /* <DEDUP_REMOVED lines=9> */
[----:B------:R-:W-:Y:S05]  /*7bc0*/  @!P1 BRA `(.L_x_1069) ;  /* 0x00000000007c9947 */ /* 0x000fea0003800000 */
        /* <DEDUP_REMOVED lines=14> */
.L_x_1070:
        /* <DEDUP_REMOVED lines=17> */
.L_x_1069:
[----:B------:R-:W-:Y:S05]  /*7dc0*/  BSYNC.RECONVERGENT B2 ;  /* 0x0000000000027941 */ /* 0x000fea0003800200 */
.L_x_1068:
[----:B------:R-:W-:Y:S05]  /*7dd0*/  @!P0 BRA `(.L_x_1067) ;  /* 0x0000000000788947 */ /* 0x000fea0003800000 */
.L_x_1071:
        /* <DEDUP_REMOVED lines=30> */
.L_x_1067:
[----:B------:R-:W-:Y:S05]  /*7fc0*/  BSYNC.RECONVERGENT B1 ;  /* 0x0000000000017941 */ /* 0x000fea0003800200 */
.L_x_1066:
[----:B------:R-:W-:Y:S05]  /*7fd0*/  BRA `(.L_x_1072) ;  /* 0x0000000400dc7947 */ /* 0x000fea0003800000 */
.L_x_1065:
[----:B------:R-:W-:Y:S01]  /*7fe0*/  IMAD.MOV.U32 R37, RZ, RZ, 0x9 ;  /* 0x00000009ff257424 */ /* 0x000fe200078e00ff */
[----:B------:R-:W-:Y:S03]  /*7ff0*/  BSSY.RECONVERGENT B1, `(.L_x_1073) ;  /* 0x000000d000017945 */ /* 0x000fe60003800200 */
[CC--:B------:R-:W-:Y:S02]  /*8000*/  IMAD R49, R24.reuse, R37.reuse, 0x5 ;  /* 0x0000000518317424 */ /* 0x0c0fe400078e0225 */
[----:B------:R-:W-:Y:S01]  /*8010*/  IMAD R51, R24, R37, 0x6 ;  /* 0x0000000618337424 */ /* 0x000fe200078e0225 */
        /* <DEDUP_REMOVED lines=10> */
.L_x_1074:
[----:B------:R-:W-:Y:S05]  /*80c0*/  BSYNC.RECONVERGENT B1 ;  /* 0x0000000000017941 */ /* 0x000fea0003800200 */
.L_x_1073:
[----:B------:R-:W-:Y:S01]  /*80d0*/  BSSY.RECONVERGENT B1, `(.L_x_1075) ;  /* 0x000000e000017945 */ /* 0x000fe20003800200 */
[----:B------:R-:W-:Y:S01]  /*80e0*/  ISETP.NE.U32.AND P6, PT, R26, R49, PT ;  /* 0x000000311a00720c */ /* 0x000fe20003fc5070 */
[----:B------:R-:W-:Y:S01]  /*80f0*/  IMAD R37, R24, R37, 0x8 ;  /* 0x0000000818257424 */ /* 0x000fe200078e0225 */
[----:B------:R-:W-:Y:S01]  /*8100*/  ISETP.NE.U32.AND P5, PT, R26, R51, PT ;  /* 0x000000331a00720c */ /* 0x000fe20003fa5070 */
[----:B------:R-:W-:-:S12]  /*8110*/  @!P0 BRA `(.L_x_1076) ;  /* 0x0000000000248947 */ /* 0x000fd80003800000 */
[----:B------:R-:W1:Y:S01]  /*8120*/  LDCU.128 UR12, c[0x0][0x390] ;  /* 0x00007200ff0c77ac */ /* 0x000e620008000c00 */
[C---:B0-----:R-:W-:Y:S01]  /*8130*/  IMAD.SHL.U32 R20, R23.reuse, 0x4, RZ ;  /* 0x0000000417147824 */ /* 0x041fe200078e00ff */
[----:B------:R-:W-:-:S04]  /*8140*/  SHF.L.U64.HI R22, R23, 0x2, R22 ;  /* 0x0000000217167819 */ /* 0x000fc80000010216 */
[----:B-1----:R-:W-:-:S04]  /*8150*/  IADD3 R18, P0, PT, R20, UR12, RZ ;  /* 0x0000000c14127c10 */ /* 0x002fc8000ff1e0ff */
[----:B------:R-:W-:Y:S02]  /*8160*/  IADD3.X R19, PT, PT, R22, UR13, RZ, P0, !PT ;  /* 0x0000000d16137c10 */ /* 0x000fe400087fe4ff */
[----:B------:R-:W-:-:S03]  /*8170*/  IADD3 R20, P0, PT, R20, UR14, RZ ;  /* 0x0000000e14147c10 */ /* 0x000fc6000ff1e0ff */
[----:B------:R1:W-:Y:S01]  /*8180*/  STG.E desc[UR8][R18.64], R2 ;  /* 0x0000000212007986 */ /* 0x0003e2000c101908 */
[----:B------:R-:W-:-:S05]  /*8190*/  IADD3.X R21, PT, PT, R22, UR15, RZ, P0, !PT ;  /* 0x0000000f16157c10 */ /* 0x000fca00087fe4ff */
[----:B------:R1:W-:Y:S04]  /*81a0*/  STG.E desc[UR8][R20.64], R3 ;  /* 0x0000000314007986 */ /* 0x0003e8000c101908 */
.L_x_1076:
[----:B------:R-:W-:Y:S05]  /*81b0*/  BSYNC.RECONVERGENT B1 ;  /* 0x0000000000017941 */ /* 0x000fea0003800200 */
.L_x_1075:
[----:B------:R-:W-:Y:S01]  /*81c0*/  BSSY.RECONVERGENT B1, `(.L_x_1077) ;  /* 0x000000c000017945 */ /* 0x000fe20003800200 */
[----:B------:R-:W-:-:S03]  /*81d0*/  ISETP.NE.U32.AND P0, PT, R26, R37, PT ;  /* 0x000000251a00720c */ /* 0x000fc60003f05070 */
[----:B------:R-:W-:Y:S10]  /*81e0*/  @!P1 BRA `(.L_x_1078) ;  /* 0x0000000000249947 */ /* 0x000ff40003800000 */
        /* <DEDUP_REMOVED lines=9> */
.L_x_1078:
[----:B------:R-:W-:Y:S05]  /*8280*/  BSYNC.RECONVERGENT B1 ;  /* 0x0000000000017941 */ /* 0x000fea0003800200 */
.L_x_1077:
[----:B------:R-:W-:Y:S04]  /*8290*/  BSSY.RECONVERGENT B1, `(.L_x_1079) ;  /* 0x000000b000017945 */ /* 0x000fe80003800200 */
[----:B------:R-:W-:Y:S05]  /*82a0*/  @!P2 BRA `(.L_x_1080) ;  /* 0x000000000024a947 */ /* 0x000fea0003800000 */
[----:B------:R-:W1:Y:S01]  /*82b0*/  LDCU.128 UR12, c[0x0][0x390] ;  /* 0x00007200ff0c77ac */ /* 0x000e620008000c00 */
[C---:B--2---:R-:W-:Y:S01]  /*82c0*/  IMAD.SHL.U32 R4, R45.reuse, 0x4, RZ ;  /* 0x000000042d047824 */ /* 0x044fe200078e00ff */
[----:B------:R-:W-:-:S04]  /*82d0*/  SHF.L.U64.HI R46, R45, 0x2, R46 ;  /* 0x000000022d2e7819 */ /* 0x000fc8000001022e */
[C---:B-1----:R-:W-:Y:S02]  /*82e0*/  IADD3 R2, P1, PT, R4.reuse, UR12, RZ ;  /* 0x0000000c04027c10 */ /* 0x042fe4000ff3e0ff */
[----:B------:R-:W-:Y:S02]  /*82f0*/  IADD3 R4, P2, PT, R4, UR14, RZ ;  /* 0x0000000e04047c10 */ /* 0x000fe4000ff5e0ff */
[C---:B------:R-:W-:Y:S02]  /*8300*/  IADD3.X R3, PT, PT, R46.reuse, UR13, RZ, P1, !PT ;  /* 0x0000000d2e037c10 */ /* 0x040fe40008ffe4ff */
[----:B------:R-:W-:-:S03]  /*8310*/  IADD3.X R5, PT, PT, R46, UR15, RZ, P2, !PT ;  /* 0x0000000f2e057c10 */ /* 0x000fc600097fe4ff */
[----:B------:R3:W-:Y:S04]  /*8320*/  STG.E desc[UR8][R2.64], R6 ;  /* 0x0000000602007986 */ /* 0x0007e8000c101908 */
[----:B------:R3:W-:Y:S02]  /*8330*/  STG.E desc[UR8][R4.64], R7 ;  /* 0x0000000704007986 */ /* 0x0007e4000c101908 */
.L_x_1080:
[----:B------:R-:W-:Y:S05]  /*8340*/  BSYNC.RECONVERGENT B1 ;  /* 0x0000000000017941 */ /* 0x000fea0003800200 */
.L_x_1079:
[----:B------:R-:W-:Y:S04]  /*8350*/  BSSY.RECONVERGENT B1, `(.L_x_1081) ;  /* 0x000000b000017945 */ /* 0x000fe80003800200 */
[----:B------:R-:W-:Y:S05]  /*8360*/  @!P3 BRA `(.L_x_1082) ;  /* 0x000000000024b947 */ /* 0x000fea0003800000 */
[----:B------:R-:W1:Y:S01]  /*8370*/  LDCU.128 UR12, c[0x0][0x390] ;  /* 0x00007200ff0c77ac */ /* 0x000e620008000c00 */
[C---:B--23--:R-:W-:Y:S01]  /*8380*/  IMAD.SHL.U32 R4, R34.reuse, 0x4, RZ ;  /* 0x0000000422047824 */ /* 0x04cfe200078e00ff */
[----:B------:R-:W-:-:S04]  /*8390*/  SHF.L.U64.HI R35, R34, 0x2, R35 ;  /* 0x0000000222237819 */ /* 0x000fc80000010223 */
[C---:B-1----:R-:W-:Y:S02]  /*83a0*/  IADD3 R2, P1, PT, R4.reuse, UR12, RZ ;  /* 0x0000000c04027c10 */ /* 0x042fe4000ff3e0ff */
[----:B------:R-:W-:Y:S02]  /*83b0*/  IADD3 R4, P2, PT, R4, UR14, RZ ;  /* 0x0000000e04047c10 */ /* 0x000fe4000ff5e0ff */
[C---:B------:R-:W-:Y:S02]  /*83c0*/  IADD3.X R3, PT, PT, R35.reuse, UR13, RZ, P1, !PT ;  /* 0x0000000d23037c10 */ /* 0x040fe40008ffe4ff */
[----:B------:R-:W-:-:S03]  /*83d0*/  IADD3.X R5, PT, PT, R35, UR15, RZ, P2, !PT ;  /* 0x0000000f23057c10 */ /* 0x000fc600097fe4ff */
[----:B------:R4:W-:Y:S04]  /*83e0*/  STG.E desc[UR8][R2.64], R8 ;  /* 0x0000000802007986 */ /* 0x0009e8000c101908 */
[----:B------:R4:W-:Y:S02]  /*83f0*/  STG.E desc[UR8][R4.64], R9 ;  /* 0x0000000904007986 */ /* 0x0009e4000c101908 */
.L_x_1082:
[----:B------:R-:W-:Y:S05]  /*8400*/  BSYNC.RECONVERGENT B1 ;  /* 0x0000000000017941 */ /* 0x000fea0003800200 */
.L_x_1081:
[----:B------:R-:W-:Y:S01]  /*8410*/  ISETP.NE.AND P3, PT, R10, R12, PT ;  /* 0x0000000c0a00720c */ /* 0x000fe20003f65270 */
[----:B------:R-:W-:Y:S01]  /*8420*/  BSSY.RECONVERGENT B1, `(.L_x_1083) ;  /* 0x0000010000017945 */ /* 0x000fe20003800200 */
[----:B------:R-:W-:Y:S02]  /*8430*/  ISETP.NE.AND.EX P6, PT, R30, RZ, PT, P6 ;  /* 0x000000ff1e00720c */ /* 0x000fe40003fc5360 */
[----:B------:R-:W-:Y:S02]  /*8440*/  ISETP.NE.AND P1, PT, R12, R14, PT ;  /* 0x0000000e0c00720c */ /* 0x000fe40003f25270 */
[----:B------:R-:W-:Y:S02]  /*8450*/  ISETP.NE.AND P2, PT, R16, R27, PT ;  /* 0x0000001b1000720c */ /* 0x000fe40003f45270 */
[C---:B------:R-:W-:Y:S02]  /*8460*/  ISETP.NE.AND.EX P5, PT, R30.reuse, RZ, PT, P5 ;  /* 0x000000ff1e00720c */ /* 0x040fe40003fa5350 */
[----:B------:R-:W-:-:S05]  /*8470*/  ISETP.NE.AND.EX P0, PT, R30, RZ, PT, P0 ;  /* 0x000000ff1e00720c */ /* 0x000fca0003f05300 */
[----:B------:R-:W-:Y:S08]  /*8480*/  @!P3 BRA P6, `(.L_x_1084) ;  /* 0x000000000024b947 */ /* 0x000ff00003000000 */
[----:B------:R-:W1:Y:S01]  /*8490*/  LDCU.128 UR12, c[0x0][0x390] ;  /* 0x00007200ff0c77ac */ /* 0x000e620008000c00 */
[C---:B--234-:R-:W-:Y:S01]  /*84a0*/  IMAD.SHL.U32 R4, R47.reuse, 0x4, RZ ;  /* 0x000000042f047824 */ /* 0x05cfe200078e00ff */
[----:B------:R-:W-:-:S04]  /*84b0*/  SHF.L.U64.HI R48, R47, 0x2, R48 ;  /* 0x000000022f307819 */ /* 0x000fc80000010230 */
[C---:B-1----:R-:W-:Y:S02]  /*84c0*/  IADD3 R2, P3, PT, R4.reuse, UR12, RZ ;  /* 0x0000000c04027c10 */ /* 0x042fe4000ff7e0ff */
[----:B------:R-:W-:Y:S02]  /*84d0*/  IADD3 R4, P6, PT, R4, UR14, RZ ;  /* 0x0000000e04047c10 */ /* 0x000fe4000ffde0ff */
[C---:B------:R-:W-:Y:S02]  /*84e0*/  IADD3.X R3, PT, PT, R48.reuse, UR13, RZ, P3, !PT ;  /* 0x0000000d30037c10 */ /* 0x040fe40009ffe4ff */
[----:B------:R-:W-:-:S03]  /*84f0*/  IADD3.X R5, PT, PT, R48, UR15, RZ, P6, !PT ;  /* 0x0000000f30057c10 */ /* 0x000fc6000b7fe4ff */
[----:B------:R1:W-:Y:S04]  /*8500*/  STG.E desc[UR8][R2.64], R10 ;  /* 0x0000000a02007986 */ /* 0x0003e8000c101908 */
[----:B------:R1:W-:Y:S02]  /*8510*/  STG.E desc[UR8][R4.64], R11 ;  /* 0x0000000b04007986 */ /* 0x0003e4000c101908 */
.L_x_1084:
[----:B------:R-:W-:Y:S05]  /*8520*/  BSYNC.RECONVERGENT B1 ;  /* 0x0000000000017941 */ /* 0x000fea0003800200 */
.L_x_1083:
[----:B------:R-:W-:Y:S04]  /*8530*/  BSSY.RECONVERGENT B1, `(.L_x_1085) ;  /* 0x000000b000017945 */ /* 0x000fe80003800200 */
[----:B------:R-:W-:Y:S05]  /*8540*/  @!P1 BRA P5, `(.L_x_1086) ;  /* 0x0000000000249947 */ /* 0x000fea0002800000 */
[----:B------:R-:W5:Y:S01]  /*8550*/  LDCU.128 UR12, c[0x0][0x390] ;  /* 0x00007200ff0c77ac */ /* 0x000f620008000c00 */
[C---:B-1234-:R-:W-:Y:S01]  /*8560*/  IMAD.SHL.U32 R4, R38.reuse, 0x4, RZ ;  /* 0x0000000426047824 */ /* 0x05efe200078e00ff */
[----:B------:R-:W-:-:S04]  /*8570*/  SHF.L.U64.HI R39, R38, 0x2, R39 ;  /* 0x0000000226277819 */ /* 0x000fc80000010227 */
[C---:B-----5:R-:W-:Y:S02]  /*8580*/  IADD3 R2, P1, PT, R4.reuse, UR12, RZ ;  /* 0x0000000c04027c10 */ /* 0x060fe4000ff3e0ff */
[----:B------:R-:W-:Y:S02]  /*8590*/  IADD3 R4, P3, PT, R4, UR14, RZ ;  /* 0x0000000e04047c10 */ /* 0x000fe4000ff7e0ff */
[C---:B------:R-:W-:Y:S02]  /*85a0*/  IADD3.X R3, PT, PT, R39.reuse, UR13, RZ, P1, !PT ;  /* 0x0000000d27037c10 */ /* 0x040fe40008ffe4ff */
[----:B------:R-:W-:-:S03]  /*85b0*/  IADD3.X R5, PT, PT, R39, UR15, RZ, P3, !PT ;  /* 0x0000000f27057c10 */ /* 0x000fc60009ffe4ff */
[----:B------:R1:W-:Y:S04]  /*85c0*/  STG.E desc[UR8][R2.64], R12 ;  /* 0x0000000c02007986 */ /* 0x0003e8000c101908 */
[----:B------:R1:W-:Y:S02]  /*85d0*/  STG.E desc[UR8][R4.64], R13 ;  /* 0x0000000d04007986 */ /* 0x0003e4000c101908 */
.L_x_1086:
[----:B------:R-:W-:Y:S05]  /*85e0*/  BSYNC.RECONVERGENT B1 ;  /* 0x0000000000017941 */ /* 0x000fea0003800200 */
.L_x_1085:
[----:B------:R-:W-:Y:S04]  /*85f0*/  BSSY.RECONVERGENT B1, `(.L_x_1087) ;  /* 0x000000b000017945 */ /* 0x000fe80003800200 */
[----:B------:R-:W-:Y:S05]  /*8600*/  @!P4 BRA `(.L_x_1088) ;  /* 0x000000000024c947 */ /* 0x000fea0003800000 */
        /* <DEDUP_REMOVED lines=9> */
.L_x_1088:
[----:B------:R-:W-:Y:S05]  /*86a0*/  BSYNC.RECONVERGENT B1 ;  /* 0x0000000000017941 */ /* 0x000fea0003800200 */
.L_x_1087:
        /* <DEDUP_REMOVED lines=10> */
.L_x_1072:
[----:B------:R-:W-:Y:S05]  /*8750*/  BSYNC.RECONVERGENT B0 ;  /* 0x0000000000007941 */ /* 0x000fea0003800200 */
.L_x_1064:
[----:B------:R-:W-:-:S13]  /*8760*/  ISETP.NE.AND P0, PT, R24, 0xff, PT ;  /* 0x000000ff1800780c */ /* 0x000fda0003f05270 */
[----:B------:R-:W-:Y:S05]  /*8770*/  @P0 EXIT ;  /* 0x000000000000094d */ /* 0x000fea0003800000 */
[----:B01234-:R-:W0:Y:S01]  /*8780*/  LDC.64 R2, c[0x0][0x3a0] ;  /* 0x0000e800ff027b82 */ /* 0x01fe220000000a00 */
[----:B------:R-:W-:-:S04]  /*8790*/  ISETP.NE.U32.AND P0, PT, R26, 0x900, PT ;  /* 0x000009001a00780c */ /* 0x000fc80003f05070 */
[----:B------:R-:W-:-:S13]  /*87a0*/  ISETP.NE.AND.EX P0, PT, R30, RZ, PT, P0 ;  /* 0x000000ff1e00720c */ /* 0x000fda0003f05300 */
[----:B------:R-:W-:Y:S05]  /*87b0*/  @P0 BRA `(.L_x_1089) ;  /* 0x00000000002c0947 */ /* 0x000fea0003800000 */
[----:B------:R-:W1:Y:S01]  /*87c0*/  LDCU.128 UR4, c[0x0][0x390] ;  /* 0x00007200ff0477ac */ /* 0x000e620008000c00 */
[C---:B------:R-:W-:Y:S01]  /*87d0*/  IMAD.SHL.U32 R6, R44.reuse, 0x4, RZ ;  /* 0x000000042c067824 */ /* 0x040fe200078e00ff */
[----:B------:R-:W-:-:S04]  /*87e0*/  SHF.L.U64.HI R0, R44, 0x2, R29 ;  /* 0x000000022c007819 */ /* 0x000fc8000001021d */
[C---:B-1----:R-:W-:Y:S02]  /*87f0*/  IADD3 R4, P0, PT, R6.reuse, UR4, RZ ;  /* 0x0000000406047c10 */ /* 0x042fe4000ff1e0ff */
[----:B------:R-:W-:Y:S02]  /*8800*/  IADD3 R6, P1, PT, R6, UR6, RZ ;  /* 0x0000000606067c10 */ /* 0x000fe4000ff3e0ff */
[C---:B------:R-:W-:Y:S02]  /*8810*/  IADD3.X R5, PT, PT, R0.reuse, UR5, RZ, P0, !PT ;  /* 0x0000000500057c10 */ /* 0x040fe400087fe4ff */
[----:B------:R-:W-:Y:S02]  /*8820*/  IADD3.X R7, PT, PT, R0, UR7, RZ, P1, !PT ;  /* 0x0000000700077c10 */ /* 0x000fe40008ffe4ff */
[----:B------:R-:W-:Y:S01]  /*8830*/  IADD3 R44, P0, PT, R44, 0x1, RZ ;  /* 0x000000012c2c7810 */ /* 0x000fe20007f1e0ff */
[----:B------:R1:W-:Y:S04]  /*8840*/  STG.E desc[UR8][R4.64], R27 ;  /* 0x0000001b04007986 */ /* 0x0003e8000c101908 */
[----:B------:R1:W-:Y:S01]  /*8850*/  STG.E desc[UR8][R6.64], R36 ;  /* 0x0000002406007986 */ /* 0x0003e2000c101908 */
[----:B------:R-:W-:-:S07]  /*8860*/  IMAD.X R29, RZ, RZ, R29, P0 ;  /* 0x000000ffff1d7224 */ /* 0x000fce00000e061d */
.L_x_1089:
[----:B------:R-:W-:-:S05]  /*8870*/  IMAD.MOV.U32 R45, RZ, RZ, R29 ;  /* 0x000000ffff2d7224 */ /* 0x000fca00078e001d */
[----:B0-----:R-:W-:Y:S01]  /*8880*/  STG.E.64 desc[UR8][R2.64], R44 ;  /* 0x0000002c02007986 */ /* 0x001fe2000c101b08 */
[----:B------:R-:W-:Y:S05]  /*8890*/  EXIT ;  /* 0x000000000000794d */ /* 0x000fea0003800000 */
.L_x_1063:
[----:B------:R-:W0:Y:S08]  /*88a0*/  LDC.64 R2, c[0x0][0x380] ;  /* 0x0000e000ff027b82 */ /* 0x000e300000000a00 */
[----:B------:R-:W1:Y:S01]  /*88b0*/  LDC.64 R6, c[0x0][0x388] ;  /* 0x0000e200ff067b82 */ /* 0x000e620000000a00 */
[----:B0-----:R-:W-:-:S05]  /*88c0*/  IMAD.WIDE.U32 R2, R39, 0x2400, R2 ;  /* 0x0000240027027825 */ /* 0x001fca00078e0002 */
[----:B------:R-:W2:Y:S01]  /*88d0*/  LDG.E.CONSTANT R10, desc[UR8][R2.64] ;  /* 0x00000008020a7981 */ /* 0x000ea2000c1e9900 */
[----:B-1----:R-:W-:-:S05]  /*88e0*/  IMAD.WIDE.U32 R6, R39, 0x2400, R6 ;  /* 0x0000240027067825 */ /* 0x002fca00078e0006 */
[----:B------:R0:W3:Y:S01]  /*88f0*/  LDG.E.CONSTANT R23, desc[UR8][R6.64] ;  /* 0x0000000806177981 */ /* 0x0000e2000c1e9900 */
[----:B------:R-:W1:Y:S02]  /*8900*/  S2R R32, SR_TID.X ;  /* 0x0000000000207919 */ /* 0x000e640000002100 */
[C---:B-1----:R-:W-:Y:S02]  /*8910*/  LOP3.LUT R0, R32.reuse, 0x1f, RZ, 0xc0, !PT ;  /* 0x0000001f20007812 */ /* 0x042fe400078ec0ff */
[----:B------:R-:W-:-:S05]  /*8920*/  LOP3.LUT R5, R32, 0x3e0, RZ, 0xc0, !PT ;  /* 0x000003e020057812 */ /* 0x000fca00078ec0ff */
[----:B------:R-:W-:-:S04]  /*8930*/  IMAD R9, R5, 0x9, R0 ;  /* 0x0000000905097824 */ /* 0x000fc800078e0200 */
[C---:B------:R-:W-:Y:S02]  /*8940*/  VIADD R5, R9.reuse, 0x20 ;  /* 0x0000002009057836 */ /* 0x040fe40000000000 */
[----:B------:R-:W-:-:S03]  /*8950*/  VIADD R11, R9, 0x40 ;  /* 0x00000040090b7836 */ /* 0x000fc60000000000 */
[-C--:B------:R-:W-:Y:S01]  /*8960*/  ISETP.GE.U32.AND P5, PT, R5, R26.reuse, PT ;  /* 0x0000001a0500720c */ /* 0x080fe20003fa6070 */
[C---:B------:R-:W-:Y:S02]  /*8970*/  IMAD.SHL.U32 R5, R9.reuse, 0x4, RZ ;  /* 0x0000000409057824 */ /* 0x040fe400078e00ff */
[----:B------:R-:W-:Y:S01]  /*8980*/  VIADD R13, R9, 0x60 ;  /* 0x00000060090d7836 */ /* 0x000fe20000000000 */
[-C--:B------:R-:W-:Y:S01]  /*8990*/  ISETP.GE.U32.AND P0, PT, R11, R26.reuse, PT ;  /* 0x0000001a0b00720c */ /* 0x080fe20003f06070 */
[C---:B------:R-:W-:Y:S01]  /*89a0*/  VIADD R11, R9.reuse, 0xa0 ;  /* 0x000000a0090b7836 */ /* 0x040fe20000000000 */
[-C--:B------:R-:W-:Y:S02]  /*89b0*/  ISETP.GE.U32.AND P6, PT, R9, R26.reuse, PT ;  /* 0x0000001a0900720c */ /* 0x080fe40003fc6070 */
[----:B------:R-:W-:Y:S02]  /*89c0*/  IADD3 R4, P2, PT, R2, R5, RZ ;  /* 0x0000000502047210 */ /* 0x000fe40007f5e0ff */
[----:B------:R-:W-:Y:S01]  /*89d0*/  ISETP.GE.U32.AND P4, PT, R13, R26, PT ;  /* 0x0000001a0d00720c */ /* 0x000fe20003f86070 */
[----:B------:R-:W-:Y:S01]  /*89e0*/  VIADD R13, R9, 0xc0 ;  /* 0x000000c0090d7836 */ /* 0x000fe20000000000 */
[----:B0-----:R-:W-:Y:S01]  /*89f0*/  IADD3 R6, P1, PT, R5, R6, RZ ;  /* 0x0000000605067210 */ /* 0x001fe20007f3e0ff */
[----:B------:R-:W-:Y:S01]  /*8a00*/  IMAD.X R5, RZ, RZ, R3, P2 ;  /* 0x000000ffff057224 */ /* 0x000fe200010e0603 */
[----:B------:R-:W-:Y:S01]  /*8a10*/  ISETP.GE.U32.AND P2, PT, R11, R26, PT ;  /* 0x0000001a0b00720c */ /* 0x000fe20003f46070 */
[----:B------:R-:W-:-:S02]  /*8a20*/  VIADD R15, R9, 0x80 ;  /* 0x00000080090f7836 */ /* 0x000fc40000000000 */
[----:B------:R-:W-:Y:S01]  /*8a30*/  IMAD.X R7, RZ, RZ, R7, P1 ;  /* 0x000000ffff077224 */ /* 0x000fe200008e0607 */
[-C--:B------:R-:W-:Y:S01]  /*8a40*/  ISETP.GE.U32.AND P1, PT, R13, R26.reuse, PT ;  /* 0x0000001a0d00720c */ /* 0x080fe20003f26070 */
[C---:B------:R-:W-:Y:S02]  /*8a50*/  VIADD R13, R9.reuse, 0xe0 ;  /* 0x000000e0090d7836 */ /* 0x040fe40000000000 */
[----:B------:R-:W-:Y:S01]  /*8a60*/  VIADD R9, R9, 0x100 ;  /* 0x0000010009097836 */ /* 0x000fe20000000000 */
[----:B------:R-:W-:Y:S01]  /*8a70*/  ISETP.GE.U32.AND P3, PT, R15, R26, PT ;  /* 0x0000001a0f00720c */ /* 0x000fe20003f66070 */
[----:B------:R-:W-:Y:S02]  /*8a80*/  IMAD.MOV.U32 R8, RZ, RZ, RZ ;  /* 0x000000ffff087224 */ /* 0x000fe400078e00ff */
[----:B--2---:R-:W-:Y:S02]  /*8a90*/  IMAD.MOV.U32 R0, RZ, RZ, R10 ;  /* 0x000000ffff007224 */ /* 0x004fe400078e000a */
[----:B------:R-:W2:Y:S02]  /*8aa0*/  @!P6 LDG.E.CONSTANT R10, desc[UR8][R4.64] ;  /* 0x00000008040ae981 */ /* 0x000ea4000c1e9900 */
[----:B------:R-:W-:-:S02]  /*8ab0*/  IMAD.MOV.U32 R11, RZ, RZ, R0 ;  /* 0x000000ffff0b7224 */ /* 0x000fc400078e0000 */
[----:B---3--:R-:W-:Y:S02]  /*8ac0*/  IMAD.MOV.U32 R24, RZ, RZ, R23 ;  /* 0x000000ffff187224 */ /* 0x008fe400078e0017 */
[----:B------:R-:W3:Y:S02]  /*8ad0*/  @!P6 LDG.E.CONSTANT R23, desc[UR8][R6.64] ;  /* 0x000000080617e981 */ /* 0x000ee4000c1e9900 */
[----:B------:R-:W-:Y:S01]  /*8ae0*/  IMAD.MOV.U32 R25, RZ, RZ, R24 ;  /* 0x000000ffff197224 */ /* 0x000fe200078e0018 */
[-C--:B------:R-:W-:Y:S01]  /*8af0*/  ISETP.GE.U32.AND P6, PT, R13, R26.reuse, PT ;  /* 0x0000001a0d00720c */ /* 0x080fe20003fc6070 */
[----:B------:R-:W4:Y:S04]  /*8b00*/  @!P5 LDG.E.CONSTANT R11, desc[UR8][R4.64+0x80] ;  /* 0x00008008040bd981 */ /* 0x000f28000c1e9900 */
[----:B------:R-:W5:Y:S01]  /*8b10*/  @!P5 LDG.E.CONSTANT R25, desc[UR8][R6.64+0x80] ;  /* 0x000080080619d981 */ /* 0x000f62000c1e9900 */
[----:B------:R-:W-:Y:S01]  /*8b20*/  ISETP.GE.U32.AND P5, PT, R9, R26, PT ;  /* 0x0000001a0900720c */ /* 0x000fe20003fa6070 */
        /* <DEDUP_REMOVED lines=26> */
[----:B------:R-:W-:-:S13]  /*8cd0*/  ISETP.NE.AND P0, PT, R32, RZ, PT ;  /* 0x000000ff2000720c */ /* 0x000fda0003f05270 */
[----:B------:R5:W5:Y:S01]  /*8ce0*/  @!P0 LDG.E.CONSTANT R8, desc[UR8][R2.64+-0x4] ;  /* 0xfffffc0802088981 */ /* 0x000b62000c1e9900 */
[----:B------:R-:W1:Y:S01]  /*8cf0*/  S2R R28, SR_LANEID ;  /* 0x00000000001c7919 */ /* 0x000e620000000000 */
[----:B------:R-:W1:Y:S01]  /*8d00*/  S2UR UR5, SR_CgaCtaId ;  /* 0x00000000000579c3 */ /* 0x000e620000008800 */
[----:B------:R-:W-:Y:S01]  /*8d10*/  SHF.R.U32.HI R9, RZ, 0x5, R32 ;  /* 0x00000005ff097819 */ /* 0x000fe20000011620 */
[----:B------:R-:W-:Y:S01]  /*8d20*/  UMOV UR4, 0x400 ;  /* 0x0000040000047882 */ /* 0x000fe20000000000 */
[----:B0-----:R-:W-:Y:S01]  /*8d30*/  P2R R4, PR, RZ, 0x1 ;  /* 0x00000001ff047803 */ /* 0x001fe20000000000 */
[----:B-1----:R-:W-:Y:S02]  /*8d40*/  ULEA UR4, UR5, UR4, 0x18 ;  /* 0x0000000405047291 */ /* 0x002fe4000f8ec0ff */
[----:B------:R-:W-:-:S05]  /*8d50*/  IMAD R4, R9, 0x120, R28 ;  /* 0x0000012009047824 */ /* 0x000fca00078e021c */
[----:B------:R-:W-:-:S05]  /*8d60*/  LEA R4, R4, UR4, 0x2 ;  /* 0x0000000404047c11 */ /* 0x000fca000f8e10ff */
[----:B------:R-:W-:Y:S01]  /*8d70*/  IMAD R5, R28, 0x20, R4 ;  /* 0x000000201c057824 */ /* 0x000fe200078e0204 */
[C---:B------:R-:W-:Y:S02]  /*8d80*/  LEA R6, R32.reuse, UR4, 0x2 ;  /* 0x0000000420067c11 */ /* 0x040fe4000f8e10ff */
[C---:B------:R-:W-:Y:S01]  /*8d90*/  ISETP.NE.AND P0, PT, R32.reuse, RZ, PT ;  /* 0x000000ff2000720c */ /* 0x040fe20003f05270 */
[----:B------:R-:W-:-:S05]  /*8da0*/  IMAD R7, R32, 0x9, RZ ;  /* 0x0000000920077824 */ /* 0x000fca00078e02ff */
[----:B------:R-:W-:Y:S01]  /*8db0*/  ISETP.EQ.U32.AND P4, PT, R26, R7, PT ;  /* 0x000000071a00720c */ /* 0x000fe20003f82070 */
        /* <DEDUP_REMOVED lines=21> */
[----:B------:R2:W-:Y:S04]  /*8f10*/  STS [R4+0x80], R25 ;  /* 0x0000801904007388 */ /* 0x0005e80000000800 */
[----:B------:R3:W-:Y:S04]  /*8f20*/  STS [R4+0x100], R27 ;  /* 0x0001001b04007388 */ /* 0x0007e80000000800 */
[----:B------:R4:W-:Y:S04]  /*8f30*/  STS [R4+0x180], R31 ;  /* 0x0001801f04007388 */ /* 0x0009e80000000800 */
[----:B------:R-:W-:Y:S04]  /*8f40*/  STS [R4+0x200], R33 ;  /* 0x0002002104007388 */ /* 0x000fe80000000800 */
[----:B------:R-:W-:Y:S04]  /*8f50*/  STS [R4+0x280], R34 ;  /* 0x0002802204007388 */ /* 0x000fe80000000800 */
[----:B------:R-:W-:Y:S04]  /*8f60*/  STS [R4+0x300], R35 ;  /* 0x0003002304007388 */ /* 0x000fe80000000800 */
[----:B------:R-:W-:Y:S04]  /*8f70*/  STS [R4+0x380], R36 ;  /* 0x0003802404007388 */ /* 0x000fe80000000800 */
[----:B------:R-:W-:Y:S01]  /*8f80*/  STS [R4+0x400], R24 ;  /* 0x0004001804007388 */ /* 0x000fe20000000800 */
[----:B------:R-:W-:-:S03]  /*8f90*/  NOP ;  /* 0x0000000000007918 */ /* 0x000fc60000000000 */
[----:B------:R-:W-:Y:S04]  /*8fa0*/  LDS R11, [R5] ;  /* 0x00000000050b7984 */ /* 0x000fe80000000800 */
[----:B------:R-:W-:Y:S04]  /*8fb0*/  LDS R13, [R5+0x4] ;  /* 0x00000400050d7984 */ /* 0x000fe80000000800 */
[----:B------:R-:W-:Y:S04]  /*8fc0*/  LDS R15, [R5+0x8] ;  /* 0x00000800050f7984 */ /* 0x000fe80000000800 */
[----:B------:R-:W-:Y:S04]  /*8fd0*/  LDS R17, [R5+0xc] ;  /* 0x00000c0005117984 */ /* 0x000fe80000000800 */
[----:B------:R-:W-:Y:S04]  /*8fe0*/  LDS R19, [R5+0x10] ;  /* 0x0000100005137984 */ /* 0x000fe80000000800 */
[----:B------:R-:W-:Y:S04]  /*8ff0*/  LDS R21, [R5+0x14] ;  /* 0x0000140005157984 */ /* 0x000fe80000000800 */
[----:B------:R-:W-:Y:S04]  /*9000*/  LDS R23, [R5+0x18] ;  /* 0x0000180005177984 */ /* 0x000fe80000000800 */
[----:B------:R-:W-:Y:S04]  /*9010*/  LDS R3, [R5+0x1c] ;  /* 0x00001c0005037984 */ /* 0x000fe80000000800 */
[----:B------:R5:W-:Y:S01]  /*9020*/  LDS R0, [R5+0x20] ;  /* 0x0000200005007984 */ /* 0x000be20000000800 */
[----:B------:R-:W-:Y:S06]  /*9030*/  BAR.SYNC.DEFER_BLOCKING 0x0 ;  /* 0x0000000000007b1d */ /* 0x000fec0000010000 */
[----:B0-----:R-:W-:Y:S02]  /*9040*/  STS [R6+0x4d8], R29 ;  /* 0x0004d81d06007388 */ /* 0x001fe40000000800 */
[----:B------:R-:W-:Y:S06]  /*9050*/  BAR.SYNC.DEFER_BLOCKING 0x0 ;  /* 0x0000000000007b1d */ /* 0x000fec0000010000 */
[----:B------:R-:W0:Y:S01]  /*9060*/  @P0 LDS R8, [R6+0x4d4] ;  /* 0x0004d40006080984 */ /* 0x000e220000000800 */
[----:B--2---:R-:W-:-:S02]  /*9070*/  VIADD R25, R7, 0x1 ;  /* 0x0000000107197836 */ /* 0x004fc40000000000 */
[C---:B---3--:R-:W-:Y:S01]  /*9080*/  VIADD R27, R7.reuse, 0x2 ;  /* 0x00000002071b7836 */ /* 0x048fe20000000000 */
[----:B-1----:R-:W-:Y:S01]  /*9090*/  ISETP.NE.AND P5, PT, R10, R12, PT ;  /* 0x0000000c0a00720c */ /* 0x002fe20003fa5270 */
[C---:B----4-:R-:W-:Y:S01]  /*90a0*/  VIADD R31, R7.reuse, 0x3 ;  /* 0x00000003071f7836 */ /* 0x050fe20000000000 */
[C---:B------:R-:W-:Y:S01]  /*90b0*/  ISETP.EQ.U32.AND P2, PT, R26.reuse, R25, PT ;  /* 0x000000191a00720c */ /* 0x040fe20003f42070 */
[----:B-----5:R-:W-:Y:S01]  /*90c0*/  VIADD R5, R7, 0x4 ;  /* 0x0000000407057836 */ /* 0x020fe20000000000 */
[----:B------:R-:W-:Y:S02]  /*90d0*/  ISETP.EQ.U32.AND P3, PT, R26, R27, PT ;  /* 0x0000001b1a00720c */ /* 0x000fe40003f62070 */
[----:B------:R-:W-:Y:S02]  /*90e0*/  ISETP.EQ.OR.EX P5, PT, R30, RZ, P5, P2 ;  /* 0x000000ff1e00720c */ /* 0x000fe40002fa2720 */
[C---:B------:R-:W-:Y:S02]  /*90f0*/  ISETP.EQ.U32.AND P1, PT, R26.reuse, R31, PT ;  /* 0x0000001f1a00720c */ /* 0x040fe40003f22070 */
[----:B------:R-:W-:-:S02]  /*9100*/  ISETP.EQ.U32.AND P2, PT, R26, R5, PT ;  /* 0x000000051a00720c */ /* 0x000fc40003f42070 */
[----:B------:R-:W-:Y:S02]  /*9110*/  SEL R4, RZ, 0x1, !P5 ;  /* 0x00000001ff047807 */ /* 0x000fe40006800000 */
[----:B0-----:R-:W-:-:S04]  /*9120*/  ISETP.NE.AND P0, PT, R8, R10, PT ;  /* 0x0000000a0800720c */ /* 0x001fc80003f05270 */
[----:B------:R-:W-:Y:S02]  /*9130*/  ISETP.EQ.OR.EX P4, PT, R30, RZ, P0, P4 ;  /* 0x000000ff1e00720c */ /* 0x000fe40000782740 */
[----:B------:R-:W-:Y:S02]  /*9140*/  ISETP.NE.AND P0, PT, R12, R14, PT ;  /* 0x0000000e0c00720c */ /* 0x000fe40003f05270 */
[----:B------:R-:W-:Y:S02]  /*9150*/  SEL R6, RZ, 0x1, !P4 ;  /* 0x00000001ff067807 */ /* 0x000fe40006000000 */
[----:B------:R-:W-:Y:S02]  /*9160*/  ISETP.EQ.OR.EX P3, PT, R30, RZ, P0, P3 ;  /* 0x000000ff1e00720c */ /* 0x000fe40000762730 */
[----:B------:R-:W-:Y:S02]  /*9170*/  ISETP.NE.AND P4, PT, R14, R16, PT ;  /* 0x000000100e00720c */ /* 0x000fe40003f85270 */
[----:B------:R-:W-:-:S02]  /*9180*/  ISETP.NE.AND P0, PT, R16, R18, PT ;  /* 0x000000121000720c */ /* 0x000fc40003f05270 */
[----:B------:R-:W-:Y:S02]  /*9190*/  SEL R27, RZ, 0x1, !P3 ;  /* 0x00000001ff1b7807 */ /* 0x000fe40005800000 */
[C---:B------:R-:W-:Y:S02]  /*91a0*/  ISETP.EQ.OR.EX P6, PT, R30.reuse, RZ, P4, P1 ;  /* 0x000000ff1e00720c */ /* 0x040fe400027c2710 */
[----:B------:R-:W-:Y:S02]  /*91b0*/  ISETP.EQ.OR.EX P2, PT, R30, RZ, P0, P2 ;  /* 0x000000ff1e00720c */ /* 0x000fe40000742720 */
[----:B------:R-:W-:Y:S02]  /*91c0*/  IADD3 R27, P0, P1, R27, R4, R6 ;  /* 0x000000041b1b7210 */ /* 0x000fe4000791e006 */
[----:B------:R-:W-:Y:S02]  /*91d0*/  SEL R5, RZ, 0x1, !P6 ;  /* 0x00000001ff057807 */ /* 0x000fe40007000000 */
[----:B------:R-:W-:-:S02]  /*91e0*/  SEL R4, RZ, 0x1, !P2 ;  /* 0x00000001ff047807 */ /* 0x000fc40005000000 */
[----:B------:R-:W-:Y:S02]  /*91f0*/  IADD3.X R24, PT, PT, RZ, RZ, RZ, P0, P1 ;  /* 0x000000ffff187210 */ /* 0x000fe400007e24ff */
[----:B------:R-:W-:Y:S01]  /*9200*/  IADD3 R27, P0, P1, R4, R27, R5 ;  /* 0x0000001b041b7210 */ /* 0x000fe2000791e005 */
[----:B------:R-:W-:-:S03]  /*9210*/  VIADD R5, R7, 0x5 ;  /* 0x0000000507057836 */ /* 0x000fc60000000000 */
[----:B------:R-:W-:Y:S02]  /*9220*/  IADD3.X R24, PT, PT, RZ, R24, RZ, P0, P1 ;  /* 0x00000018ff187210 */ /* 0x000fe400007e24ff */
[----:B------:R-:W-:Y:S01]  /*9230*/  ISETP.EQ.U32.AND P0, PT, R26, R5, PT ;  /* 0x000000051a00720c */ /* 0x000fe20003f02070 */
[----:B------:R-:W-:Y:S01]  /*9240*/  VIADD R5, R7, 0x6 ;  /* 0x0000000607057836 */ /* 0x000fe20000000000 */
[----:B------:R-:W-:Y:S02]  /*9250*/  ISETP.NE.AND P1, PT, R18, R20, PT ;  /* 0x000000141200720c */ /* 0x000fe40003f25270 */
[----:B------:R-:W-:Y:S02]  /*9260*/  ISETP.NE.AND P4, PT, R20, R22, PT ;  /* 0x000000161400720c */ /* 0x000fe40003f85270 */
[----:B------:R-:W-:Y:S02]  /*9270*/  ISETP.EQ.OR.EX P1, PT, R30, RZ, P1, P0 ;  /* 0x000000ff1e00720c */ /* 0x000fe40000f22700 */
[----:B------:R-:W-:-:S04]  /*9280*/  ISETP.EQ.U32.AND P0, PT, R26, R5, PT ;  /* 0x000000051a00720c */ /* 0x000fc80003f02070 */
[----:B------:R-:W-:Y:S02]  /*9290*/  ISETP.EQ.OR.EX P0, PT, R30, RZ, P4, P0 ;  /* 0x000000ff1e00720c */ /* 0x000fe40002702700 */
[----:B------:R-:W-:Y:S02]  /*92a0*/  SEL R5, RZ, 0x1, !P1 ;  /* 0x00000001ff057807 */ /* 0x000fe40004800000 */
[----:B------:R-:W-:Y:S02]  /*92b0*/  SEL R4, RZ, 0x1, !P0 ;  /* 0x00000001ff047807 */ /* 0x000fe40004000000 */
[----:B------:R-:W-:Y:S02]  /*92c0*/  P2R R31, PR, RZ, 0x20 ;  /* 0x00000020ff1f7803 */ /* 0x000fe40000000000 */
[----:B------:R-:W-:Y:S01]  /*92d0*/  IADD3 R27, P4, P5, R4, R27, R5 ;  /* 0x0000001b041b7210 */ /* 0x000fe20007d9e005 */
[C---:B------:R-:W-:Y:S02]  /*92e0*/  VIADD R5, R7.reuse, 0x7 ;  /* 0x0000000707057836 */ /* 0x040fe40000000000 */
[----:B------:R-:W-:Y:S01]  /*92f0*/  VIADD R7, R7, 0x8 ;  /* 0x0000000807077836 */ /* 0x000fe20000000000 */
[----:B------:R-:W-:-:S02]  /*9300*/  IADD3.X R24, PT, PT, RZ, R24, RZ, P4, P5 ;  /* 0x00000018ff187210 */ /* 0x000fc400027ea4ff */
[----:B------:R-:W-:Y:S02]  /*9310*/  ISETP.EQ.U32.AND P5, PT, R26, R5, PT ;  /* 0x000000051a00720c */ /* 0x000fe40003fa2070 */
[----:B------:R-:W-:Y:S02]  /*9320*/  ISETP.NE.AND P4, PT, R22, R2, PT ;  /* 0x000000021600720c */ /* 0x000fe40003f85270 */
[----:B------:R-:W-:Y:S02]  /*9330*/  P2R R34, PR, RZ, 0x40 ;  /* 0x00000040ff227803 */ /* 0x000fe40000000000 */
[----:B------:R-:W-:Y:S02]  /*9340*/  ISETP.EQ.OR.EX P5, PT, R30, RZ, P4, P5 ;  /* 0x000000ff1e00720c */ /* 0x000fe400027a2750 */
[----:B------:R-:W-:Y:S02]  /*9350*/  ISETP.EQ.U32.AND P4, PT, R26, R7, PT ;  /* 0x000000071a00720c */ /* 0x000fe40003f82070 */
[----:B------:R-:W-:-:S02]  /*9360*/  ISETP.NE.AND P6, PT, R2, R29, PT ;  /* 0x0000001d0200720c */ /* 0x000fc40003fc5270 */
[----:B------:R-:W-:Y:S02]  /*9370*/  P2R R33, PR, RZ, 0x8 ;  /* 0x00000008ff217803 */ /* 0x000fe40000000000 */
[----:B------:R-:W-:Y:S02]  /*9380*/  ISETP.EQ.OR.EX P4, PT, R30, RZ, P6, P4 ;  /* 0x000000ff1e00720c */ /* 0x000fe40003782740 */
[----:B------:R-:W-:Y:S02]  /*9390*/  ISETP.NE.AND P3, PT, R31, RZ, PT ;  /* 0x000000ff1f00720c */ /* 0x000fe40003f65270 */
[----:B------:R-:W-:Y:S02]  /*93a0*/  SEL R5, RZ, 0x1, !P5 ;  /* 0x00000001ff057807 */ /* 0x000fe40006800000 */
[----:B------:R-:W-:Y:S02]  /*93b0*/  SEL R4, RZ, 0x1, !P4 ;  /* 0x00000001ff047807 */ /* 0x000fe40006000000 */
[----:B------:R-:W-:-:S02]  /*93c0*/  P2R R25, PR, RZ, 0x8 ;  /* 0x00000008ff197803 */ /* 0x000fc40000000000 */
[----:B------:R-:W-:-:S04]  /*93d0*/  IADD3 R27, P3, P6, R4, R27, R5 ;  /* 0x0000001b041b7210 */ /* 0x000fc80007e7e005 */
[----:B------:R-:W-:Y:S02]  /*93e0*/  IADD3.X R24, PT, PT, RZ, R24, RZ, P3, P6 ;  /* 0x00000018ff187210 */ /* 0x000fe40001fec4ff */
[----:B------:R-:W-:-:S04]  /*93f0*/  ISETP.NE.AND P3, PT, R25, RZ, PT ;  /* 0x000000ff1900720c */ /* 0x000fc80003f65270 */
[----:B------:R-:W-:Y:S02]  /*9400*/  SEL R4, R11, RZ, !P3 ;  /* 0x000000ff0b047207 */ /* 0x000fe40005800000 */
[----:B------:R-:W-:-:S03]  /*9410*/  ISETP.NE.AND P3, PT, R33, RZ, PT ;  /* 0x000000ff2100720c */ /* 0x000fc60003f65270 */
[----:B------:R-:W-:-:S05]  /*9420*/  IMAD.IADD R4, R13, 0x1, R4 ;  /* 0x000000010d047824 */ /* 0x000fca00078e0204 */
[----:B------:R-:W-:Y:S02]  /*9430*/  SEL R4, R4, RZ, !P3 ;  /* 0x000000ff04047207 */ /* 0x000fe40005800000 */
[----:B------:R-:W-:-:S03]  /*9440*/  ISETP.NE.AND P6, PT, R34, RZ, PT ;  /* 0x000000ff2200720c */ /* 0x000fc60003fc5270 */
        /* <DEDUP_REMOVED lines=13> */
[----:B------:R-:W0:Y:S01]  /*9520*/  SHFL.UP PT, R6, R0, 0x1, RZ ;  /* 0x0420000000067989 */ /* 0x000e2200000e00ff */
[----:B------:R-:W-:-:S03]  /*9530*/  ISETP.NE.U32.AND P4, PT, R27, RZ, PT ;  /* 0x000000ff1b00720c */ /* 0x000fc60003f85070 */
[----:B------:R-:W1:Y:S01]  /*9540*/  SHFL.UP PT, R4, R27, 0x1, RZ ;  /* 0x042000001b047989 */ /* 0x000e6200000e00ff */
[----:B------:R-:W-:-:S03]  /*9550*/  ISETP.NE.AND.EX P4, PT, R24, RZ, PT, P4 ;  /* 0x000000ff1800720c */ /* 0x000fc60003f85340 */
[----:B------:R-:W2:Y:S01]  /*9560*/  SHFL.UP PT, R5, R24, 0x1, RZ ;  /* 0x0420000018057989 */ /* 0x000ea200000e00ff */
[----:B0-----:R-:W-:Y:S02]  /*9570*/  SEL R6, R6, RZ, !P4 ;  /* 0x000000ff06067207 */ /* 0x001fe40006000000 */
[----:B------:R-:W-:-:S04]  /*9580*/  ISETP.GE.AND P4, PT, R28, 0x1, PT ;  /* 0x000000011c00780c */ /* 0x000fc80003f86270 */
[----:B------:R-:W-:-:S05]  /*9590*/  SEL R7, R6, RZ, P4 ;  /* 0x000000ff06077207 */ /* 0x000fca0002000000 */
[----:B------:R-:W-:Y:S01]  /*95a0*/  IMAD.IADD R7, R0, 0x1, R7 ;  /* 0x0000000100077824 */ /* 0x000fe200078e0207 */
[----:B-1----:R-:W-:-:S04]  /*95b0*/  SEL R4, R4, RZ, P4 ;  /* 0x000000ff04047207 */ /* 0x002fc80002000000 */
[----:B------:R-:W0:Y:S01]  /*95c0*/  SHFL.UP PT, R6, R7, 0x2, RZ ;  /* 0x0440000007067989 */ /* 0x000e2200000e00ff */
[----:B--2---:R-:W-:Y:S02]  /*95d0*/  SEL R5, R5, RZ, P4 ;  /* 0x000000ff05057207 */ /* 0x004fe40002000000 */
[----:B------:R-:W-:-:S05]  /*95e0*/  IADD3 R25, P4, PT, R4, R27, RZ ;  /* 0x0000001b04197210 */ /* 0x000fca0007f9e0ff */
[----:B------:R-:W-:Y:S01]  /*95f0*/  IMAD.X R27, R5, 0x1, R24, P4 ;  /* 0x00000001051b7824 */ /* 0x000fe200020e0618 */
[----:B------:R-:W1:Y:S01]  /*9600*/  SHFL.UP PT, R0, R25, 0x2, RZ ;  /* 0x0440000019007989 */ /* 0x000e6200000e00ff */
[----:B------:R-:W-:-:S03]  /*9610*/  ISETP.NE.U32.AND P4, PT, R25, RZ, PT ;  /* 0x000000ff1900720c */ /* 0x000fc60003f85070 */
[----:B------:R-:W2:Y:S01]  /*9620*/  SHFL.UP PT, R4, R27, 0x2, RZ ;  /* 0x044000001b047989 */ /* 0x000ea200000e00ff */
[----:B------:R-:W-:-:S04]  /*9630*/  ISETP.NE.AND.EX P4, PT, R27, RZ, PT, P4 ;  /* 0x000000ff1b00720c */ /* 0x000fc80003f85340 */
[----:B0-----:R-:W-:Y:S02]  /*9640*/  SEL R6, R6, RZ, !P4 ;  /* 0x000000ff06067207 */ /* 0x001fe40006000000 */
[----:B------:R-:W-:-:S04]  /*9650*/  ISETP.GE.AND P4, PT, R28, 0x2, PT ;  /* 0x000000021c00780c */ /* 0x000fc80003f86270 */
[----:B------:R-:W-:-:S05]  /*9660*/  SEL R6, R6, RZ, P4 ;  /* 0x000000ff06067207 */ /* 0x000fca0002000000 */
[----:B------:R-:W-:Y:S01]  /*9670*/  IMAD.IADD R6, R7, 0x1, R6 ;  /* 0x0000000107067824 */ /* 0x000fe200078e0206 */
[----:B-1----:R-:W-:Y:S02]  /*9680*/  SEL R0, R0, RZ, P4 ;  /* 0x000000ff00007207 */ /* 0x002fe40002000000 */
[----:B--2---:R-:W-:Y:S02]  /*9690*/  SEL R4, R4, RZ, P4 ;  /* 0x000000ff04047207 */ /* 0x004fe40002000000 */
[----:B------:R-:W0:Y:S01]  /*96a0*/  SHFL.UP PT, R5, R6, 0x4, RZ ;  /* 0x0480000006057989 */ /* 0x000e2200000e00ff */
        /* <DEDUP_REMOVED lines=8> */
[----:B------:R-:W-:Y:S02]  /*9730*/  SEL R5, R5, RZ, P4 ;  /* 0x000000ff05057207 */ /* 0x000fe40002000000 */
[----:B-1----:R-:W-:-:S03]  /*9740*/  SEL R0, R0, RZ, P4 ;  /* 0x000000ff00007207 */ /* 0x002fc60002000000 */
[----:B------:R-:W-:Y:S01]  /*9750*/  IMAD.IADD R5, R6, 0x1, R5 ;  /* 0x0000000106057824 */ /* 0x000fe200078e0205 */
[----:B--2---:R-:W-:Y:S02]  /*9760*/  SEL R4, R4, RZ, P4 ;  /* 0x000000ff04047207 */ /* 0x004fe40002000000 */
[----:B------:R-:W-:Y:S02]  /*9770*/  IADD3 R7, P4, PT, R0, R7, RZ ;  /* 0x0000000700077210 */ /* 0x000fe40007f9e0ff */
[----:B------:R-:W0:Y:S03]  /*9780*/  SHFL.UP PT, R6, R5, 0x8, RZ ;  /* 0x0500000005067989 */ /* 0x000e2600000e00ff */
[----:B------:R-:W-:Y:S01]  /*9790*/  IMAD.X R27, R4, 0x1, R25, P4 ;  /* 0x00000001041b7824 */ /* 0x000fe200020e0619 */
[----:B------:R-:W1:Y:S04]  /*97a0*/  SHFL.UP PT, R0, R7, 0x8, RZ ;  /* 0x0500000007007989 */ /* 0x000e6800000e00ff */
[----:B------:R-:W2:Y:S01]  /*97b0*/  SHFL.UP PT, R4, R27, 0x8, RZ ;  /* 0x050000001b047989 */ /* 0x000ea200000e00ff */
[----:B------:R-:W-:-:S04]  /*97c0*/  ISETP.NE.U32.AND P4, PT, R7, RZ, PT ;  /* 0x000000ff0700720c */ /* 0x000fc80003f85070 */
[----:B------:R-:W-:-:S04]  /*97d0*/  ISETP.NE.AND.EX P4, PT, R27, RZ, PT, P4 ;  /* 0x000000ff1b00720c */ /* 0x000fc80003f85340 */
[----:B0-----:R-:W-:Y:S02]  /*97e0*/  SEL R6, R6, RZ, !P4 ;  /* 0x000000ff06067207 */ /* 0x001fe40006000000 */
[----:B------:R-:W-:-:S04]  /*97f0*/  ISETP.GE.AND P4, PT, R28, 0x8, PT ;  /* 0x000000081c00780c */ /* 0x000fc80003f86270 */
[----:B------:R-:W-:Y:S02]  /*9800*/  SEL R6, R6, RZ, P4 ;  /* 0x000000ff06067207 */ /* 0x000fe40002000000 */
[----:B-1----:R-:W-:Y:S02]  /*9810*/  SEL R0, R0, RZ, P4 ;  /* 0x000000ff00007207 */ /* 0x002fe40002000000 */
[----:B--2---:R-:W-:Y:S01]  /*9820*/  SEL R4, R4, RZ, P4 ;  /* 0x000000ff04047207 */ /* 0x004fe20002000000 */
[----:B------:R-:W-:Y:S01]  /*9830*/  IMAD.IADD R6, R5, 0x1, R6 ;  /* 0x0000000105067824 */ /* 0x000fe200078e0206 */
[----:B------:R-:W-:-:S04]  /*9840*/  IADD3 R25, P4, PT, R0, R7, RZ ;  /* 0x0000000700197210 */ /* 0x000fc80007f9e0ff */
[----:B------:R-:W0:Y:S01]  /*9850*/  SHFL.UP PT, R5, R6, 0x10, RZ ;  /* 0x0600000006057989 */ /* 0x000e2200000e00ff */
[----:B------:R-:W-:-:S03]  /*9860*/  IMAD.X R24, R4, 0x1, R27, P4 ;  /* 0x0000000104187824 */ /* 0x000fc600020e061b */
[----:B------:R-:W1:Y:S04]  /*9870*/  SHFL.UP PT, R0, R25, 0x10, RZ ;  /* 0x0600000019007989 */ /* 0x000e6800000e00ff */
[----:B------:R-:W2:Y:S01]  /*9880*/  SHFL.UP PT, R4, R24, 0x10, RZ ;  /* 0x0600000018047989 */ /* 0x000ea200000e00ff */
[----:B------:R-:W-:-:S04]  /*9890*/  ISETP.NE.U32.AND P4, PT, R25, RZ, PT ;  /* 0x000000ff1900720c */ /* 0x000fc80003f85070 */
[----:B------:R-:W-:-:S04]  /*98a0*/  ISETP.NE.AND.EX P4, PT, R24, RZ, PT, P4 ;  /* 0x000000ff1800720c */ /* 0x000fc80003f85340 */
[----:B0-----:R-:W-:Y:S02]  /*98b0*/  SEL R7, R5, RZ, !P4 ;  /* 0x000000ff05077207 */ /* 0x001fe40006000000 */
[----:B------:R-:W-:-:S04]  /*98c0*/  ISETP.GE.AND P4, PT, R28, 0x10, PT ;  /* 0x000000101c00780c */ /* 0x000fc80003f86270 */
[----:B-1----:R-:W-:Y:S02]  /*98d0*/  SEL R0, R0, RZ, P4 ;  /* 0x000000ff00007207 */ /* 0x002fe40002000000 */
[----:B--2---:R-:W-:Y:S02]  /*98e0*/  SEL R5, R4, RZ, P4 ;  /* 0x000000ff04057207 */ /* 0x004fe40002000000 */
[----:B------:R-:W-:Y:S02]  /*98f0*/  SEL R7, R7, RZ, P4 ;  /* 0x000000ff07077207 */ /* 0x000fe40002000000 */
[----:B------:R-:W-:Y:S02]  /*9900*/  ISETP.NE.AND P4, PT, R28, 0x1f, PT ;  /* 0x0000001f1c00780c */ /* 0x000fe40003f85270 */
[----:B------:R-:W-:Y:S01]  /*9910*/  IADD3 R4, P5, PT, R0, R25, RZ ;  /* 0x0000001900047210 */ /* 0x000fe20007fbe0ff */
[----:B------:R-:W-:-:S04]  /*9920*/  IMAD.IADD R33, R6, 0x1, R7 ;  /* 0x0000000106217824 */ /* 0x000fc800078e0207 */
[----:B------:R-:W-:-:S06]  /*9930*/  IMAD.X R5, R5, 0x1, R24, P5 ;  /* 0x0000000105057824 */ /* 0x000fcc00028e0618 */
[----:B------:R-:W-:-:S05]  /*9940*/  @!P4 LEA R40, R9, UR4, 0x4 ;  /* 0x000000040928cc11 */ /* 0x000fca000f8e20ff */
[----:B------:R-:W-:Y:S04]  /*9950*/  @!P4 STS.64 [R40], R4 ;  /* 0x000000042800c388 */ /* 0x000fe80000000a00 */
[----:B------:R-:W-:Y:S01]  /*9960*/  @!P4 STS [R40+0x8], R33 ;  /* 0x000008212800c388 */ /* 0x000fe20000000800 */
[----:B------:R-:W-:Y:S06]  /*9970*/  BAR.SYNC.DEFER_BLOCKING 0x0 ;  /* 0x0000000000007b1d */ /* 0x000fec0000010000 */
[----:B------:R-:W-:Y:S04]  /*9980*/  LDS.64 R34, [UR4+0x10] ;  /* 0x00001004ff227984 */ /* 0x000fe80008000a00 */
[----:B------:R-:W0:Y:S04]  /*9990*/  LDS.64 R36, [UR4] ;  /* 0x00000004ff247984 */ /* 0x000e280008000a00 */
[----:B------:R-:W1:Y:S04]  /*99a0*/  LDS R0, [UR4+0x8] ;  /* 0x00000804ff007984 */ /* 0x000e680008000800 */
[----:B------:R-:W2:Y:S04]  /*99b0*/  LDS R27, [UR4+0x18] ;  /* 0x00001804ff1b7984 */ /* 0x000ea80008000800 */
[----:B------:R-:W3:Y:S04]  /*99c0*/  LDS.64 R24, [UR4+0x20] ;  /* 0x00002004ff187984 */ /* 0x000ee80008000a00 */
[----:B------:R-:W4:Y:S04]  /*99d0*/  LDS R38, [UR4+0x28] ;  /* 0x00002804ff267984 */ /* 0x000f280008000800 */
[----:B------:R-:W5:Y:S04]  /*99e0*/  LDS.64 R6, [UR4+0x30] ;  /* 0x00003004ff067984 */ /* 0x000f680008000a00 */
[----:B------:R-:W-:Y:S01]  /*99f0*/  LDS R40, [UR4+0x58] ;  /* 0x00005804ff287984 */ /* 0x000fe20008000800 */
[----:B0-----:R-:W-:-:S05]  /*9a00*/  IADD3 R41, P4, PT, R36, R34, RZ ;  /* 0x0000002224297210 */ /* 0x001fca0007f9e0ff */
[----:B------:R-:W-:Y:S01]  /*9a10*/  IMAD.X R43, R37, 0x1, R35, P4 ;  /* 0x00000001252b7824 */ /* 0x000fe200020e0623 */
[----:B------:R-:W-:-:S04]  /*9a20*/  ISETP.NE.U32.AND P4, PT, R34, RZ, PT ;  /* 0x000000ff2200720c */ /* 0x000fc80003f85070 */
[----:B------:R-:W-:-:S04]  /*9a30*/  ISETP.NE.AND.EX P4, PT, R35, RZ, PT, P4 ;  /* 0x000000ff2300720c */ /* 0x000fc80003f85340 */
[----:B-1----:R-:W-:Y:S02]  /*9a40*/  SEL R34, R0, RZ, !P4 ;  /* 0x000000ff00227207 */ /* 0x002fe40006000000 */
[----:B------:R-:W-:-:S03]  /*9a50*/  ISETP.NE.AND P4, PT, R9, 0x2, PT ;  /* 0x000000020900780c */ /* 0x000fc60003f85270 */
[----:B--2---:R-:W-:Y:S01]  /*9a60*/  IMAD.IADD R27, R27, 0x1, R34 ;  /* 0x000000011b1b7824 */ /* 0x004fe200078e0222 */
[----:B------:R-:W-:Y:S01]  /*9a70*/  SEL R42, R41, R36, !P4 ;  /* 0x00000024292a7207 */ /* 0x000fe20006000000 */
[----:B------:R-:W-:Y:S01]  /*9a80*/  LDS.64 R34, [UR4+0x40] ;  /* 0x00004004ff227984 */ /* 0x000fe20008000a00 */
[----:B------:R-:W-:Y:S02]  /*9a90*/  SEL R44, R43, R37, !P4 ;  /* 0x000000252b2c7207 */ /* 0x000fe40006000000 */
[----:B------:R-:W-:Y:S01]  /*9aa0*/  SEL R0, R27, R0, !P4 ;  /* 0x000000001b007207 */ /* 0x000fe20006000000 */
[----:B------:R-:W0:Y:S01]  /*9ab0*/  LDS R36, [UR4+0x38] ;  /* 0x00003804ff247984 */ /* 0x000e220008000800 */
[----:B---3--:R-:W-:-:S05]  /*9ac0*/  IADD3 R37, P4, PT, R24, R41, RZ ;  /* 0x0000002918257210 */ /* 0x008fca0007f9e0ff */
[----:B------:R-:W-:Y:S01]  /*9ad0*/  IMAD.X R43, R25, 0x1, R43, P4 ;  /* 0x00000001192b7824 */ /* 0x000fe200020e062b */
[----:B------:R-:W-:-:S04]  /*9ae0*/  ISETP.NE.U32.AND P4, PT, R24, RZ, PT ;  /* 0x000000ff1800720c */ /* 0x000fc80003f85070 */
[----:B------:R-:W-:Y:S02]  /*9af0*/  ISETP.NE.AND.EX P4, PT, R25, RZ, PT, P4 ;  /* 0x000000ff1900720c */ /* 0x000fe40003f85340 */
[----:B------:R-:W-:Y:S02]  /*9b00*/  LDS.64 R24, [UR4+0x50] ;  /* 0x00005004ff187984 */ /* 0x000fe40008000a00 */
[----:B------:R-:W-:Y:S02]  /*9b10*/  SEL R27, R27, RZ, !P4 ;  /* 0x000000ff1b1b7207 */ /* 0x000fe40006000000 */
[----:B------:R-:W-:-:S03]  /*9b20*/  ISETP.NE.AND P4, PT, R9, 0x3, PT ;  /* 0x000000030900780c */ /* 0x000fc60003f85270 */
[----:B----4-:R-:W-:Y:S01]  /*9b30*/  IMAD.IADD R27, R38, 0x1, R27 ;  /* 0x00000001261b7824 */ /* 0x010fe200078e021b */
[----:B------:R-:W-:Y:S01]  /*9b40*/  SEL R42, R37, R42, !P4 ;  /* 0x0000002a252a7207 */ /* 0x000fe20006000000 */
[----:B------:R-:W1:Y:S01]  /*9b50*/  LDS R38, [UR4+0x48] ;  /* 0x00004804ff267984 */ /* 0x000e620008000800 */
[----:B------:R-:W-:Y:S02]  /*9b60*/  SEL R44, R43, R44, !P4 ;  /* 0x0000002c2b2c7207 */ /* 0x000fe40006000000 */
[----:B------:R-:W-:Y:S02]  /*9b70*/  SEL R0, R27, R0, !P4 ;  /* 0x000000001b007207 */ /* 0x000fe40006000000 */
[----:B-----5:R-:W-:-:S05]  /*9b80*/  IADD3 R37, P4, PT, R6, R37, RZ ;  /* 0x0000002506257210 */ /* 0x020fca0007f9e0ff */
[----:B------:R-:W-:Y:S01]  /*9b90*/  IMAD.X R43, R7, 0x1, R43, P4 ;  /* 0x00000001072b7824 */ /* 0x000fe200020e062b */
[----:B------:R-:W-:-:S04]  /*9ba0*/  ISETP.NE.U32.AND P4, PT, R6, RZ, PT ;  /* 0x000000ff0600720c */ /* 0x000fc80003f85070 */
[----:B------:R-:W-:-:S04]  /*9bb0*/  ISETP.NE.AND.EX P4, PT, R7, RZ, PT, P4 ;  /* 0x000000ff0700720c */ /* 0x000fc80003f85340 */
[----:B------:R-:W-:Y:S02]  /*9bc0*/  SEL R27, R27, RZ, !P4 ;  /* 0x000000ff1b1b7207 */ /* 0x000fe40006000000 */
[----:B------:R-:W-:-:S03]  /*9bd0*/  ISETP.NE.AND P4, PT, R9, 0x4, PT ;  /* 0x000000040900780c */ /* 0x000fc60003f85270 */
[----:B0-----:R-:W-:Y:S01]  /*9be0*/  IMAD.IADD R27, R36, 0x1, R27 ;  /* 0x00000001241b7824 */ /* 0x001fe200078e021b */
[----:B------:R-:W-:Y:S02]  /*9bf0*/  SEL R6, R37, R42, !P4 ;  /* 0x0000002a25067207 */ /* 0x000fe40006000000 */
[----:B------:R-:W-:Y:S02]  /*9c00*/  SEL R42, R43, R44, !P4 ;  /* 0x0000002c2b2a7207 */ /* 0x000fe40006000000 */
[----:B------:R-:W-:Y:S02]  /*9c10*/  SEL R0, R27, R0, !P4 ;  /* 0x000000001b007207 */ /* 0x000fe40006000000 */
[C---:B------:R-:W-:Y:S02]  /*9c20*/  IADD3 R7, P4, PT, R34.reuse, R37, RZ ;  /* 0x0000002522077210 */ /* 0x040fe40007f9e0ff */
[----:B------:R-:W0:Y:S03]  /*9c30*/  LDS.64 R36, [UR4+0x60] ;  /* 0x00006004ff247984 */ /* 0x000e260008000a00 */
[----:B------:R-:W-:Y:S01]  /*9c40*/  IMAD.X R43, R35, 0x1, R43, P4 ;  /* 0x00000001232b7824 */ /* 0x000fe200020e062b */
[----:B------:R-:W-:-:S02]  /*9c50*/  ISETP.NE.U32.AND P4, PT, R34, RZ, PT ;  /* 0x000000ff2200720c */ /* 0x000fc40003f85070 */
[----:B------:R-:W2:Y:S02]  /*9c60*/  LDS R34, [UR4+0x68] ;  /* 0x00006804ff227984 */ /* 0x000ea40008000800 */
[----:B------:R-:W-:-:S04]  /*9c70*/  ISETP.NE.AND.EX P4, PT, R35, RZ, PT, P4 ;  /* 0x000000ff2300720c */ /* 0x000fc80003f85340 */
[----:B------:R-:W-:Y:S02]  /*9c80*/  SEL R27, R27, RZ, !P4 ;  /* 0x000000ff1b1b7207 */ /* 0x000fe40006000000 */
[----:B------:R-:W-:-:S03]  /*9c90*/  ISETP.NE.AND P4, PT, R9, 0x5, PT ;  /* 0x000000050900780c */ /* 0x000fc60003f85270 */
[----:B-1----:R-:W-:Y:S01]  /*9ca0*/  IMAD.IADD R27, R38, 0x1, R27 ;  /* 0x00000001261b7824 */ /* 0x002fe200078e021b */
[----:B------:R-:W-:Y:S02]  /*9cb0*/  SEL R38, R7, R6, !P4 ;  /* 0x0000000607267207 */ /* 0x000fe40006000000 */
[----:B------:R-:W-:Y:S02]  /*9cc0*/  SEL R42, R43, R42, !P4 ;  /* 0x0000002a2b2a7207 */ /* 0x000fe40006000000 */
[----:B------:R-:W-:Y:S02]  /*9cd0*/  SEL R0, R27, R0, !P4 ;  /* 0x000000001b007207 */ /* 0x000fe40006000000 */
[C---:B------:R-:W-:Y:S02]  /*9ce0*/  IADD3 R35, P4, PT, R24.reuse, R7, RZ ;  /* 0x0000000718237210 */ /* 0x040fe40007f9e0ff */
[----:B------:R-:W1:Y:S03]  /*9cf0*/  LDS.64 R6, [UR4+0x70] ;  /* 0x00007004ff067984 */ /* 0x000e660008000a00 */
[----:B------:R-:W-:Y:S01]  /*9d00*/  IMAD.X R43, R25, 0x1, R43, P4 ;  /* 0x00000001192b7824 */ /* 0x000fe200020e062b */
[----:B------:R-:W-:-:S04]  /*9d10*/  ISETP.NE.U32.AND P4, PT, R24, RZ, PT ;  /* 0x000000ff1800720c */ /* 0x000fc80003f85070 */
[----:B------:R-:W-:-:S04]  /*9d20*/  ISETP.NE.AND.EX P4, PT, R25, RZ, PT, P4 ;  /* 0x000000ff1900720c */ /* 0x000fc80003f85340 */
[----:B------:R-:W-:Y:S02]  /*9d30*/  SEL R27, R27, RZ, !P4 ;  /* 0x000000ff1b1b7207 */ /* 0x000fe40006000000 */
[----:B------:R-:W-:-:S03]  /*9d40*/  ISETP.NE.AND P4, PT, R9, 0x6, PT ;  /* 0x000000060900780c */ /* 0x000fc60003f85270 */
[----:B------:R-:W-:Y:S01]  /*9d50*/  IMAD.IADD R27, R40, 0x1, R27 ;  /* 0x00000001281b7824 */ /* 0x000fe200078e021b */
[----:B------:R-:W-:Y:S02]  /*9d60*/  SEL R24, R35, R38, !P4 ;  /* 0x0000002623187207 */ /* 0x000fe40006000000 */
[----:B------:R-:W-:Y:S01]  /*9d70*/  SEL R40, R43, R42, !P4 ;  /* 0x0000002a2b287207 */ /* 0x000fe20006000000 */
[----:B------:R-:W3:Y:S01]  /*9d80*/  LDS R38, [UR4+0x78] ;  /* 0x00007804ff267984 */ /* 0x000ee20008000800 */
[----:B------:R-:W-:Y:S02]  /*9d90*/  SEL R0, R27, R0, !P4 ;  /* 0x000000001b007207 */ /* 0x000fe40006000000 */
[----:B0-----:R-:W-:-:S05]  /*9da0*/  IADD3 R35, P4, PT, R36, R35, RZ ;  /* 0x0000002324237210 */ /* 0x001fca0007f9e0ff */
[----:B------:R-:W-:Y:S01]  /*9db0*/  IMAD.X R43, R37, 0x1, R43, P4 ;  /* 0x00000001252b7824 */ /* 0x000fe200020e062b */
[----:B------:R-:W-:-:S04]  /*9dc0*/  ISETP.NE.U32.AND P4, PT, R36, RZ, PT ;  /* 0x000000ff2400720c */ /* 0x000fc80003f85070 */
[----:B------:R-:W-:-:S04]  /*9dd0*/  ISETP.NE.AND.EX P4, PT, R37, RZ, PT, P4 ;  /* 0x000000ff2500720c */ /* 0x000fc80003f85340 */
[----:B------:R-:W-:Y:S02]  /*9de0*/  SEL R27, R27, RZ, !P4 ;  /* 0x000000ff1b1b7207 */ /* 0x000fe40006000000 */
[----:B------:R-:W-:-:S03]  /*9df0*/  ISETP.NE.AND P4, PT, R9, 0x7, PT ;  /* 0x000000070900780c */ /* 0x000fc60003f85270 */
[----:B--2---:R-:W-:Y:S01]  /*9e00*/  IMAD.IADD R25, R34, 0x1, R27 ;  /* 0x0000000122197824 */ /* 0x004fe200078e021b */
[----:B------:R-:W-:Y:S02]  /*9e10*/  SEL R34, R35, R24, !P4 ;  /* 0x0000001823227207 */ /* 0x000fe40006000000 */
[----:B------:R-:W-:Y:S02]  /*9e20*/  SEL R41, R43, R40, !P4 ;  /* 0x000000282b297207 */ /* 0x000fe40006000000 */
[----:B------:R-:W-:Y:S02]  /*9e30*/  SEL R24, R25, R0, !P4 ;  /* 0x0000000019187207 */ /* 0x000fe40006000000 */
[----:B-1----:R-:W-:-:S05]  /*9e40*/  IADD3 R35, P4, PT, R6, R35, RZ ;  /* 0x0000002306237210 */ /* 0x002fca0007f9e0ff */
[----:B------:R-:W-:Y:S01]  /*9e50*/  IMAD.X R36, R7, 0x1, R43, P4 ;  /* 0x0000000107247824 */ /* 0x000fe200020e062b */
[----:B------:R-:W-:-:S04]  /*9e60*/  ISETP.NE.U32.AND P4, PT, R6, RZ, PT ;  /* 0x000000ff0600720c */ /* 0x000fc80003f85070 */
[----:B------:R-:W-:-:S04]  /*9e70*/  ISETP.NE.AND.EX P4, PT, R7, RZ, PT, P4 ;  /* 0x000000ff0700720c */ /* 0x000fc80003f85340 */
[----:B------:R-:W-:Y:S02]  /*9e80*/  SEL R37, R25, RZ, !P4 ;  /* 0x000000ff19257207 */ /* 0x000fe40006000000 */
[----:B------:R-:W-:Y:S01]  /*9e90*/  ISETP.GE.U32.AND P4, PT, R32, 0x20, PT ;  /* 0x000000202000780c */ /* 0x000fe20003f86070 */
[----:B------:R0:W1:Y:S04]  /*9ea0*/  SHFL.UP PT, R27, R4, 0x1, RZ ;  /* 0x04200000041b7989 */ /* 0x00006800000e00ff */
[----:B------:R0:W2:Y:S01]  /*9eb0*/  SHFL.UP PT, R0, R5, 0x1, RZ ;  /* 0x0420000005007989 */ /* 0x0000a200000e00ff */
[----:B---3--:R-:W-:-:S03]  /*9ec0*/  IMAD.IADD R37, R38, 0x1, R37 ;  /* 0x0000000126257824 */ /* 0x008fc600078e0225 */
[----:B------:R0:W3:Y:S04]  /*9ed0*/  SHFL.UP PT, R9, R33, 0x1, RZ ;  /* 0x0420000021097989 */ /* 0x0000e800000e00ff */
[----:B------:R-:W-:Y:S05]  /*9ee0*/  @!P4 BRA `(.L_x_1090) ;  /* 0x00000000002cc947 */ /* 0x000fea0003800000 */
[----:B------:R-:W-:Y:S02]  /*9ef0*/  ISETP.NE.AND P5, PT, R28, RZ, PT ;  /* 0x000000ff1c00720c */ /* 0x000fe40003fa5270 */
[C---:B-1----:R-:W-:Y:S02]  /*9f00*/  ISETP.NE.U32.AND P4, PT, R27.reuse, RZ, PT ;  /* 0x000000ff1b00720c */ /* 0x042fe40003f85070 */
[----:B------:R-:W-:Y:S02]  /*9f10*/  SEL R27, R27, RZ, P5 ;  /* 0x000000ff1b1b7207 */ /* 0x000fe40002800000 */
[C---:B--2---:R-:W-:Y:S02]  /*9f20*/  ISETP.NE.AND.EX P4, PT, R0.reuse, RZ, PT, P4 ;  /* 0x000000ff0000720c */ /* 0x044fe40003f85340 */
[----:B------:R-:W-:Y:S02]  /*9f30*/  SEL R0, R0, RZ, P5 ;  /* 0x000000ff00007207 */ /* 0x000fe40002800000 */
[----:B0-----:R-:W-:-:S02]  /*9f40*/  SEL R4, R24, RZ, !P4 ;  /* 0x000000ff18047207 */ /* 0x001fc40006000000 */
[----:B------:R-:W-:-:S03]  /*9f50*/  IADD3 R27, P4, PT, R27, R34, RZ ;  /* 0x000000221b1b7210 */ /* 0x000fc60007f9e0ff */
[----:B---3--:R-:W-:Y:S02]  /*9f60*/  @P5 IMAD.IADD R24, R9, 0x1, R4 ;  /* 0x0000000109185824 */ /* 0x008fe400078e0204 */
[----:B------:R-:W-:Y:S02]  /*9f70*/  IMAD.X R0, R0, 0x1, R41, P4 ;  /* 0x0000000100007824 */ /* 0x000fe400020e0629 */
[----:B------:R-:W-:Y:S01]  /*9f80*/  IMAD.MOV.U32 R9, RZ, RZ, R24 ;  /* 0x000000ffff097224 */ /* 0x000fe200078e0018 */
[----:B------:R-:W-:Y:S06]  /*9f90*/  BRA `(.L_x_1091) ;  /* 0x0000001000587947 */ /* 0x000fec0003800000 */
.L_x_1090:
[----:B------:R-:W4:Y:S01]  /*9fa0*/  LDC.64 R24, c[0x0][0x3a8] ;  /* 0x0000ea00ff187b82 */ /* 0x000f220000000a00 */
[----:B------:R-:W-:Y:S01]  /*9fb0*/  ISETP.NE.AND P4, PT, R32, RZ, PT ;  /* 0x000000ff2000720c */ /* 0x000fe20003f85270 */
[----:B------:R-:W5:-:S12]  /*9fc0*/  LDCU UR5, c[0x0][0x370] ;  /* 0x00006e00ff0577ac */ /* 0x000f580008000800 */
[----:B------:R-:W-:Y:S01]  /*9fd0*/  @!P4 IMAD.MOV.U32 R6, RZ, RZ, R35 ;  /* 0x000000ffff06c224 */ /* 0x000fe200078e0023 */
[----:B------:R1:W-:Y:S01]  /*9fe0*/  @!P4 STS [UR4+0xd0], R37 ;  /* 0x0000d025ff00c988 */ /* 0x0003e20008000804 */
[----:B------:R-:W-:Y:S02]  /*9ff0*/  @!P4 IMAD.MOV.U32 R7, RZ, RZ, R36 ;  /* 0x000000ffff07c224 */ /* 0x000fe400078e0024 */
[----:B0-----:R-:W-:Y:S02]  /*a000*/  @!P4 IMAD.MOV.U32 R4, RZ, RZ, R37 ;  /* 0x000000ffff04c224 */ /* 0x001fe400078e0025 */
[----:B------:R-:W-:Y:S01]  /*a010*/  @!P4 IMAD.MOV.U32 R5, RZ, RZ, 0x64 ;  /* 0x00000064ff05c424 */ /* 0x000fe200078e00ff */
[----:B------:R0:W-:Y:S01]  /*a020*/  @!P4 STS.64 [UR4+0xc8], R6 ;  /* 0x0000c806ff00c988 */ /* 0x0001e20008000a04 */
[----:B-----5:R-:W-:Y:S01]  /*a030*/  UISETP.GT.U32.AND UP0, UPT, UR5, 0x1f3, UPT ;  /* 0x000001f30500788c */ /* 0x020fe2000bf04070 */
[----:B----4-:R-:W-:-:S05]  /*a040*/  IMAD.WIDE.U32 R24, R39, 0x10, R24 ;  /* 0x0000001027187825 */ /* 0x010fca00078e0018 */
[----:B------:R0:W-:Y:S03]  /*a050*/  @!P4 ST.E.128.STRONG.GPU desc[UR8][R24.64+0x200], R4 ;  /* 0x000200041800c985 */ /* 0x0001e6000c10fd08 */
[----:B-1----:R-:W-:Y:S05]  /*a060*/  BRA.U UP0, `(.L_x_1092) ;  /* 0x0000000100087547 */ /* 0x002fea000b800000 */
[----:B------:R1:W-:Y:S06]  /*a070*/  MEMBAR.SC.CTA ;  /* 0x0000000000007992 */ /* 0x0003ec0000000000 */
[----:B-1----:R-:W-:Y:S05]  /*a080*/  BRA `(.L_x_1093) ;  /* 0x0000000000087947 */ /* 0x002fea0003800000 */
.L_x_1092:
[----:B------:R-:W-:Y:S05]  /*a090*/  NANOSLEEP 0x1c2 ;  /* 0x000001c20000795d */ /* 0x000fea0003800000 */
[----:B------:R-:W-:Y:S01]  /*a0a0*/  NOP ;  /* 0x0000000000007918 */ /* 0x000fe20000000000 */
.L_x_1093:
[----:B0-----:R-:W-:-:S03]  /*a0b0*/  IMAD.WIDE.U32 R4, R32, 0x10, RZ ;  /* 0x0000001020047825 */ /* 0x001fc600078e00ff */
[----:B------:R-:W-:Y:S02]  /*a0c0*/  LOP3.LUT R7, R4, 0xfffffff0, RZ, 0x3c, !PT ;  /* 0xfffffff004077812 */ /* 0x000fe400078e3cff */
[----:B------:R-:W-:Y:S02]  /*a0d0*/  LOP3.LUT R5, RZ, R5, RZ, 0x33, !PT ;  /* 0x00000005ff057212 */ /* 0x000fe400078e33ff */
[----:B------:R-:W-:-:S05]  /*a0e0*/  IADD3 R24, P4, PT, R24, R7, RZ ;  /* 0x0000000718187210 */ /* 0x000fca0007f9e0ff */
[----:B------:R-:W-:-:S08]  /*a0f0*/  IMAD.X R25, R25, 0x1, R5, P4 ;  /* 0x0000000119197824 */ /* 0x000fd000020e0605 */
.L_x_1095:
[----:B------:R-:W4:Y:S01]  /*a100*/  LD.E.128.STRONG.GPU R4, desc[UR8][R24.64+0x200] ;  /* 0x0002000818047980 */ /* 0x000f22000c10fd00 */
[----:B------:R-:W-:Y:S05]  /*a110*/  YIELD ;  /* 0x0000000000007946 */ /* 0x000fea0003800000 */
[----:B------:R-:W-:Y:S01]  /*a120*/  UMOV UR5, 0xffffffff ;  /* 0xffffffff00057882 */ /* 0x000fe20000000000 */
[----:B----4-:R-:W-:Y:S02]  /*a130*/  ISETP.NE.AND P4, PT, R5, 0x63, PT ;  /* 0x000000630500780c */ /* 0x010fe40003f85270 */
[----:B------:R-:W-:Y:S11]  /*a140*/  BRA.DIV UR5, `(.L_x_1094) ;  /* 0x0000003a05d47947 */ /* 0x000ff6000b800000 */
[----:B------:R-:W-:-:S13]  /*a150*/  VOTE.ANY P4, !P4 ;  /* 0x0000000000ff7806 */ /* 0x000fda0006080100 */
.L_x_1248:
[----:B------:R-:W-:Y:S05]  /*a160*/  @P4 BRA `(.L_x_1095) ;  /* 0xfffffffc00e44947 */ /* 0x000fea000383ffff */
[----:B------:R-:W-:Y:S01]  /*a170*/  UMOV UR5, 0xffffffff ;  /* 0xffffffff00057882 */ /* 0x000fe20000000000 */
[----:B------:R-:W-:Y:S01]  /*a180*/  ISETP.NE.AND P4, PT, R5, 0x65, PT ;  /* 0x000000650500780c */ /* 0x000fe20003f85270 */
[----:B------:R-:W-:Y:S02]  /*a190*/  IMAD.MOV.U32 R40, RZ, RZ, R6 ;  /* 0x000000ffff287224 */ /* 0x000fe400078e0006 */
        /* <DEDUP_REMOVED lines=10> */
[----:B------:R0:W4:Y:S04]  /*a240*/  SHFL.DOWN PT, R24, R41, 0x1, R33 ;  /* 0x0820000029187989 */ /* 0x00012800000e0021 */
[----:B------:R0:W0:Y:S02]  /*a250*/  SHFL.DOWN PT, R6, R38, 0x1, R33 ;  /* 0x0820000026067989 */ /* 0x00002400000e0021 */
.L_x_1254:
[----:B------:R-:W-:Y:S01]  /*a260*/  ISETP.GE.AND P5, PT, R28, R33, PT ;  /* 0x000000211c00720c */ /* 0x000fe20003fa6270 */
[----:B------:R-:W-:-:S12]  /*a270*/  UMOV UR5, 0xffffffff ;  /* 0xffffffff00057882 */ /* 0x000fd80000000000 */
[----:B-1----:R-:W-:-:S05]  /*a280*/  @!P5 IADD3 R25, P4, PT, R25, R40, RZ ;  /* 0x000000281919d210 */ /* 0x002fca0007f9e0ff */
[----:B----4-:R-:W-:Y:S01]  /*a290*/  @!P5 IMAD.X R24, R24, 0x1, R41, P4 ;  /* 0x000000011818d824 */ /* 0x010fe200020e0629 */
[----:B------:R-:W-:Y:S01]  /*a2a0*/  @!P5 ISETP.NE.U32.AND P4, PT, R40, RZ, PT ;  /* 0x000000ff2800d20c */ /* 0x000fe20003f85070 */
[----:B0-----:R-:W-:-:S03]  /*a2b0*/  @!P5 IMAD.MOV.U32 R40, RZ, RZ, R25 ;  /* 0x000000ffff28d224 */ /* 0x001fc600078e0019 */
[----:B------:R-:W-:-:S04]  /*a2c0*/  @!P5 ISETP.NE.AND.EX P4, PT, R41, RZ, PT, P4 ;  /* 0x000000ff2900d20c */ /* 0x000fc80003f85340 */
[----:B------:R-:W-:Y:S01]  /*a2d0*/  @!P5 SEL R25, R6, RZ, !P4 ;  /* 0x000000ff0619d207 */ /* 0x000fe20006000000 */
[----:B------:R-:W-:Y:S08]  /*a2e0*/  BRA.DIV UR5, `(.L_x_1097) ;  /* 0x0000003e05007947 */ /* 0x000ff0000b800000 */
.L_x_1257:
[----:B------:R-:W-:Y:S01]  /*a2f0*/  UMOV UR5, 0xffffffff ;  /* 0xffffffff00057882 */ /* 0x000fe20000000000 */
[----:B------:R-:W-:Y:S02]  /*a300*/  @!P5 IMAD.MOV.U32 R41, RZ, RZ, R24 ;  /* 0x000000ffff29d224 */ /* 0x000fe400078e0018 */
[----:B------:R-:W-:Y:S01]  /*a310*/  @!P5 IMAD.IADD R38, R38, 0x1, R25 ;  /* 0x000000012626d824 */ /* 0x000fe200078e0219 */
[----:B------:R-:W-:Y:S06]  /*a320*/  BRA.DIV UR5, `(.L_x_1098) ;  /* 0x0000003e05107947 */ /* 0x000fec000b800000 */
[----:B------:R0:W1:Y:S04]  /*a330*/  SHFL.DOWN PT, R25, R40, 0x2, R33 ;  /* 0x0840000028197989 */ /* 0x00006800000e0021 */
[----:B------:R0:W4:Y:S04]  /*a340*/  SHFL.DOWN PT, R24, R41, 0x2, R33 ;  /* 0x0840000029187989 */ /* 0x00012800000e0021 */
[----:B------:R0:W0:Y:S02]  /*a350*/  SHFL.DOWN PT, R6, R38, 0x2, R33 ;  /* 0x0840000026067989 */ /* 0x00002400000e0021 */
.L_x_1262:
[----:B------:R-:W-:Y:S01]  /*a360*/  VIADD R43, R28, 0x2 ;  /* 0x000000021c2b7836 */ /* 0x000fe20000000000 */
[----:B------:R-:W-:-:S04]  /*a370*/  UMOV UR5, 0xffffffff ;  /* 0xffffffff00057882 */ /* 0x000fc80000000000 */
[----:B------:R-:W-:-:S13]  /*a380*/  ISETP.GT.AND P5, PT, R43, R33, PT ;  /* 0x000000212b00720c */ /* 0x000fda0003fa4270 */
[----:B------:R-:W-:-:S04]  /*a390*/  @!P5 ISETP.NE.U32.AND P4, PT, R40, RZ, PT ;  /* 0x000000ff2800d20c */ /* 0x000fc80003f85070 */
[----:B------:R-:W-:-:S04]  /*a3a0*/  @!P5 ISETP.NE.AND.EX P4, PT, R41, RZ, PT, P4 ;  /* 0x000000ff2900d20c */ /* 0x000fc80003f85340 */
[----:B0-----:R-:W-:Y:S02]  /*a3b0*/  @!P5 SEL R45, R6, RZ, !P4 ;  /* 0x000000ff062dd207 */ /* 0x001fe40006000000 */
[----:B-1----:R-:W-:-:S05]  /*a3c0*/  @!P5 IADD3 R25, P4, PT, R25, R40, RZ ;  /* 0x000000281919d210 */ /* 0x002fca0007f9e0ff */
[----:B----4-:R-:W-:Y:S01]  /*a3d0*/  @!P5 IMAD.X R24, R24, 0x1, R41, P4 ;  /* 0x000000011818d824 */ /* 0x010fe200020e0629 */
[----:B------:R-:W-:Y:S07]  /*a3e0*/  BRA.DIV UR5, `(.L_x_1099) ;  /* 0x0000003e05347947 */ /* 0x000fee000b800000 */
.L_x_1265:
[----:B------:R-:W-:Y:S01]  /*a3f0*/  UMOV UR5, 0xffffffff ;  /* 0xffffffff00057882 */ /* 0x000fe20000000000 */
[----:B------:R-:W-:Y:S02]  /*a400*/  @!P5 IMAD.MOV.U32 R40, RZ, RZ, R25 ;  /* 0x000000ffff28d224 */ /* 0x000fe400078e0019 */
[----:B------:R-:W-:Y:S02]  /*a410*/  @!P5 IMAD.MOV.U32 R41, RZ, RZ, R24 ;  /* 0x000000ffff29d224 */ /* 0x000fe400078e0018 */
[----:B------:R-:W-:Y:S01]  /*a420*/  @!P5 IMAD.IADD R38, R38, 0x1, R45 ;  /* 0x000000012626d824 */ /* 0x000fe200078e022d */
[----:B------:R-:W-:Y:S06]  /*a430*/  BRA.DIV UR5, `(.L_x_1100) ;  /* 0x0000003e05407947 */ /* 0x000fec000b800000 */
[----:B------:R0:W1:Y:S04]  /*a440*/  SHFL.DOWN PT, R25, R40, 0x4, R33 ;  /* 0x0880000028197989 */ /* 0x00006800000e0021 */
[----:B------:R0:W4:Y:S04]  /*a450*/  SHFL.DOWN PT, R24, R41, 0x4, R33 ;  /* 0x0880000029187989 */ /* 0x00012800000e0021 */
[----:B------:R0:W0:Y:S02]  /*a460*/  SHFL.DOWN PT, R6, R38, 0x4, R33 ;  /* 0x0880000026067989 */ /* 0x00002400000e0021 */
.L_x_1270:
        /* <DEDUP_REMOVED lines=9> */
.L_x_1273:
        /* <DEDUP_REMOVED lines=8> */
.L_x_1278:
        /* <DEDUP_REMOVED lines=9> */
.L_x_1281:
        /* <DEDUP_REMOVED lines=8> */
.L_x_1286:
[----:B------:R-:W-:Y:S01]  /*a690*/  VIADD R4, R28, 0x10 ;  /* 0x000000101c047836 */ /* 0x000fe20000000000 */
[----:B------:R-:W5:Y:S01]  /*a6a0*/  LDC.64 R24, c[0x0][0x3a8] ;  /* 0x0000ea00ff187b82 */ /* 0x000f620000000a00 */
[----:B------:R-:W-:Y:S01]  /*a6b0*/  UMOV UR5, 0xffffffff ;  /* 0xffffffff00057882 */ /* 0x000fe20000000000 */
[----:B------:R-:W-:Y:S02]  /*a6c0*/  LOP3.LUT R32, RZ, R32, RZ, 0x33, !PT ;  /* 0x00000020ff207212 */ /* 0x000fe400078e33ff */
[----:B------:R-:W-:-:S13]  /*a6d0*/  ISETP.GT.AND P4, PT, R4, R33, PT ;  /* 0x000000210400720c */ /* 0x000fda0003f84270 */
[----:B-1----:R-:W-:-:S05]  /*a6e0*/  @!P4 IADD3 R47, P5, PT, R47, R40, RZ ;  /* 0x000000282f2fc210 */ /* 0x002fca0007fbe0ff */
[----:B----4-:R-:W-:Y:S01]  /*a6f0*/  @!P4 IMAD.X R46, R46, 0x1, R41, P5 ;  /* 0x000000012e2ec824 */ /* 0x010fe200028e0629 */
[----:B------:R-:W-:Y:S01]  /*a700*/  @!P4 ISETP.NE.U32.AND P5, PT, R40, RZ, PT ;  /* 0x000000ff2800c20c */ /* 0x000fe20003fa5070 */
[----:B0-----:R-:W-:Y:S01]  /*a710*/  @!P4 IMAD.MOV.U32 R40, RZ, RZ, R47 ;  /* 0x000000ffff28c224 */ /* 0x001fe200078e002f */
[----:B-----5:R-:W-:Y:S02]  /*a720*/  IADD3 R24, P6, PT, R24, 0x200, RZ ;  /* 0x0000020018187810 */ /* 0x020fe40007fde0ff */
[----:B------:R-:W-:Y:S01]  /*a730*/  @!P4 ISETP.NE.AND.EX P5, PT, R41, RZ, PT, P5 ;  /* 0x000000ff2900c20c */ /* 0x000fe20003fa5350 */
[----:B------:R-:W-:-:S03]  /*a740*/  @!P4 IMAD.MOV.U32 R41, RZ, RZ, R46 ;  /* 0x000000ffff29c224 */ /* 0x000fc600078e002e */
[----:B------:R-:W-:Y:S02]  /*a750*/  @!P4 SEL R7, R6, RZ, !P5 ;  /* 0x000000ff0607c207 */ /* 0x000fe40006800000 */
[----:B------:R-:W-:-:S03]  /*a760*/  ISETP.NE.AND P5, PT, R5, 0x65, PT ;  /* 0x000000650500780c */ /* 0x000fc60003fa5270 */
[----:B------:R-:W-:Y:S01]  /*a770*/  @!P4 IMAD.IADD R38, R38, 0x1, R7 ;  /* 0x000000012626c824 */ /* 0x000fe200078e0207 */
[----:B------:R-:W-:Y:S09]  /*a780*/  BRA.DIV UR5, `(.L_x_1105) ;  /* 0x0000003e05a87947 */ /* 0x000ff2000b800000 */
.L_x_1289:
[----:B------:R-:W-:Y:S01]  /*a790*/  UMOV UR5, 0xffffffff ;  /* 0xffffffff00057882 */ /* 0x000fe20000000000 */
[----:B------:R-:W-:Y:S02]  /*a7a0*/  IMAD.X R25, RZ, RZ, R25, P6 ;  /* 0x000000ffff197224 */ /* 0x000fe400030e0619 */
[----:B------:R-:W-:Y:S01]  /*a7b0*/  IMAD.IADD R47, R32, 0x1, R39 ;  /* 0x00000001202f7824 */ /* 0x000fe200078e0227 */
[----:B------:R-:W-:Y:S06]  /*a7c0*/  BRA.DIV UR5, `(.L_x_1106) ;  /* 0x0000003e05b87947 */ /* 0x000fec000b800000 */
[----:B------:R-:W-:-:S13]  /*a7d0*/  VOTE.ALL P5, P5 ;  /* 0x0000000000ff7806 */ /* 0x000fda00028a0000 */
.L_x_1292:
[----:B------:R-:W-:Y:S05]  /*a7e0*/  @!P5 BRA `(.L_x_1107) ;  /* 0x0000000400b8d947 */ /* 0x000fea0003800000 */
.L_x_1121:
[----:B------:R-:W-:-:S07]  /*a7f0*/  IMAD.WIDE R32, R47, 0x10, R24 ;  /* 0x000000102f207825 */ /* 0x000fce00078e0218 */
.L_x_1109:
[----:B------:R-:W4:Y:S01]  /*a800*/  LD.E.128.STRONG.GPU R4, desc[UR8][R32.64+-0x200] ;  /* 0xfffe000820047980 */ /* 0x000f22000c10fd00 */
[----:B------:R-:W-:Y:S05]  /*a810*/  YIELD ;  /* 0x0000000000007946 */ /* 0x000fea0003800000 */
[----:B------:R-:W-:Y:S01]  /*a820*/  UMOV UR5, 0xffffffff ;  /* 0xffffffff00057882 */ /* 0x000fe20000000000 */
[----:B----4-:R-:W-:Y:S02]  /*a830*/  ISETP.NE.AND P4, PT, R5, 0x63, PT ;  /* 0x000000630500780c */ /* 0x010fe40003f85270 */
[----:B------:R-:W-:Y:S11]  /*a840*/  BRA.DIV UR5, `(.L_x_1108) ;  /* 0x0000003e05b47947 */ /* 0x000ff6000b800000 */
[----:B------:R-:W-:-:S13]  /*a850*/  VOTE.ANY P4, !P4 ;  /* 0x0000000000ff7806 */ /* 0x000fda0006080100 */
.L_x_1295:
        /* <DEDUP_REMOVED lines=13> */
[----:B------:R0:W4:Y:S04]  /*a930*/  SHFL.DOWN PT, R51, R32, 0x1, R33 ;  /* 0x0820000020337989 */ /* 0x00012800000e0021 */
[----:B------:R0:W0:Y:S02]  /*a940*/  SHFL.DOWN PT, R6, R46, 0x1, R33 ;  /* 0x082000002e067989 */ /* 0x00002400000e0021 */
.L_x_1301:
        /* <DEDUP_REMOVED lines=9> */
.L_x_1304:
[----:B------:R-:W-:Y:S01]  /*a9e0*/  UMOV UR5, 0xffffffff ;  /* 0xffffffff00057882 */ /* 0x000fe20000000000 */
[----:B------:R-:W-:Y:S02]  /*a9f0*/  @!P5 IMAD.MOV.U32 R32, RZ, RZ, R50 ;  /* 0x000000ffff20d224 */ /* 0x000fe400078e0032 */
[----:B------:R-:W-:Y:S01]  /*aa00*/  @!P5 IMAD.IADD R46, R46, 0x1, R51 ;  /* 0x000000012e2ed824 */ /* 0x000fe200078e0233 */
[----:B------:R-:W-:Y:S06]  /*aa10*/  BRA.DIV UR5, `(.L_x_1112) ;  /* 0x0000003e05f07947 */ /* 0x000fec000b800000 */
[----:B------:R0:W1:Y:S04]  /*aa20*/  SHFL.DOWN PT, R48, R49, 0x2, R33 ;  /* 0x0840000031307989 */ /* 0x00006800000e0021 */
[----:B------:R0:W4:Y:S04]  /*aa30*/  SHFL.DOWN PT, R51, R32, 0x2, R33 ;  /* 0x0840000020337989 */ /* 0x00012800000e0021 */
[----:B------:R0:W0:Y:S02]  /*aa40*/  SHFL.DOWN PT, R6, R46, 0x2, R33 ;  /* 0x084000002e067989 */ /* 0x00002400000e0021 */
.L_x_1309:
[----:B------:R-:W-:Y:S01]  /*aa50*/  ISETP.GT.AND P5, PT, R43, R33, PT ;  /* 0x000000212b00720c */ /* 0x000fe20003fa4270 */
        /* <DEDUP_REMOVED lines=8> */
.L_x_1312:
[----:B------:R-:W-:Y:S01]  /*aae0*/  UMOV UR5, 0xffffffff ;  /* 0xffffffff00057882 */ /* 0x000fe20000000000 */
[----:B------:R-:W-:Y:S02]  /*aaf0*/  @!P5 IMAD.MOV.U32 R32, RZ, RZ, R50 ;  /* 0x000000ffff20d224 */ /* 0x000fe400078e0032 */
[----:B------:R-:W-:Y:S01]  /*ab00*/  @!P5 IMAD.IADD R46, R46, 0x1, R51 ;  /* 0x000000012e2ed824 */ /* 0x000fe200078e0233 */
[----:B------:R-:W-:Y:S06]  /*ab10*/  BRA.DIV UR5, `(.L_x_1114) ;  /* 0x0000004205247947 */ /* 0x000fec000b800000 */
[----:B------:R0:W1:Y:S04]  /*ab20*/  SHFL.DOWN PT, R48, R49, 0x4, R33 ;  /* 0x0880000031307989 */ /* 0x00006800000e0021 */
[----:B------:R0:W4:Y:S04]  /*ab30*/  SHFL.DOWN PT, R51, R32, 0x4, R33 ;  /* 0x0880000020337989 */ /* 0x00012800000e0021 */
[----:B------:R0:W0:Y:S02]  /*ab40*/  SHFL.DOWN PT, R6, R46, 0x4, R33 ;  /* 0x088000002e067989 */ /* 0x00002400000e0021 */
.L_x_1317:
        /* <DEDUP_REMOVED lines=9> */
.L_x_1320:
[----:B------:R-:W-:Y:S01]  /*abe0*/  UMOV UR5, 0xffffffff ;  /* 0xffffffff00057882 */ /* 0x000fe20000000000 */
[----:B------:R-:W-:Y:S02]  /*abf0*/  @!P5 IMAD.MOV.U32 R32, RZ, RZ, R50 ;  /* 0x000000ffff20d224 */ /* 0x000fe400078e0032 */
[----:B------:R-:W-:Y:S01]  /*ac00*/  @!P5 IMAD.IADD R46, R46, 0x1, R51 ;  /* 0x000000012e2ed824 */ /* 0x000fe200078e0233 */
[----:B------:R-:W-:Y:S06]  /*ac10*/  BRA.DIV UR5, `(.L_x_1116) ;  /* 0x0000004205587947 */ /* 0x000fec000b800000 */
[----:B------:R0:W1:Y:S04]  /*ac20*/  SHFL.DOWN PT, R48, R49, 0x8, R33 ;  /* 0x0900000031307989 */ /* 0x00006800000e0021 */
[----:B------:R0:W4:Y:S04]  /*ac30*/  SHFL.DOWN PT, R51, R32, 0x8, R33 ;  /* 0x0900000020337989 */ /* 0x00012800000e0021 */
[----:B------:R0:W0:Y:S02]  /*ac40*/  SHFL.DOWN PT, R6, R46, 0x8, R33 ;  /* 0x090000002e067989 */ /* 0x00002400000e0021 */
.L_x_1325:
        /* <DEDUP_REMOVED lines=9> */
.L_x_1328:
[----:B------:R-:W-:Y:S01]  /*ace0*/  UMOV UR5, 0xffffffff ;  /* 0xffffffff00057882 */ /* 0x000fe20000000000 */
[----:B------:R-:W-:Y:S02]  /*acf0*/  @!P5 IMAD.MOV.U32 R32, RZ, RZ, R50 ;  /* 0x000000ffff20d224 */ /* 0x000fe400078e0032 */
[----:B------:R-:W-:Y:S01]  /*ad00*/  @!P5 IMAD.IADD R46, R46, 0x1, R51 ;  /* 0x000000012e2ed824 */ /* 0x000fe200078e0233 */
[----:B------:R-:W-:Y:S06]  /*ad10*/  BRA.DIV UR5, `(.L_x_1118) ;  /* 0x00000042058c7947 */ /* 0x000fec000b800000 */
[----:B------:R0:W1:Y:S01]  /*ad20*/  SHFL.DOWN PT, R48, R49, 0x10, R33 ;  /* 0x0a00000031307989 */ /* 0x00006200000e0021 */
[----:B------:R-:W-:-:S03]  /*ad30*/  VIADD R50, R28, 0x10 ;  /* 0x000000101c327836 */ /* 0x000fc60000000000 */
[----:B------:R0:W4:Y:S04]  /*ad40*/  SHFL.DOWN PT, R51, R32, 0x10, R33 ;  /* 0x0a00000020337989 */ /* 0x00012800000e0021 */
[----:B------:R0:W0:Y:S02]  /*ad50*/  SHFL.DOWN PT, R6, R46, 0x10, R33 ;  /* 0x0a0000002e067989 */ /* 0x00002400000e0021 */
.L_x_1333:
[----:B------:R-:W-:Y:S01]  /*ad60*/  ISETP.GT.AND P5, PT, R50, R33, PT ;  /* 0x000000213200720c */ /* 0x000fe20003fa4270 */
[----:B------:R-:W-:-:S12]  /*ad70*/  UMOV UR5, 0xffffffff ;  /* 0xffffffff00057882 */ /* 0x000fd80000000000 */
[----:B------:R-:W-:-:S04]  /*ad80*/  @!P5 ISETP.NE.U32.AND P4, PT, R49, RZ, PT ;  /* 0x000000ff3100d20c */ /* 0x000fc80003f85070 */
[----:B------:R-:W-:-:S04]  /*ad90*/  @!P5 ISETP.NE.AND.EX P4, PT, R32, RZ, PT, P4 ;  /* 0x000000ff2000d20c */ /* 0x000fc80003f85340 */
[----:B0-----:R-:W-:Y:S02]  /*ada0*/  @!P5 SEL R7, R6, RZ, !P4 ;  /* 0x000000ff0607d207 */ /* 0x001fe40006000000 */
[----:B-1----:R-:W-:-:S03]  /*adb0*/  @!P5 IADD3 R48, P4, PT, R48, R49, RZ ;  /* 0x000000313030d210 */ /* 0x002fc60007f9e0ff */
[----:B------:R-:W-:Y:S02]  /*adc0*/  @!P5 IMAD.IADD R46, R46, 0x1, R7 ;  /* 0x000000012e2ed824 */ /* 0x000fe400078e0207 */
[----:B----4-:R-:W-:Y:S01]  /*add0*/  @!P5 IMAD.X R51, R51, 0x1, R32, P4 ;  /* 0x000000013333d824 */ /* 0x010fe200020e0620 */
[----:B------:R-:W-:Y:S01]  /*ade0*/  ISETP.NE.U32.AND P4, PT, R40, RZ, PT ;  /* 0x000000ff2800720c */ /* 0x000fe20003f85070 */
[----:B------:R-:W-:Y:S02]  /*adf0*/  @!P5 IMAD.MOV.U32 R49, RZ, RZ, R48 ;  /* 0x000000ffff31d224 */ /* 0x000fe400078e0030 */
[----:B------:R-:W-:Y:S01]  /*ae00*/  @!P5 IMAD.MOV.U32 R32, RZ, RZ, R51 ;  /* 0x000000ffff20d224 */ /* 0x000fe200078e0033 */
[----:B------:R-:W-:Y:S02]  /*ae10*/  ISETP.NE.AND.EX P4, PT, R41, RZ, PT, P4 ;  /* 0x000000ff2900720c */ /* 0x000fe40003f85340 */
[----:B------:R-:W-:Y:S02]  /*ae20*/  ISETP.NE.AND P5, PT, R5, 0x65, PT ;  /* 0x000000650500780c */ /* 0x000fe40003fa5270 */
[----:B------:R-:W-:-:S02]  /*ae30*/  SEL R5, R46, RZ, !P4 ;  /* 0x000000ff2e057207 */ /* 0x000fc40006000000 */
[----:B------:R-:W-:Y:S01]  /*ae40*/  IADD3 R40, P6, PT, R40, R49, RZ ;  /* 0x0000003128287210 */ /* 0x000fe20007fde0ff */
[----:B------:R-:W-:-:S12]  /*ae50*/  BRA.DIV UR5, `(.L_x_1119) ;  /* 0x0000004205947947 */ /* 0x000fd8000b800000 */
.L_x_1336:
[----:B------:R-:W-:Y:S01]  /*ae60*/  UMOV UR5, 0xffffffff ;  /* 0xffffffff00057882 */ /* 0x000fe20000000000 */
[----:B------:R-:W-:Y:S02]  /*ae70*/  IMAD.X R41, R41, 0x1, R32, P6 ;  /* 0x0000000129297824 */ /* 0x000fe400030e0620 */
[----:B------:R-:W-:Y:S02]  /*ae80*/  IMAD.IADD R38, R5, 0x1, R38 ;  /* 0x0000000105267824 */ /* 0x000fe400078e0226 */
[----:B------:R-:W-:Y:S01]  /*ae90*/  VIADD R47, R47, 0xffffffe0 ;  /* 0xffffffe02f2f7836 */ /* 0x000fe20000000000 */
[----:B------:R-:W-:Y:S06]  /*aea0*/  BRA.DIV UR5, `(.L_x_1120) ;  /* 0x0000004205a07947 */ /* 0x000fec000b800000 */
[----:B------:R-:W-:-:S13]  /*aeb0*/  VOTE.ALL P5, P5 ;  /* 0x0000000000ff7806 */ /* 0x000fda00028a0000 */
.L_x_1339:
[----:B------:R-:W-:Y:S05]  /*aec0*/  @P5 BRA `(.L_x_1121) ;  /* 0xfffffff800485947 */ /* 0x000fea000383ffff */
.L_x_1107:
[----:B------:R-:W0:Y:S01]  /*aed0*/  S2R R4, SR_TID.X ;  /* 0x0000000000047919 */ /* 0x000e220000002100 */
[----:B------:R-:W-:Y:S01]  /*aee0*/  BSSY.RECONVERGENT B0, `(.L_x_1122) ;  /* 0x0000018000007945 */ /* 0x000fe20003800200 */
[----:B------:R-:W-:Y:S02]  /*aef0*/  IMAD.MOV.U32 R24, RZ, RZ, R40 ;  /* 0x000000ffff187224 */ /* 0x000fe400078e0028 */
[----:B------:R-:W-:Y:S01]  /*af00*/  IMAD.MOV.U32 R25, RZ, RZ, R41 ;  /* 0x000000ffff197224 */ /* 0x000fe200078e0029 */
[----:B0-----:R-:W-:-:S13]  /*af10*/  ISETP.NE.AND P4, PT, R4, RZ, PT ;  /* 0x000000ff0400720c */ /* 0x001fda0003f85270 */
[----:B------:R-:W-:Y:S05]  /*af20*/  @P4 BRA `(.L_x_1123) ;  /* 0x00000000004c4947 */ /* 0x000fea0003800000 */
        /* <DEDUP_REMOVED lines=19> */
.L_x_1123:
[----:B------:R-:W-:Y:S05]  /*b060*/  BSYNC.RECONVERGENT B0 ;  /* 0x0000000000007941 */ /* 0x000fea0003800200 */
.L_x_1122:
[----:B------:R-:W-:-:S13]  /*b070*/  ISETP.NE.AND P4, PT, R28, RZ, PT ;  /* 0x000000ff1c00720c */ /* 0x000fda0003f85270 */
[----:B0-----:R-:W0:Y:S01]  /*b080*/  @!P4 S2R R5, SR_CgaCtaId ;  /* 0x000000000005c919 */ /* 0x001e220000008800 */
[----:B------:R-:W-:Y:S01]  /*b090*/  @!P4 MOV R4, 0x400 ;  /* 0x000004000004c802 */ /* 0x000fe20000000f00 */
[----:B------:R-:W-:Y:S02]  /*b0a0*/  @!P4 IMAD.MOV.U32 R27, RZ, RZ, R24 ;  /* 0x000000ffff1bc224 */ /* 0x000fe400078e0018 */
[----:B--2---:R-:W-:Y:S02]  /*b0b0*/  @!P4 IMAD.MOV.U32 R0, RZ, RZ, R25 ;  /* 0x000000ffff00c224 */ /* 0x004fe400078e0019 */
[----:B---3--:R-:W-:Y:S01]  /*b0c0*/  @!P4 IMAD.MOV.U32 R9, RZ, RZ, R38 ;  /* 0x000000ffff09c224 */ /* 0x008fe200078e0026 */
[----:B0-----:R-:W-:-:S05]  /*b0d0*/  @!P4 LEA R5, R5, R4, 0x18 ;  /* 0x000000040505c211 */ /* 0x001fca00078ec0ff */
[----:B------:R0:W-:Y:S04]  /*b0e0*/  @!P4 STS.64 [R5+0x88], R24 ;  /* 0x000088180500c388 */ /* 0x0001e80000000a00 */
[----:B------:R0:W-:Y:S02]  /*b0f0*/  @!P4 STS [R5+0x90], R38 ;  /* 0x000090260500c388 */ /* 0x0001e40000000800 */
.L_x_1091:
[----:B------:R-:W0:Y:S01]  /*b100*/  S2R R33, SR_TID.X ;  /* 0x0000000000217919 */ /* 0x000e220000002100 */
[----:B------:R-:W-:Y:S01]  /*b110*/  ISETP.NE.AND P4, PT, R8, R10, PT ;  /* 0x0000000a0800720c */ /* 0x000fe20003f85270 */
[----:B------:R-:W-:Y:S05]  /*b120*/  WARPSYNC.ALL ;  /* 0x0000000000007948 */ /* 0x000fea0003800000 */
[----:B------:R-:W-:Y:S06]  /*b130*/  BAR.SYNC.DEFER_BLOCKING 0x0 ;  /* 0x0000000000007b1d */ /* 0x000fec0000010000 */
[----:B------:R-:W-:Y:S01]  /*b140*/  BSSY.RECONVERGENT B0, `(.L_x_1124) ;  /* 0x0000015000007945 */ /* 0x000fe20003800200 */
[----:B0-----:R-:W-:-:S05]  /*b150*/  IMAD R25, R33, 0x9, RZ ;  /* 0x0000000921197824 */ /* 0x001fca00078e02ff */
[----:B------:R-:W-:-:S04]  /*b160*/  ISETP.EQ.U32.AND P5, PT, R26, R25, PT ;  /* 0x000000191a00720c */ /* 0x000fc80003fa2070 */
[----:B------:R-:W-:Y:S02]  /*b170*/  ISETP.EQ.OR.EX P6, PT, R30, RZ, P4, P5 ;  /* 0x000000ff1e00720c */ /* 0x000fe400027c2750 */
[----:B------:R-:W-:Y:S02]  /*b180*/  ISETP.NE.AND P4, PT, R33, RZ, PT ;  /* 0x000000ff2100720c */ /* 0x000fe40003f85270 */
[----:B------:R-:W-:Y:S02]  /*b190*/  ISETP.NE.AND P5, PT, R31, RZ, PT ;  /* 0x000000ff1f00720c */ /* 0x000fe40003fa5270 */
[----:B------:R-:W-:Y:S02]  /*b1a0*/  P2R R7, PR, RZ, 0x40 ;  /* 0x00000040ff077803 */ /* 0x000fe40000000000 */
[----:B------:R-:W-:Y:S02]  /*b1b0*/  SEL R28, RZ, 0x1, !P5 ;  /* 0x00000001ff1c7807 */ /* 0x000fe40006800000 */
[----:B------:R-:W-:-:S05]  /*b1c0*/  SEL R24, RZ, 0x1, !P6 ;  /* 0x00000001ff187807 */ /* 0x000fca0007000000 */
[----:B------:R-:W-:Y:S05]  /*b1d0*/  @!P4 BRA `(.L_x_1125) ;  /* 0x00000000002cc947 */ /* 0x000fea0003800000 */
[----:B------:R-:W0:Y:S01]  /*b1e0*/  S2UR UR6, SR_CgaCtaId ;  /* 0x00000000000679c3 */ /* 0x000e220000008800 */
[----:B------:R-:W-:Y:S01]  /*b1f0*/  UMOV UR5, 0x400 ;  /* 0x0000040000057882 */ /* 0x000fe20000000000 */
[----:B------:R-:W-:-:S04]  /*b200*/  ISETP.NE.U32.AND P4, PT, R27, RZ, PT ;  /* 0x000000ff1b00720c */ /* 0x000fc80003f85070 */
[----:B------:R-:W-:Y:S01]  /*b210*/  ISETP.NE.AND.EX P4, PT, R0, RZ, PT, P4 ;  /* 0x000000ff0000720c */ /* 0x000fe20003f85340 */
[----:B0-----:R-:W-:-:S09]  /*b220*/  ULEA UR5, UR6, UR5, 0x18 ;  /* 0x0000000506057291 */ /* 0x001fd2000f8ec0ff */
[----:B------:R-:W0:Y:S04]  /*b230*/  LDS R6, [UR5+0x90] ;  /* 0x00009005ff067984 */ /* 0x000e280008000800 */
[----:B------:R-:W1:Y:S01]  /*b240*/  LDS.64 R4, [UR5+0x88] ;  /* 0x00008805ff047984 */ /* 0x000e620008000a00 */
[----:B0-----:R-:W-:Y:S02]  /*b250*/  SEL R6, R6, RZ, !P4 ;  /* 0x000000ff06067207 */ /* 0x001fe40006000000 */
[----:B-1----:R-:W-:-:S03]  /*b260*/  IADD3 R27, P4, PT, R4, R27, RZ ;  /* 0x0000001b041b7210 */ /* 0x002fc60007f9e0ff */
[----:B------:R-:W-:Y:S02]  /*b270*/  IMAD.IADD R9, R9, 0x1, R6 ;  /* 0x0000000109097824 */ /* 0x000fe400078e0206 */
[----:B------:R-:W-:-:S08]  /*b280*/  IMAD.X R0, R5, 0x1, R0, P4 ;  /* 0x0000000105007824 */ /* 0x000fd000020e0600 */
.L_x_1125:
[----:B------:R-:W-:Y:S05]  /*b290*/  BSYNC.RECONVERGENT B0 ;  /* 0x0000000000007941 */ /* 0x000fea0003800200 */
.L_x_1124:
[----:B------:R-:W-:Y:S01]  /*b2a0*/  IADD3 R28, P4, P5, R27, R28, R24 ;  /* 0x0000001c1b1c7210 */ /* 0x000fe20007d9e018 */
[C---:B------:R-:W-:Y:S01]  /*b2b0*/  VIADD R5, R25.reuse, 0x3 ;  /* 0x0000000319057836 */ /* 0x040fe20000000000 */
[----:B------:R-:W-:Y:S01]  /*b2c0*/  ISETP.NE.AND P6, PT, R22, R2, PT ;  /* 0x000000021600720c */ /* 0x000fe20003fc5270 */
[----:B------:R-:W0:Y:S01]  /*b2d0*/  S2UR UR5, SR_CgaCtaId ;  /* 0x00000000000579c3 */ /* 0x000e220000008800 */
[----:B------:R-:W-:Y:S01]  /*b2e0*/  IADD3.X R39, PT, PT, R0, RZ, RZ, P4, P5 ;  /* 0x000000ff00277210 */ /* 0x000fe200027ea4ff */
[----:B------:R-:W-:Y:S01]  /*b2f0*/  UMOV UR4, 0x400 ;  /* 0x0000040000047882 */ /* 0x000fe20000000000 */
[----:B------:R-:W-:Y:S01]  /*b300*/  ISETP.EQ.U32.AND P5, PT, R26, R5, PT ;  /* 0x000000051a00720c */ /* 0x000fe20003fa2070 */
[----:B------:R-:W-:Y:S01]  /*b310*/  VIADD R5, R25, 0x7 ;  /* 0x0000000719057836 */ /* 0x000fe20000000000 */
[----:B------:R-:W-:Y:S01]  /*b320*/  ISETP.NE.AND P4, PT, R14, R16, PT ;  /* 0x000000100e00720c */ /* 0x000fe20003f85270 */
[----:B------:R-:W-:Y:S01]  /*b330*/  BSSY.RECONVERGENT B0, `(.L_x_1126) ;  /* 0x000012a000007945 */ /* 0x000fe20003800200 */
[----:B------:R-:W-:-:S02]  /*b340*/  SEL R35, RZ, 0x1, !P2 ;  /* 0x00000001ff237807 */ /* 0x000fc40005000000 */
[----:B------:R-:W-:Y:S02]  /*b350*/  ISETP.EQ.OR.EX P4, PT, R30, RZ, P4, P5 ;  /* 0x000000ff1e00720c */ /* 0x000fe40002782750 */
[----:B------:R-:W-:Y:S02]  /*b360*/  ISETP.EQ.U32.AND P5, PT, R26, R5, PT ;  /* 0x000000051a00720c */ /* 0x000fe40003fa2070 */
[----:B------:R-:W-:Y:S02]  /*b370*/  SEL R5, RZ, 0x1, !P3 ;  /* 0x00000001ff057807 */ /* 0x000fe40005800000 */
[----:B------:R-:W-:Y:S02]  /*b380*/  ISETP.EQ.OR.EX P6, PT, R30, RZ, P6, P5 ;  /* 0x000000ff1e00720c */ /* 0x000fe400037c2750 */
[----:B------:R-:W-:Y:S02]  /*b390*/  ISETP.NE.AND P5, PT, R7, RZ, PT ;  /* 0x000000ff0700720c */ /* 0x000fe40003fa5270 */
[----:B------:R-:W-:-:S02]  /*b3a0*/  SEL R36, RZ, 0x1, !P1 ;  /* 0x00000001ff247807 */ /* 0x000fc40004800000 */
[----:B------:R-:W-:Y:S02]  /*b3b0*/  SEL R4, R9, RZ, !P5 ;  /* 0x000000ff09047207 */ /* 0x000fe40006800000 */
[----:B------:R-:W-:Y:S01]  /*b3c0*/  IADD3 R49, P5, PT, R27, R24, RZ ;  /* 0x000000181b317210 */ /* 0x000fe20007fbe0ff */
[----:B0-----:R-:W-:Y:S01]  /*b3d0*/  ULEA UR4, UR5, UR4, 0x18 ;  /* 0x0000000405047291 */ /* 0x001fe2000f8ec0ff */
[----:B------:R-:W-:Y:S01]  /*b3e0*/  SEL R37, RZ, 0x1, !P0 ;  /* 0x00000001ff257807 */ /* 0x000fe20004000000 */
[----:B------:R-:W-:Y:S01]  /*b3f0*/  IMAD.IADD R11, R11, 0x1, R4 ;  /* 0x000000010b0b7824 */ /* 0x000fe200078e0204 */
[----:B------:R-:W-:Y:S01]  /*b400*/  SEL R44, RZ, 0x1, !P6 ;  /* 0x00000001ff2c7807 */ /* 0x000fe20007000000 */
[----:B------:R-:W-:Y:S01]  /*b410*/  IMAD.X R46, RZ, RZ, R0, P5 ;  /* 0x000000ffff2e7224 */ /* 0x000fe200028e0600 */
[----:B------:R-:W-:Y:S02]  /*b420*/  IADD3 R32, P5, PT, R28, R5, RZ ;  /* 0x000000051c207210 */ /* 0x000fe40007fbe0ff */
[----:B------:R-:W-:-:S02]  /*b430*/  SEL R5, RZ, 0x1, !P4 ;  /* 0x00000001ff057807 */ /* 0x000fc40006000000 */
[----:B------:R-:W-:Y:S01]  /*b440*/  LDS R42, [UR4+0xc0] ;  /* 0x0000c004ff2a7984 */ /* 0x000fe20008000800 */
[----:B------:R-:W-:Y:S01]  /*b450*/  IMAD.X R41, RZ, RZ, R39, P5 ;  /* 0x000000ffff297224 */ /* 0x000fe200028e0627 */
[----:B------:R-:W-:-:S05]  /*b460*/  IADD3 R34, P5, PT, R32, R5, RZ ;  /* 0x0000000520227210 */ /* 0x000fca0007fbe0ff */
[----:B------:R-:W-:Y:S01]  /*b470*/  IMAD.X R43, RZ, RZ, R41, P5 ;  /* 0x000000ffff2b7224 */ /* 0x000fe200028e0629 */
[----:B------:R-:W-:-:S05]  /*b480*/  IADD3 R35, P5, PT, R34, R35, RZ ;  /* 0x0000002322237210 */ /* 0x000fca0007fbe0ff */
[----:B------:R-:W-:Y:S01]  /*b490*/  IMAD.X R38, RZ, RZ, R43, P5 ;  /* 0x000000ffff267224 */ /* 0x000fe200028e062b */
[----:B------:R-:W-:-:S05]  /*b4a0*/  IADD3 R36, P5, PT, R35, R36, RZ ;  /* 0x0000002423247210 */ /* 0x000fca0007fbe0ff */
[----:B------:R-:W-:Y:S01]  /*b4b0*/  IMAD.X R45, RZ, RZ, R38, P5 ;  /* 0x000000ffff2d7224 */ /* 0x000fe200028e0626 */
[----:B------:R-:W-:-:S05]  /*b4c0*/  IADD3 R37, P5, PT, R36, R37, RZ ;  /* 0x0000002524257210 */ /* 0x000fca0007fbe0ff */
[----:B------:R-:W-:Y:S01]  /*b4d0*/  IMAD.X R40, RZ, RZ, R45, P5 ;  /* 0x000000ffff287224 */ /* 0x000fe200028e062d */
[----:B------:R-:W-:-:S04]  /*b4e0*/  ISETP.NE.AND P5, PT, R31, RZ, PT ;  /* 0x000000ff1f00720c */ /* 0x000fc80003fa5270 */
[----:B------:R-:W-:Y:S02]  /*b4f0*/  SEL R4, R11, RZ, !P5 ;  /* 0x000000ff0b047207 */ /* 0x000fe40006800000 */
[----:B------:R-:W-:-:S03]  /*b500*/  IADD3 R47, P5, PT, R37, R44, RZ ;  /* 0x0000002c252f7210 */ /* 0x000fc60007fbe0ff */
[----:B------:R-:W-:Y:S02]  /*b510*/  IMAD.IADD R13, R13, 0x1, R4 ;  /* 0x000000010d0d7824 */ /* 0x000fe400078e0204 */
[----:B------:R-:W-:-:S03]  /*b520*/  IMAD.X R44, RZ, RZ, R40, P5 ;  /* 0x000000ffff2c7224 */ /* 0x000fc600028e0628 */
[----:B------:R-:W-:-:S05]  /*b530*/  SEL R4, R13, RZ, !P3 ;  /* 0x000000ff0d047207 */ /* 0x000fca0005800000 */
[----:B------:R-:W-:Y:S02]  /*b540*/  IMAD.IADD R15, R15, 0x1, R4 ;  /* 0x000000010f0f7824 */ /* 0x000fe400078e0204 */
[----:B------:R-:W0:Y:S03]  /*b550*/  LDS.64 R4, [UR4+0xc8] ;  /* 0x0000c804ff047984 */ /* 0x000e260008000a00 */
[----:B------:R-:W-:-:S05]  /*b560*/  SEL R6, R15, RZ, !P4 ;  /* 0x000000ff0f067207 */ /* 0x000fca0006000000 */
[----:B------:R-:W-:-:S05]  /*b570*/  IMAD.IADD R17, R17, 0x1, R6 ;  /* 0x0000000111117824 */ /* 0x000fca00078e0206 */
[----:B------:R-:W-:-:S05]  /*b580*/  SEL R6, R17, RZ, !P2 ;  /* 0x000000ff11067207 */ /* 0x000fca0005000000 */
[----:B------:R-:W-:Y:S02]  /*b590*/  IMAD.IADD R19, R19, 0x1, R6 ;  /* 0x0000000113137824 */ /* 0x000fe400078e0206 */
[----:B------:R-:W1:Y:S03]  /*b5a0*/  LDS.64 R6, [UR4+0xb8] ;  /* 0x0000b804ff067984 */ /* 0x000e660008000a00 */
[----:B------:R-:W-:-:S05]  /*b5b0*/  SEL R24, R19, RZ, !P1 ;  /* 0x000000ff13187207 */ /* 0x000fca0004800000 */
[----:B------:R-:W-:-:S05]  /*b5c0*/  IMAD.IADD R21, R21, 0x1, R24 ;  /* 0x0000000115157824 */ /* 0x000fca00078e0218 */
[----:B------:R-:W-:-:S05]  /*b5d0*/  SEL R24, R21, RZ, !P0 ;  /* 0x000000ff15187207 */ /* 0x000fca0004000000 */
[----:B------:R-:W-:Y:S01]  /*b5e0*/  IMAD.IADD R23, R23, 0x1, R24 ;  /* 0x0000000117177824 */ /* 0x000fe200078e0218 */
[----:B0-----:R-:W-:-:S04]  /*b5f0*/  ISETP.GE.U32.AND P5, PT, R4, 0x101, PT ;  /* 0x000001010400780c */ /* 0x001fc80003fa6070 */
[----:B------:R-:W-:Y:S02]  /*b600*/  SEL R24, R23, RZ, !P6 ;  /* 0x000000ff17187207 */ /* 0x000fe40007000000 */
[----:B------:R-:W-:-:S03]  /*b610*/  ISETP.GE.AND.EX P5, PT, R5, RZ, PT, P5 ;  /* 0x000000ff0500720c */ /* 0x000fc60003fa6350 */
[----:B------:R-:W-:-:S10]  /*b620*/  IMAD.IADD R3, R3, 0x1, R24 ;  /* 0x0000000103037824 */ /* 0x000fd400078e0218 */
[----:B------:R-:W-:Y:S05]  /*b630*/  @!P5 BRA `(.L_x_1127) ;  /* 0x000000080008d947 */ /* 0x000fea0003800000 */
[----:B------:R-:W-:Y:S01]  /*b640*/  ISETP.NE.U32.AND P5, PT, R26, R25, PT ;  /* 0x000000191a00720c */ /* 0x000fe20003fa5070 */
[----:B------:R-:W-:Y:S01]  /*b650*/  IMAD.MOV.U32 R0, RZ, RZ, 0x9 ;  /* 0x00000009ff007424 */ /* 0x000fe200078e00ff */
[----:B------:R-:W0:Y:S01]  /*b660*/  LDS.64 R24, [UR4+0xa8] ;  /* 0x0000a804ff187984 */ /* 0x000e220008000a00 */
[----:B------:R-:W-:Y:S01]  /*b670*/  ISETP.NE.AND P6, PT, R8, R10, PT ;  /* 0x0000000a0800720c */ /* 0x000fe20003fc5270 */
[----:B------:R-:W2:Y:S01]  /*b680*/  LDCU.128 UR16, c[0x0][0x390] ;  /* 0x00007200ff1077ac */ /* 0x000ea20008000c00 */
[----:B------:R-:W-:Y:S01]  /*b690*/  BSSY.RECONVERGENT B1, `(.L_x_1128) ;  /* 0x000007b000017945 */ /* 0x000fe20003800200 */
[----:B------:R-:W-:Y:S01]  /*b6a0*/  BAR.SYNC.DEFER_BLOCKING 0x0 ;  /* 0x0000000000007b1d */ /* 0x000fe20000010000 */
[----:B------:R-:W-:Y:S02]  /*b6b0*/  ISETP.NE.AND.EX P5, PT, R30, RZ, !P6, P5 ;  /* 0x000000ff1e00720c */ /* 0x000fe400077a5350 */
[----:B------:R-:W-:Y:S01]  /*b6c0*/  ISETP.NE.AND P6, PT, R31, RZ, PT ;  /* 0x000000ff1f00720c */ /* 0x000fe20003fc5270 */
[----:B------:R-:W-:-:S10]  /*b6d0*/  IMAD R31, R33, R0, 0x7 ;  /* 0x00000007211f7424 */ /* 0x000fd400078e0200 */
[--C-:B0-----:R-:W-:Y:S02]  /*b6e0*/  @!P5 IMAD.IADD R27, R27, 0x1, -R24.reuse ;  /* 0x000000011b1bd824 */ /* 0x101fe400078e0a18 */
[--C-:B------:R-:W-:Y:S02]  /*b6f0*/  @P6 IMAD.IADD R49, R49, 0x1, -R24.reuse ;  /* 0x0000000131316824 */ /* 0x100fe400078e0a18 */
[--C-:B------:R-:W-:Y:S01]  /*b700*/  @P3 IMAD.IADD R28, R28, 0x1, -R24.reuse ;  /* 0x000000011c1c3824 */ /* 0x100fe200078e0a18 */
[----:B------:R-:W-:Y:S01]  /*b710*/  @!P5 LEA R27, R27, UR4, 0x3 ;  /* 0x000000041b1bdc11 */ /* 0x000fe2000f8e18ff */
[--C-:B------:R-:W-:Y:S01]  /*b720*/  @P4 IMAD.IADD R32, R32, 0x1, -R24.reuse ;  /* 0x0000000120204824 */ /* 0x100fe200078e0a18 */
[----:B------:R-:W-:Y:S01]  /*b730*/  @P6 LEA R49, R49, UR4, 0x3 ;  /* 0x0000000431316c11 */ /* 0x000fe2000f8e18ff */
[--C-:B------:R-:W-:Y:S01]  /*b740*/  @P2 IMAD.IADD R34, R34, 0x1, -R24.reuse ;  /* 0x0000000122222824 */ /* 0x100fe200078e0a18 */
[----:B------:R-:W-:Y:S01]  /*b750*/  @P3 LEA R28, R28, UR4, 0x3 ;  /* 0x000000041c1c3c11 */ /* 0x000fe2000f8e18ff */
[----:B------:R0:W-:Y:S01]  /*b760*/  @!P5 STS.64 [R27], R8 ;  /* 0x000000081b00d388 */ /* 0x0001e20000000a00 */
[----:B------:R-:W-:Y:S01]  /*b770*/  ISETP.NE.U32.AND P5, PT, R26, R31, PT ;  /* 0x0000001f1a00720c */ /* 0x000fe20003fa5070 */
[----:B------:R-:W-:Y:S01]  /*b780*/  IMAD R31, R33, R0, 0x8 ;  /* 0x00000008211f7424 */ /* 0x000fe200078e0200 */
[----:B------:R-:W-:Y:S01]  /*b790*/  @P4 LEA R32, R32, UR4, 0x3 ;  /* 0x0000000420204c11 */ /* 0x000fe2000f8e18ff */
[----:B------:R0:W-:Y:S01]  /*b7a0*/  @P6 STS.64 [R49], R10 ;  /* 0x0000000a31006388 */ /* 0x0001e20000000a00 */
[----:B------:R-:W-:Y:S01]  /*b7b0*/  ISETP.NE.AND P6, PT, R22, R2, PT ;  /* 0x000000021600720c */ /* 0x000fe20003fc5270 */
[--C-:B------:R-:W-:Y:S01]  /*b7c0*/  @P1 IMAD.IADD R35, R35, 0x1, -R24.reuse ;  /* 0x0000000123231824 */ /* 0x100fe200078e0a18 */
[----:B------:R-:W-:Y:S01]  /*b7d0*/  @P2 LEA R34, R34, UR4, 0x3 ;  /* 0x0000000422222c11 */ /* 0x000fe2000f8e18ff */
[----:B------:R0:W-:Y:S01]  /*b7e0*/  @P3 STS.64 [R28], R12 ;  /* 0x0000000c1c003388 */ /* 0x0001e20000000a00 */
[----:B------:R-:W-:Y:S01]  /*b7f0*/  ISETP.NE.AND.EX P5, PT, R30, RZ, !P6, P5 ;  /* 0x000000ff1e00720c */ /* 0x000fe200077a5350 */
[----:B------:R-:W-:Y:S01]  /*b800*/  @P0 IMAD.IADD R36, R36, 0x1, -R24 ;  /* 0x0000000124240824 */ /* 0x000fe200078e0a18 */
[----:B------:R-:W-:Y:S01]  /*b810*/  ISETP.NE.U32.AND P3, PT, R26, R31, PT ;  /* 0x0000001f1a00720c */ /* 0x000fe20003f65070 */
[----:B------:R0:W-:Y:S01]  /*b820*/  @P4 STS.64 [R32], R14 ;  /* 0x0000000e20004388 */ /* 0x0001e20000000a00 */
[----:B------:R-:W-:-:S02]  /*b830*/  ISETP.NE.AND P6, PT, R2, R29, PT ;  /* 0x0000001d0200720c */ /* 0x000fc40003fc5270 */
[----:B------:R-:W-:Y:S01]  /*b840*/  @P1 LEA R35, R35, UR4, 0x3 ;  /* 0x0000000423231c11 */ /* 0x000fe2000f8e18ff */
[----:B------:R0:W-:Y:S01]  /*b850*/  @P2 STS.64 [R34], R16 ;  /* 0x0000001022002388 */ /* 0x0001e20000000a00 */
[----:B------:R-:W-:Y:S02]  /*b860*/  ISETP.NE.AND.EX P3, PT, R30, RZ, !P6, P3 ;  /* 0x000000ff1e00720c */ /* 0x000fe40007765330 */
[----:B------:R-:W-:Y:S01]  /*b870*/  @P0 LEA R36, R36, UR4, 0x3 ;  /* 0x0000000424240c11 */ /* 0x000fe2000f8e18ff */
[----:B------:R0:W-:Y:S02]  /*b880*/  @P1 STS.64 [R35], R18 ;  /* 0x0000001223001388 */ /* 0x0001e40000000a00 */
[----:B------:R-:W-:Y:S02]  /*b890*/  @!P5 IMAD.IADD R37, R37, 0x1, -R24 ;  /* 0x000000012525d824 */ /* 0x000fe400078e0a18 */
[----:B------:R0:W-:Y:S01]  /*b8a0*/  @P0 STS.64 [R36], R20 ;  /* 0x0000001424000388 */ /* 0x0001e20000000a00 */
[----:B------:R-:W-:-:S02]  /*b8b0*/  ISETP.GT.U32.AND P0, PT, R4, R33, PT ;  /* 0x000000210400720c */ /* 0x000fc40003f04070 */
[----:B------:R-:W-:Y:S02]  /*b8c0*/  @!P5 LEA R37, R37, UR4, 0x3 ;  /* 0x000000042525dc11 */ /* 0x000fe4000f8e18ff */
[----:B------:R-:W-:Y:S01]  /*b8d0*/  ISETP.GT.U32.AND.EX P0, PT, R5, RZ, PT, P0 ;  /* 0x000000ff0500720c */ /* 0x000fe20003f04100 */
[----:B------:R-:W-:Y:S02]  /*b8e0*/  @!P3 IMAD.IADD R47, R47, 0x1, -R24 ;  /* 0x000000012f2fb824 */ /* 0x000fe400078e0a18 */
[----:B------:R0:W-:Y:S03]  /*b8f0*/  @!P5 STS.64 [R37], R22 ;  /* 0x000000162500d388 */ /* 0x0001e60000000a00 */
[----:B------:R-:W-:-:S05]  /*b900*/  @!P3 LEA R47, R47, UR4, 0x3 ;  /* 0x000000042f2fbc11 */ /* 0x000fca000f8e18ff */
[----:B------:R0:W-:Y:S01]  /*b910*/  @!P3 STS.64 [R47], R2 ;  /* 0x000000022f00b388 */ /* 0x0001e20000000a00 */
[----:B------:R-:W-:Y:S06]  /*b920*/  BAR.SYNC.DEFER_BLOCKING 0x0 ;  /* 0x0000000000007b1d */ /* 0x000fec0000010000 */
[----:B--2---:R-:W-:Y:S05]  /*b930*/  @!P0 BRA `(.L_x_1129) ;  /* 0x0000000400408947 */ /* 0x004fea0003800000 */
[----:B0-----:R-:W-:Y:S01]  /*b940*/  IMAD.MOV.U32 R23, RZ, RZ, R33 ;  /* 0x000000ffff177224 */ /* 0x001fe200078e0021 */
[----:B------:R-:W-:Y:S01]  /*b950*/  BSSY.RECONVERGENT B2, `(.L_x_1130) ;  /* 0x000002d000027945 */ /* 0x000fe20003800200 */
[----:B------:R-:W-:-:S03]  /*b960*/  IMAD.MOV.U32 R27, RZ, RZ, RZ ;  /* 0x000000ffff1b7224 */ /* 0x000fc600078e00ff */
        /* <DEDUP_REMOVED lines=9> */
[----:B------:R-:W-:Y:S05]  /*ba00*/  @!P1 BRA `(.L_x_1131) ;  /* 0x0000000000849947 */ /* 0x000fea0003800000 */
        /* <DEDUP_REMOVED lines=16> */
.L_x_1132:
[----:B0-----:R0:W2:Y:S01]  /*bb10*/  LDS.64 R10, [R0] ;  /* 0x00000000000a7984 */ /* 0x0010a20000000a00 */
        /* <DEDUP_REMOVED lines=13> */
[----:B--2---:R0:W-:Y:S04]  /*bbf0*/  STG.E desc[UR8][R2.64], R10 ;  /* 0x0000000a02007986 */ /* 0x0041e8000c101908 */
[----:B------:R0:W-:Y:S05]  /*bc00*/  STG.E desc[UR8][R8.64], R11 ;  /* 0x0000000b08007986 */ /* 0x0001ea000c101908 */
[----:B------:R-:W-:Y:S05]  /*bc10*/  @P1 BRA `(.L_x_1132) ;  /* 0xfffffffc00bc1947 */ /* 0x000fea000383ffff */
.L_x_1131:
[----:B------:R-:W-:Y:S05]  /*bc20*/  BSYNC.RECONVERGENT B2 ;  /* 0x0000000000027941 */ /* 0x000fea0003800200 */
.L_x_1130:
[----:B------:R-:W-:Y:S05]  /*bc30*/  @!P0 BRA `(.L_x_1129) ;  /* 0x0000000000808947 */ /* 0x000fea0003800000 */
.L_x_1133:
[C---:B------:R-:W-:Y:S02]  /*bc40*/  LEA R0, R23.reuse, UR4, 0x3 ;  /* 0x0000000417007c11 */ /* 0x040fe4000f8e18ff */
[----:B0-----:R-:W-:Y:S01]  /*bc50*/  IADD3 R3, P0, PT, R24, R23, RZ ;  /* 0x0000001718037210 */ /* 0x001fe20007f1e0ff */
[----:B------:R-:W-:Y:S02]  /*bc60*/  VIADD R23, R23, 0x400 ;  /* 0x0000040017177836 */ /* 0x000fe40000000000 */
[----:B------:R-:W0:Y:S02]  /*bc70*/  LDS.64 R14, [R0] ;  /* 0x00000000000e7984 */ /* 0x000e240000000a00 */
[----:B------:R-:W-:Y:S02]  /*bc80*/  IMAD.X R2, R25, 0x1, R27, P0 ;  /* 0x0000000119027824 */ /* 0x000fe400000e061b */
[----:B------:R-:W2:Y:S01]  /*bc90*/  LDS.64 R16, [R0+0x800] ;  /* 0x0008000000107984 */ /* 0x000ea20000000a00 */
[----:B------:R-:W-:-:S02]  /*bca0*/  IMAD.SHL.U32 R12, R3, 0x4, RZ ;  /* 0x00000004030c7824 */ /* 0x000fc400078e00ff */
[----:B------:R-:W-:Y:S01]  /*bcb0*/  IMAD.X R8, RZ, RZ, R25, P0 ;  /* 0x000000ffff087224 */ /* 0x000fe200000e0619 */
[----:B------:R-:W3:Y:S01]  /*bcc0*/  LDS.64 R18, [R0+0x1000] ;  /* 0x0010000000127984 */ /* 0x000ee20000000a00 */
[C---:B------:R-:W-:Y:S01]  /*bcd0*/  SHF.L.U64.HI R2, R3.reuse, 0x2, R2 ;  /* 0x0000000203027819 */ /* 0x040fe20000010202 */
[----:B------:R-:W-:Y:S01]  /*bce0*/  IMAD.MOV.U32 R27, RZ, RZ, RZ ;  /* 0x000000ffff1b7224 */ /* 0x000fe200078e00ff */
[C---:B------:R-:W-:Y:S01]  /*bcf0*/  IADD3 R10, P0, PT, R12.reuse, UR16, RZ ;  /* 0x000000100c0a7c10 */ /* 0x040fe2000ff1e0ff */
[----:B------:R-:W4:Y:S01]  /*bd00*/  LDS.64 R20, [R0+0x1800] ;  /* 0x0018000000147984 */ /* 0x000f220000000a00 */
        /* <DEDUP_REMOVED lines=12> */
[----:B--2---:R0:W-:Y:S04]  /*bdd0*/  STG.E desc[UR8][R2.64+0x400], R16 ;  /* 0x0004001002007986 */ /* 0x0041e8000c101908 */
[----:B------:R0:W-:Y:S04]  /*bde0*/  STG.E desc[UR8][R8.64+0x400], R17 ;  /* 0x0004001108007986 */ /* 0x0001e8000c101908 */
[----:B---3--:R0:W-:Y:S04]  /*bdf0*/  STG.E desc[UR8][R2.64+0x800], R18 ;  /* 0x0008001202007986 */ /* 0x0081e8000c101908 */
[----:B------:R0:W-:Y:S04]  /*be00*/  STG.E desc[UR8][R8.64+0x800], R19 ;  /* 0x0008001308007986 */ /* 0x0001e8000c101908 */
[----:B----4-:R0:W-:Y:S04]  /*be10*/  STG.E desc[UR8][R2.64+0xc00], R20 ;  /* 0x000c001402007986 */ /* 0x0101e8000c101908 */
[----:B------:R0:W-:Y:S01]  /*be20*/  STG.E desc[UR8][R8.64+0xc00], R21 ;  /* 0x000c001508007986 */ /* 0x0001e2000c101908 */
[----:B------:R-:W-:Y:S05]  /*be30*/  @P0 BRA `(.L_x_1133) ;  /* 0xfffffffc00800947 */ /* 0x000fea000383ffff */
.L_x_1129:
[----:B------:R-:W-:Y:S05]  /*be40*/  BSYNC.RECONVERGENT B1 ;  /* 0x0000000000017941 */ /* 0x000fea0003800200 */
.L_x_1128:
[----:B------:R-:W-:Y:S05]  /*be50*/  BRA `(.L_x_1134) ;  /* 0x0000000400dc7947 */ /* 0x000fea0003800000 */
.L_x_1127:
[----:B------:R-:W-:Y:S01]  /*be60*/  ISETP.NE.U32.AND P5, PT, R26, R25, PT ;  /* 0x000000191a00720c */ /* 0x000fe20003fa5070 */
[----:B------:R-:W-:Y:S01]  /*be70*/  IMAD.MOV.U32 R48, RZ, RZ, 0x9 ;  /* 0x00000009ff307424 */ /* 0x000fe200078e00ff */
[----:B------:R-:W-:Y:S01]  /*be80*/  ISETP.NE.AND P6, PT, R8, R10, PT ;  /* 0x0000000a0800720c */ /* 0x000fe20003fc5270 */
[----:B------:R-:W-:Y:S01]  /*be90*/  BSSY.RECONVERGENT B1, `(.L_x_1135) ;  /* 0x000000d000017945 */ /* 0x000fe20003800200 */
[----:B------:R-:W-:Y:S01]  /*bea0*/  ISETP.NE.AND.EX P5, PT, R30, RZ, PT, P5 ;  /* 0x000000ff1e00720c */ /* 0x000fe20003fa5350 */
[----:B------:R-:W-:-:S12]  /*beb0*/  IMAD R51, R33, R48, 0x7 ;  /* 0x0000000721337424 */ /* 0x000fd800078e0230 */
[----:B------:R-:W-:Y:S05]  /*bec0*/  @!P6 BRA P5, `(.L_x_1136) ;  /* 0x000000000024e947 */ /* 0x000fea0002800000 */
[----:B------:R-:W0:Y:S01]  /*bed0*/  LDCU.128 UR12, c[0x0][0x390] ;  /* 0x00007200ff0c77ac */ /* 0x000e220008000c00 */
[C---:B------:R-:W-:Y:S01]  /*bee0*/  IMAD.SHL.U32 R24, R27.reuse, 0x4, RZ ;  /* 0x000000041b187824 */ /* 0x040fe200078e00ff */
[----:B------:R-:W-:-:S04]  /*bef0*/  SHF.L.U64.HI R0, R27, 0x2, R0 ;  /* 0x000000021b007819 */ /* 0x000fc80000010200 */
[----:B0-----:R-:W-:-:S04]  /*bf00*/  IADD3 R4, P5, PT, R24, UR12, RZ ;  /* 0x0000000c18047c10 */ /* 0x001fc8000ffbe0ff */
[----:B------:R-:W-:Y:S02]  /*bf10*/  IADD3.X R5, PT, PT, R0, UR13, RZ, P5, !PT ;  /* 0x0000000d00057c10 */ /* 0x000fe4000affe4ff */
[----:B------:R-:W-:-:S03]  /*bf20*/  IADD3 R24, P5, PT, R24, UR14, RZ ;  /* 0x0000000e18187c10 */ /* 0x000fc6000ffbe0ff */
[----:B------:R0:W-:Y:S01]  /*bf30*/  STG.E desc[UR8][R4.64], R8 ;  /* 0x0000000804007986 */ /* 0x0001e2000c101908 */
[----:B------:R-:W-:-:S05]  /*bf40*/  IADD3.X R25, PT, PT, R0, UR15, RZ, P5, !PT ;  /* 0x0000000f00197c10 */ /* 0x000fca000affe4ff */
[----:B------:R0:W-:Y:S04]  /*bf50*/  STG.E desc[UR8][R24.64], R9 ;  /* 0x0000000918007986 */ /* 0x0001e8000c101908 */
.L_x_1136:
[----:B------:R-:W-:Y:S05]  /*bf60*/  BSYNC.RECONVERGENT B1 ;  /* 0x0000000000017941 */ /* 0x000fea0003800200 */
.L_x_1135:
[----:B------:R-:W-:Y:S01]  /*bf70*/  ISETP.NE.AND P6, PT, R31, RZ, PT ;  /* 0x000000ff1f00720c */ /* 0x000fe20003fc5270 */
[----:B------:R-:W-:Y:S01]  /*bf80*/  BSSY.RECONVERGENT B1, `(.L_x_1137) ;  /* 0x000000d000017945 */ /* 0x000fe20003800200 */
[----:B------:R-:W-:Y:S01]  /*bf90*/  ISETP.NE.U32.AND P5, PT, R26, R51, PT ;  /* 0x000000331a00720c */ /* 0x000fe20003fa5070 */
[----:B0-----:R-:W-:-:S10]  /*bfa0*/  IMAD R25, R33, R48, 0x8 ;  /* 0x0000000821197424 */ /* 0x001fd400078e0230 */
[----:B------:R-:W-:Y:S05]  /*bfb0*/  @!P6 BRA `(.L_x_1138) ;  /* 0x000000000024e947 */ /* 0x000fea0003800000 */
        /* <DEDUP_REMOVED lines=9> */
.L_x_1138:
[----:B------:R-:W-:Y:S05]  /*c050*/  BSYNC.RECONVERGENT B1 ;  /* 0x0000000000017941 */ /* 0x000fea0003800200 */
.L_x_1137:
[----:B------:R-:W-:Y:S01]  /*c060*/  BSSY.RECONVERGENT B1, `(.L_x_1139) ;  /* 0x000000c000017945 */ /* 0x000fe20003800200 */
[----:B------:R-:W-:-:S03]  /*c070*/  ISETP.NE.U32.AND P6, PT, R26, R25, PT ;  /* 0x000000191a00720c */ /* 0x000fc60003fc5070 */
[----:B------:R-:W-:Y:S10]  /*c080*/  @!P3 BRA `(.L_x_1140) ;  /* 0x000000000024b947 */ /* 0x000ff40003800000 */
[----:B------:R-:W2:Y:S01]  /*c090*/  LDCU.128 UR12, c[0x0][0x390] ;  /* 0x00007200ff0c77ac */ /* 0x000ea20008000c00 */
[C---:B0-----:R-:W-:Y:S01]  /*c0a0*/  IMAD.SHL.U32 R8, R28.reuse, 0x4, RZ ;  /* 0x000000041c087824 */ /* 0x041fe200078e00ff */
[----:B------:R-:W-:-:S04]  /*c0b0*/  SHF.L.U64.HI R28, R28, 0x2, R39 ;  /* 0x000000021c1c7819 */ /* 0x000fc80000010227 */
[----:B--2---:R-:W-:-:S04]  /*c0c0*/  IADD3 R4, P3, PT, R8, UR12, RZ ;  /* 0x0000000c08047c10 */ /* 0x004fc8000ff7e0ff */
[----:B------:R-:W-:Y:S02]  /*c0d0*/  IADD3.X R5, PT, PT, R28, UR13, RZ, P3, !PT ;  /* 0x0000000d1c057c10 */ /* 0x000fe40009ffe4ff */
[----:B------:R-:W-:-:S03]  /*c0e0*/  IADD3 R8, P3, PT, R8, UR14, RZ ;  /* 0x0000000e08087c10 */ /* 0x000fc6000ff7e0ff */
[----:B------:R2:W-:Y:S01]  /*c0f0*/  STG.E desc[UR8][R4.64], R12 ;  /* 0x0000000c04007986 */ /* 0x0005e2000c101908 */
[----:B------:R-:W-:-:S05]  /*c100*/  IADD3.X R9, PT, PT, R28, UR15, RZ, P3, !PT ;  /* 0x0000000f1c097c10 */ /* 0x000fca0009ffe4ff */
[----:B------:R2:W-:Y:S04]  /*c110*/  STG.E desc[UR8][R8.64], R13 ;  /* 0x0000000d08007986 */ /* 0x0005e8000c101908 */
.L_x_1140:
[----:B------:R-:W-:Y:S05]  /*c120*/  BSYNC.RECONVERGENT B1 ;  /* 0x0000000000017941 */ /* 0x000fea0003800200 */
.L_x_1139:
[----:B------:R-:W-:Y:S04]  /*c130*/  BSSY.RECONVERGENT B1, `(.L_x_1141) ;  /* 0x000000b000017945 */ /* 0x000fe80003800200 */
[----:B------:R-:W-:Y:S05]  /*c140*/  @!P4 BRA `(.L_x_1142) ;  /* 0x000000000024c947 */ /* 0x000fea0003800000 */
[----:B------:R-:W3:Y:S01]  /*c150*/  LDCU.128 UR12, c[0x0][0x390] ;  /* 0x00007200ff0c77ac */ /* 0x000ee20008000c00 */
[C---:B0-2---:R-:W-:Y:S01]  /*c160*/  IMAD.SHL.U32 R8, R32.reuse, 0x4, RZ ;  /* 0x0000000420087824 */ /* 0x045fe200078e00ff */
[----:B------:R-:W-:-:S04]  /*c170*/  SHF.L.U64.HI R32, R32, 0x2, R41 ;  /* 0x0000000220207819 */ /* 0x000fc80000010229 */
[C---:B---3--:R-:W-:Y:S02]  /*c180*/  IADD3 R4, P3, PT, R8.reuse, UR12, RZ ;  /* 0x0000000c08047c10 */ /* 0x048fe4000ff7e0ff */
[----:B------:R-:W-:Y:S02]  /*c190*/  IADD3 R8, P4, PT, R8, UR14, RZ ;  /* 0x0000000e08087c10 */ /* 0x000fe4000ff9e0ff */
[C---:B------:R-:W-:Y:S02]  /*c1a0*/  IADD3.X R5, PT, PT, R32.reuse, UR13, RZ, P3, !PT ;  /* 0x0000000d20057c10 */ /* 0x040fe40009ffe4ff */
[----:B------:R-:W-:-:S03]  /*c1b0*/  IADD3.X R9, PT, PT, R32, UR15, RZ, P4, !PT ;  /* 0x0000000f20097c10 */ /* 0x000fc6000a7fe4ff */
[----:B------:R3:W-:Y:S04]  /*c1c0*/  STG.E desc[UR8][R4.64], R14 ;  /* 0x0000000e04007986 */ /* 0x0007e8000c101908 */
[----:B------:R3:W-:Y:S02]  /*c1d0*/  STG.E desc[UR8][R8.64], R15 ;  /* 0x0000000f08007986 */ /* 0x0007e4000c101908 */
.L_x_1142:
[----:B------:R-:W-:Y:S05]  /*c1e0*/  BSYNC.RECONVERGENT B1 ;  /* 0x0000000000017941 */ /* 0x000fea0003800200 */
.L_x_1141:
[----:B------:R-:W-:Y:S01]  /*c1f0*/  BSSY.RECONVERGENT B1, `(.L_x_1143) ;  /* 0x000000f000017945 */ /* 0x000fe20003800200 */
[----:B------:R-:W-:Y:S02]  /*c200*/  ISETP.NE.AND P4, PT, R22, R2, PT ;  /* 0x000000021600720c */ /* 0x000fe40003f85270 */
[----:B------:R-:W-:Y:S02]  /*c210*/  ISETP.NE.AND P3, PT, R2, R29, PT ;  /* 0x0000001d0200720c */ /* 0x000fe40003f65270 */
[C---:B------:R-:W-:Y:S02]  /*c220*/  ISETP.NE.AND.EX P5, PT, R30.reuse, RZ, PT, P5 ;  /* 0x000000ff1e00720c */ /* 0x040fe40003fa5350 */
[----:B------:R-:W-:Y:S01]  /*c230*/  ISETP.NE.AND.EX P6, PT, R30, RZ, PT, P6 ;  /* 0x000000ff1e00720c */ /* 0x000fe20003fc5360 */
[----:B------:R-:W-:-:S12]  /*c240*/  @!P2 BRA `(.L_x_1144) ;  /* 0x000000000024a947 */ /* 0x000fd80003800000 */
[----:B------:R-:W4:Y:S01]  /*c250*/  LDCU.128 UR12, c[0x0][0x390] ;  /* 0x00007200ff0c77ac */ /* 0x000f220008000c00 */
[C---:B0-23--:R-:W-:Y:S01]  /*c260*/  IMAD.SHL.U32 R8, R34.reuse, 0x4, RZ ;  /* 0x0000000422087824 */ /* 0x04dfe200078e00ff */
[----:B------:R-:W-:-:S04]  /*c270*/  SHF.L.U64.HI R34, R34, 0x2, R43 ;  /* 0x0000000222227819 */ /* 0x000fc8000001022b */
[----:B----4-:R-:W-:-:S04]  /*c280*/  IADD3 R4, P2, PT, R8, UR12, RZ ;  /* 0x0000000c08047c10 */ /* 0x010fc8000ff5e0ff */
[----:B------:R-:W-:Y:S02]  /*c290*/  IADD3.X R5, PT, PT, R34, UR13, RZ, P2, !PT ;  /* 0x0000000d22057c10 */ /* 0x000fe400097fe4ff */
[----:B------:R-:W-:-:S03]  /*c2a0*/  IADD3 R8, P2, PT, R8, UR14, RZ ;  /* 0x0000000e08087c10 */ /* 0x000fc6000ff5e0ff */
[----:B------:R4:W-:Y:S01]  /*c2b0*/  STG.E desc[UR8][R4.64], R16 ;  /* 0x0000001004007986 */ /* 0x0009e2000c101908 */
[----:B------:R-:W-:-:S05]  /*c2c0*/  IADD3.X R9, PT, PT, R34, UR15, RZ, P2, !PT ;  /* 0x0000000f22097c10 */ /* 0x000fca00097fe4ff */
[----:B------:R4:W-:Y:S04]  /*c2d0*/  STG.E desc[UR8][R8.64], R17 ;  /* 0x0000001108007986 */ /* 0x0009e8000c101908 */
.L_x_1144:
[----:B------:R-:W-:Y:S05]  /*c2e0*/  BSYNC.RECONVERGENT B1 ;  /* 0x0000000000017941 */ /* 0x000fea0003800200 */
.L_x_1143:
[----:B------:R-:W-:Y:S04]  /*c2f0*/  BSSY.RECONVERGENT B1, `(.L_x_1145) ;  /* 0x000000b000017945 */ /* 0x000fe80003800200 */
[----:B------:R-:W-:Y:S05]  /*c300*/  @!P1 BRA `(.L_x_1146) ;  /* 0x0000000000249947 */ /* 0x000fea0003800000 */
[----:B------:R-:W5:Y:S01]  /*c310*/  LDCU.128 UR12, c[0x0][0x390] ;  /* 0x00007200ff0c77ac */ /* 0x000f620008000c00 */
[C---:B0-234-:R-:W-:Y:S01]  /*c320*/  IMAD.SHL.U32 R8, R35.reuse, 0x4, RZ ;  /* 0x0000000423087824 */ /* 0x05dfe200078e00ff */
[----:B------:R-:W-:-:S04]  /*c330*/  SHF.L.U64.HI R35, R35, 0x2, R38 ;  /* 0x0000000223237819 */ /* 0x000fc80000010226 */
[C---:B-----5:R-:W-:Y:S02]  /*c340*/  IADD3 R4, P1, PT, R8.reuse, UR12, RZ ;  /* 0x0000000c08047c10 */ /* 0x060fe4000ff3e0ff */
[----:B------:R-:W-:Y:S02]  /*c350*/  IADD3 R8, P2, PT, R8, UR14, RZ ;  /* 0x0000000e08087c10 */ /* 0x000fe4000ff5e0ff */
[C---:B------:R-:W-:Y:S02]  /*c360*/  IADD3.X R5, PT, PT, R35.reuse, UR13, RZ, P1, !PT ;  /* 0x0000000d23057c10 */ /* 0x040fe40008ffe4ff */
[----:B------:R-:W-:-:S03]  /*c370*/  IADD3.X R9, PT, PT, R35, UR15, RZ, P2, !PT ;  /* 0x0000000f23097c10 */ /* 0x000fc600097fe4ff */
[----:B------:R0:W-:Y:S04]  /*c380*/  STG.E desc[UR8][R4.64], R18 ;  /* 0x0000001204007986 */ /* 0x0001e8000c101908 */
[----:B------:R0:W-:Y:S02]  /*c390*/  STG.E desc[UR8][R8.64], R19 ;  /* 0x0000001308007986 */ /* 0x0001e4000c101908 */
.L_x_1146:
[----:B------:R-:W-:Y:S05]  /*c3a0*/  BSYNC.RECONVERGENT B1 ;  /* 0x0000000000017941 */ /* 0x000fea0003800200 */
.L_x_1145:
        /* <DEDUP_REMOVED lines=11> */
.L_x_1148:
[----:B------:R-:W-:Y:S05]  /*c460*/  BSYNC.RECONVERGENT B1 ;  /* 0x0000000000017941 */ /* 0x000fea0003800200 */
.L_x_1147:
[----:B------:R-:W-:Y:S04]  /*c470*/  BSSY.RECONVERGENT B1, `(.L_x_1149) ;  /* 0x000000b000017945 */ /* 0x000fe80003800200 */
[----:B------:R-:W-:Y:S05]  /*c480*/  @!P4 BRA P5, `(.L_x_1150) ;  /* 0x000000000024c947 */ /* 0x000fea0002800000 */
        /* <DEDUP_REMOVED lines=9> */
.L_x_1150:
[----:B------:R-:W-:Y:S05]  /*c520*/  BSYNC.RECONVERGENT B1 ;  /* 0x0000000000017941 */ /* 0x000fea0003800200 */
.L_x_1149:
        /* <DEDUP_REMOVED lines=10> */
.L_x_1134:
[----:B------:R-:W-:Y:S05]  /*c5d0*/  BSYNC.RECONVERGENT B0 ;  /* 0x0000000000007941 */ /* 0x000fea0003800200 */
.L_x_1126:
[----:B------:R-:W-:-:S13]  /*c5e0*/  ISETP.NE.AND P0, PT, R33, 0xff, PT ;  /* 0x000000ff2100780c */ /* 0x000fda0003f05270 */
[----:B------:R-:W-:Y:S05]  /*c5f0*/  @P0 EXIT ;  /* 0x000000000000094d */ /* 0x000fea0003800000 */
[----:B0-234-:R-:W0:Y:S01]  /*c600*/  LDC.64 R8, c[0x0][0x3a0] ;  /* 0x0000e800ff087b82 */ /* 0x01de220000000a00 */
[----:B------:R-:W-:-:S04]  /*c610*/  ISETP.NE.U32.AND P0, PT, R26, 0x900, PT ;  /* 0x000009001a00780c */ /* 0x000fc80003f05070 */
[----:B------:R-:W-:-:S13]  /*c620*/  ISETP.NE.AND.EX P0, PT, R30, RZ, PT, P0 ;  /* 0x000000ff1e00720c */ /* 0x000fda0003f05300 */
[----:B------:R-:W-:Y:S05]  /*c630*/  @P0 BRA `(.L_x_1151) ;  /* 0x00000000002c0947 */ /* 0x000fea0003800000 */
[----:B------:R-:W2:Y:S01]  /*c640*/  LDCU.128 UR4, c[0x0][0x390] ;  /* 0x00007200ff0477ac */ /* 0x000ea20008000c00 */
[C---:B-1----:R-:W-:Y:S01]  /*c650*/  IMAD.SHL.U32 R4, R6.reuse, 0x4, RZ ;  /* 0x0000000406047824 */ /* 0x042fe200078e00ff */
[----:B------:R-:W-:-:S04]  /*c660*/  SHF.L.U64.HI R0, R6, 0x2, R7 ;  /* 0x0000000206007819 */ /* 0x000fc80000010207 */
[C---:B--2---:R-:W-:Y:S02]  /*c670*/  IADD3 R2, P0, PT, R4.reuse, UR4, RZ ;  /* 0x0000000404027c10 */ /* 0x044fe4000ff1e0ff */
[----:B------:R-:W-:Y:S02]  /*c680*/  IADD3 R4, P1, PT, R4, UR6, RZ ;  /* 0x0000000604047c10 */ /* 0x000fe4000ff3e0ff */
[C---:B------:R-:W-:Y:S02]  /*c690*/  IADD3.X R3, PT, PT, R0.reuse, UR5, RZ, P0, !PT ;  /* 0x0000000500037c10 */ /* 0x040fe400087fe4ff */
[----:B------:R-:W-:Y:S02]  /*c6a0*/  IADD3.X R5, PT, PT, R0, UR7, RZ, P1, !PT ;  /* 0x0000000700057c10 */ /* 0x000fe40008ffe4ff */
[----:B------:R-:W-:Y:S01]  /*c6b0*/  IADD3 R6, P0, PT, R6, 0x1, RZ ;  /* 0x0000000106067810 */ /* 0x000fe20007f1e0ff */
[----:B------:R2:W-:Y:S04]  /*c6c0*/  STG.E desc[UR8][R2.64], R29 ;  /* 0x0000001d02007986 */ /* 0x0005e8000c101908 */
[----:B------:R2:W-:Y:S01]  /*c6d0*/  STG.E desc[UR8][R4.64], R42 ;  /* 0x0000002a04007986 */ /* 0x0005e2000c101908 */
[----:B------:R-:W-:-:S07]  /*c6e0*/  IMAD.X R7, RZ, RZ, R7, P0 ;  /* 0x000000ffff077224 */ /* 0x000fce00000e0607 */
.L_x_1151:
[----:B01----:R-:W-:Y:S01]  /*c6f0*/  STG.E.64 desc[UR8][R8.64], R6 ;  /* 0x0000000608007986 */ /* 0x003fe2000c101b08 */
[----:B------:R-:W-:Y:S05]  /*c700*/  EXIT ;  /* 0x000000000000794d */ /* 0x000fea0003800000 */
.L_x_1010:
[----:B------:R-:W-:Y:S01]  /*c710*/  BSSY B0, `(.L_x_1152) ;  /* 0x0000006000007945 */ /* 0x000fe20003800000 */
[----:B------:R-:W-:Y:S01]  /*c720*/  PLOP3.LUT P4, PT, P0, PT, PT, 0x8, 0x80 ;  /* 0x000000000080781c */ /* 0x000fe2000078e170 */
[----:B------:R-:W-:-:S12]  /*c730*/  IMAD.MOV.U32 R34, RZ, RZ, -0x1 ;  /* 0xffffffffff227424 */ /* 0x000fd800078e00ff */
[----:B0-----:R-:W-:Y:S05]  /*c740*/  WARPSYNC.COLLECTIVE R34, `(.L_x_1153) ;  /* 0x0000000022087348 */ /* 0x001fea0003c00000 */
[----:B------:R-:W-:Y:S01]  /*c750*/  VOTE.ANY P4, P4 ;  /* 0x0000000000ff7806 */ /* 0x000fe20002080100 */
[----:B0-----:R-:W-:-:S12]  /*c760*/  ENDCOLLECTIVE ;  /* 0x000000000000791b */ /* 0x001fd80003800000 */
.L_x_1153:
[----:B------:R-:W-:Y:S05]  /*c770*/  BSYNC B0 ;  /* 0x0000000000007941 */ /* 0x000fea0003800000 */
.L_x_1152:
[----:B------:R-:W-:Y:S01]  /*c780*/  PLOP3.LUT P0, PT, P4, PT, PT, 0x80, 0x8 ;  /* 0x000000000008781c */ /* 0x000fe2000270f070 */
[----:B------:R-:W-:-:S12]  /*c790*/  BRA `(.L_x_1154) ;  /* 0xffffff7000787947 */ /* 0x000fd8000383ffff */
.L_x_1012:
[----:B------:R-:W0:Y:S01]  /*c7a0*/  S2R R47, SR_GEMASK ;  /* 0x00000000002f7919 */ /* 0x000e220000003c00 */
[----:B------:R-:W-:Y:S01]  /*c7b0*/  BSSY B0, `(.L_x_1155) ;  /* 0x0000006000007945 */ /* 0x000fe20003800000 */
[----:B------:R-:W-:Y:S01]  /*c7c0*/  PLOP3.LUT P4, PT, P0, PT, PT, 0x8, 0x80 ;  /* 0x000000000080781c */ /* 0x000fe2000078e170 */
[----:B------:R-:W-:-:S12]  /*c7d0*/  IMAD.MOV.U32 R34, RZ, RZ, -0x1 ;  /* 0xffffffffff227424 */ /* 0x000fd800078e00ff */
[----:B0-----:R-:W-:Y:S05]  /*c7e0*/  WARPSYNC.COLLECTIVE R34, `(.L_x_1156) ;  /* 0x0000000022087348 */ /* 0x001fea0003c00000 */
[----:B------:R-:W-:Y:S01]  /*c7f0*/  VOTE.ANY R34, PT, P4 ;  /* 0x0000000000227806 */ /* 0x000fe200020e0100 */
[----:B0-----:R-:W-:Y:S06]  /*c800*/  ENDCOLLECTIVE ;  /* 0x000000000000791b */ /* 0x001fec0003800000 */
.L_x_1156:
[----:B------:R-:W-:Y:S05]  /*c810*/  BSYNC B0 ;  /* 0x0000000000007941 */ /* 0x000fea0003800000 */
.L_x_1155:
[----:B------:R-:W-:Y:S01]  /*c820*/  LOP3.LUT R34, R34, 0x80000000, R47, 0xec, !PT ;  /* 0x8000000022227812 */ /* 0x000fe200078eec2f */
[----:B------:R-:W-:-:S04]  /*c830*/  IMAD.MOV.U32 R4, RZ, RZ, 0x1 ;  /* 0x00000001ff047424 */ /* 0x000fc800078e00ff */
[----:B------:R-:W-:-:S05]  /*c840*/  VIADD R7, R34, 0xffffffff ;  /* 0xffffffff22077836 */ /* 0x000fca0000000000 */
[----:B------:R-:W-:Y:S01]  /*c850*/  LOP3.LUT R31, R34, R7, RZ, 0xc, !PT ;  /* 0x00000007221f7212 */ /* 0x000fe200078e0cff */
[----:B------:R-:W-:Y:S02]  /*c860*/  IMAD.MOV.U32 R7, RZ, RZ, R41 ;  /* 0x000000ffff077224 */ /* 0x000fe400078e0029 */
[----:B------:R-:W-:Y:S01]  /*c870*/  IMAD.MOV.U32 R34, RZ, RZ, -0x1 ;  /* 0xffffffffff227424 */ /* 0x000fe200078e00ff */
[----:B------:R0:W1:Y:S06]  /*c880*/  POPC R33, R31 ;  /* 0x0000001f00217309 */ /* 0x00006c0000000000 */
[----:B01----:R-:W-:Y:S05]  /*c890*/  WARPSYNC.COLLECTIVE R34, `(.L_x_1157) ;  /* 0x0000000022087348 */ /* 0x003fea0003c00000 */
[----:B-1----:R1:W2:Y:S02]  /*c8a0*/  SHFL.DOWN P4, R6, R7, R4, R33 ;  /* 0x0800000407067389 */ /* 0x0022a40000080021 */
[----:B012---:R-:W-:Y:S05]  /*c8b0*/  ENDCOLLECTIVE ;  /* 0x000000000000791b */ /* 0x007fea0003800000 */
.L_x_1157:
[----:B------:R-:W-:Y:S02]  /*c8c0*/  IMAD.MOV.U32 R7, RZ, RZ, R42 ;  /* 0x000000ffff077224 */ /* 0x000fe400078e002a */
[----:B------:R-:W-:-:S07]  /*c8d0*/  IMAD.MOV.U32 R30, RZ, RZ, R6 ;  /* 0x000000ffff1e7224 */ /* 0x000fce00078e0006 */
[----:B------:R-:W-:Y:S05]  /*c8e0*/  WARPSYNC.COLLECTIVE R34, `(.L_x_1158) ;  /* 0x0000000022087348 */ /* 0x000fea0003c00000 */
[----:B------:R0:W1:Y:S02]  /*c8f0*/  SHFL.DOWN P4, R6, R7, R4, R33 ;  /* 0x0800000407067389 */ /* 0x0000640000080021 */
[----:B01----:R-:W-:Y:S05]  /*c900*/  ENDCOLLECTIVE ;  /* 0x000000000000791b */ /* 0x003fea0003800000 */
.L_x_1158:
[----:B------:R-:W-:Y:S02]  /*c910*/  IMAD.MOV.U32 R7, RZ, RZ, R40 ;  /* 0x000000ffff077224 */ /* 0x000fe400078e0028 */
[----:B------:R-:W-:-:S07]  /*c920*/  IMAD.MOV.U32 R31, RZ, RZ, R6 ;  /* 0x000000ffff1f7224 */ /* 0x000fce00078e0006 */
[----:B------:R-:W-:Y:S05]  /*c930*/  WARPSYNC.COLLECTIVE R34, `(.L_x_1159) ;  /* 0x0000000022087348 */ /* 0x000fea0003c00000 */
[----:B------:R0:W1:Y:S02]  /*c940*/  SHFL.DOWN P4, R6, R7, R4, R33 ;  /* 0x0800000407067389 */ /* 0x0000640000080021 */
[----:B01----:R-:W-:Y:S05]  /*c950*/  ENDCOLLECTIVE ;  /* 0x000000000000791b */ /* 0x003fea0003800000 */
.L_x_1159:
[----:B------:R-:W-:Y:S05]  /*c960*/  BRA `(.L_x_1160) ;  /* 0xffffff7000447947 */ /* 0x000fea000383ffff */
.L_x_1013:
[----:B------:R-:W-:Y:S01]  /*c970*/  BSSY B0, `(.L_x_1161) ;  /* 0x0000006000007945 */ /* 0x000fe20003800000 */
[----:B------:R-:W-:Y:S02]  /*c980*/  IMAD.MOV.U32 R4, RZ, RZ, 0x1 ;  /* 0x00000001ff047424 */ /* 0x000fe400078e00ff */
[----:B------:R-:W-:-:S07]  /*c990*/  IMAD.MOV.U32 R34, RZ, RZ, -0x1 ;  /* 0xffffffffff227424 */ /* 0x000fce00078e00ff */
[----:B------:R-:W-:Y:S05]  /*c9a0*/  WARPSYNC.COLLECTIVE R34, `(.L_x_1162) ;  /* 0x0000000022087348 */ /* 0x000fea0003c00000 */
[----:B------:R0:W1:Y:S02]  /*c9b0*/  SHFL.DOWN P4, R6, R7, R4, R33 ;  /* 0x0800000407067389 */ /* 0x0000640000080021 */
[----:B01----:R-:W-:Y:S05]  /*c9c0*/  ENDCOLLECTIVE ;  /* 0x000000000000791b */ /* 0x003fea0003800000 */
.L_x_1162:
[----:B------:R-:W-:Y:S05]  /*c9d0*/  BSYNC B0 ;  /* 0x0000000000007941 */ /* 0x000fea0003800000 */
.L_x_1161:
[----:B------:R-:W-:Y:S05]  /*c9e0*/  BRA `(.L_x_1163) ;  /* 0xffffff7000487947 */ /* 0x000fea000383ffff */
.L_x_1014:
[----:B------:R-:W-:Y:S01]  /*c9f0*/  BSSY B0, `(.L_x_1164) ;  /* 0x0000007000007945 */ /* 0x000fe20003800000 */
[----:B------:R-:W-:Y:S02]  /*ca00*/  IMAD.MOV.U32 R7, RZ, RZ, R41 ;  /* 0x000000ffff077224 */ /* 0x000fe400078e0029 */
[----:B------:R-:W-:Y:S02]  /*ca10*/  IMAD.MOV.U32 R4, RZ, RZ, 0x2 ;  /* 0x00000002ff047424 */ /* 0x000fe400078e00ff */
[----:B------:R-:W-:-:S07]  /*ca20*/  IMAD.MOV.U32 R34, RZ, RZ, -0x1 ;  /* 0xffffffffff227424 */ /* 0x000fce00078e00ff */
[----:B------:R-:W-:Y:S05]  /*ca30*/  WARPSYNC.COLLECTIVE R34, `(.L_x_1165) ;  /* 0x0000000022087348 */ /* 0x000fea0003c00000 */
[----:B------:R0:W1:Y:S02]  /*ca40*/  SHFL.DOWN P4, R6, R7, R4, R33 ;  /* 0x0800000407067389 */ /* 0x0000640000080021 */
[----:B01----:R-:W-:Y:S05]  /*ca50*/  ENDCOLLECTIVE ;  /* 0x000000000000791b */ /* 0x003fea0003800000 */
.L_x_1165:
[----:B------:R-:W-:Y:S05]  /*ca60*/  BSYNC B0 ;  /* 0x0000000000007941 */ /* 0x000fea0003800000 */
.L_x_1164:
[----:B------:R-:W-:Y:S02]  /*ca70*/  IMAD.MOV.U32 R7, RZ, RZ, R42 ;  /* 0x000000ffff077224 */ /* 0x000fe400078e002a */
[----:B------:R-:W-:Y:S02]  /*ca80*/  IMAD.MOV.U32 R4, RZ, RZ, 0x2 ;  /* 0x00000002ff047424 */ /* 0x000fe400078e00ff */
[----:B------:R-:W-:Y:S02]  /*ca90*/  IMAD.MOV.U32 R34, RZ, RZ, -0x1 ;  /* 0xffffffffff227424 */ /* 0x000fe400078e00ff */
[----:B------:R-:W-:-:S07]  /*caa0*/  IMAD.MOV.U32 R30, RZ, RZ, R6 ;  /* 0x000000ffff1e7224 */ /* 0x000fce00078e0006 */
[----:B------:R-:W-:Y:S05]  /*cab0*/  WARPSYNC.COLLECTIVE R34, `(.L_x_1166) ;  /* 0x0000000022087348 */ /* 0x000fea0003c00000 */
[----:B------:R0:W1:Y:S02]  /*cac0*/  SHFL.DOWN P4, R6, R7, R4, R33 ;  /* 0x0800000407067389 */ /* 0x0000640000080021 */
[----:B01----:R-:W-:Y:S05]  /*cad0*/  ENDCOLLECTIVE ;  /* 0x000000000000791b */ /* 0x003fea0003800000 */
.L_x_1166:
[----:B------:R-:W-:Y:S02]  /*cae0*/  IMAD.MOV.U32 R7, RZ, RZ, R40 ;  /* 0x000000ffff077224 */ /* 0x000fe400078e0028 */
[----:B------:R-:W-:-:S07]  /*caf0*/  IMAD.MOV.U32 R31, RZ, RZ, R6 ;  /* 0x000000ffff1f7224 */ /* 0x000fce00078e0006 */
[----:B------:R-:W-:Y:S05]  /*cb00*/  WARPSYNC.COLLECTIVE R34, `(.L_x_1167) ;  /* 0x0000000022087348 */ /* 0x000fea0003c00000 */
[----:B------:R0:W1:Y:S02]  /*cb10*/  SHFL.DOWN P4, R6, R7, R4, R33 ;  /* 0x0800000407067389 */ /* 0x0000640000080021 */
[----:B01----:R-:W-:Y:S05]  /*cb20*/  ENDCOLLECTIVE ;  /* 0x000000000000791b */ /* 0x003fea0003800000 */
.L_x_1167:
[----:B------:R-:W-:Y:S05]  /*cb30*/  BRA `(.L_x_1168) ;  /* 0xffffff7000107947 */ /* 0x000fea000383ffff */
.L_x_1015:
[----:B------:R-:W-:Y:S01]  /*cb40*/  BSSY B0, `(.L_x_1169) ;  /* 0x0000006000007945 */ /* 0x000fe20003800000 */
[----:B------:R-:W-:Y:S02]  /*cb50*/  IMAD.MOV.U32 R4, RZ, RZ, 0x2 ;  /* 0x00000002ff047424 */ /* 0x000fe400078e00ff */
[----:B------:R-:W-:-:S07]  /*cb60*/  IMAD.MOV.U32 R34, RZ, RZ, -0x1 ;  /* 0xffffffffff227424 */ /* 0x000fce00078e00ff */
[----:B0-----:R-:W-:Y:S05]  /*cb70*/  WARPSYNC.COLLECTIVE R34, `(.L_x_1170) ;  /* 0x0000000022087348 */ /* 0x001fea0003c00000 */
[----:B------:R1:W2:Y:S02]  /*cb80*/  SHFL.DOWN P4, R6, R7, R4, R33 ;  /* 0x0800000407067389 */ /* 0x0002a40000080021 */
[----:B012---:R-:W-:Y:S05]  /*cb90*/  ENDCOLLECTIVE ;  /* 0x000000000000791b */ /* 0x007fea0003800000 */
.L_x_1170:
[----:B------:R-:W-:Y:S05]  /*cba0*/  BSYNC B0 ;  /* 0x0000000000007941 */ /* 0x000fea0003800000 */
.L_x_1169:
[----:B------:R-:W-:Y:S05]  /*cbb0*/  BRA `(.L_x_1171) ;  /* 0xffffff7000147947 */ /* 0x000fea000383ffff */
.L_x_1016:
[----:B------:R-:W-:Y:S01]  /*cbc0*/  BSSY B0, `(.L_x_1172) ;  /* 0x0000007000007945 */ /* 0x000fe20003800000 */
[----:B------:R-:W-:Y:S02]  /*cbd0*/  IMAD.MOV.U32 R7, RZ, RZ, R41 ;  /* 0x000000ffff077224 */ /* 0x000fe400078e0029 */
[----:B------:R-:W-:Y:S02]  /*cbe0*/  IMAD.MOV.U32 R4, RZ, RZ, 0x4 ;  /* 0x00000004ff047424 */ /* 0x000fe400078e00ff */
[----:B------:R-:W-:-:S07]  /*cbf0*/  IMAD.MOV.U32 R34, RZ, RZ, -0x1 ;  /* 0xffffffffff227424 */ /* 0x000fce00078e00ff */
[----:B------:R-:W-:Y:S05]  /*cc00*/  WARPSYNC.COLLECTIVE R34, `(.L_x_1173) ;  /* 0x0000000022087348 */ /* 0x000fea0003c00000 */
[----:B------:R0:W1:Y:S02]  /*cc10*/  SHFL.DOWN P4, R6, R7, R4, R33 ;  /* 0x0800000407067389 */ /* 0x0000640000080021 */
[----:B01----:R-:W-:Y:S05]  /*cc20*/  ENDCOLLECTIVE ;  /* 0x000000000000791b */ /* 0x003fea0003800000 */
.L_x_1173:
[----:B------:R-:W-:Y:S05]  /*cc30*/  BSYNC B0 ;  /* 0x0000000000007941 */ /* 0x000fea0003800000 */
.L_x_1172:
[----:B------:R-:W-:Y:S02]  /*cc40*/  IMAD.MOV.U32 R7, RZ, RZ, R42 ;  /* 0x000000ffff077224 */ /* 0x000fe400078e002a */
[----:B------:R-:W-:Y:S02]  /*cc50*/  IMAD.MOV.U32 R4, RZ, RZ, 0x4 ;  /* 0x00000004ff047424 */ /* 0x000fe400078e00ff */
[----:B------:R-:W-:Y:S02]  /*cc60*/  IMAD.MOV.U32 R34, RZ, RZ, -0x1 ;  /* 0xffffffffff227424 */ /* 0x000fe400078e00ff */
[----:B------:R-:W-:-:S07]  /*cc70*/  IMAD.MOV.U32 R30, RZ, RZ, R6 ;  /* 0x000000ffff1e7224 */ /* 0x000fce00078e0006 */
[----:B------:R-:W-:Y:S05]  /*cc80*/  WARPSYNC.COLLECTIVE R34, `(.L_x_1174) ;  /* 0x0000000022087348 */ /* 0x000fea0003c00000 */
[----:B------:R0:W1:Y:S02]  /*cc90*/  SHFL.DOWN P4, R6, R7, R4, R33 ;  /* 0x0800000407067389 */ /* 0x0000640000080021 */
[----:B01----:R-:W-:Y:S05]  /*cca0*/  ENDCOLLECTIVE ;  /* 0x000000000000791b */ /* 0x003fea0003800000 */
.L_x_1174:
[----:B------:R-:W-:Y:S02]  /*ccb0*/  IMAD.MOV.U32 R7, RZ, RZ, R40 ;  /* 0x000000ffff077224 */ /* 0x000fe400078e0028 */
[----:B------:R-:W-:-:S07]  /*ccc0*/  IMAD.MOV.U32 R31, RZ, RZ, R6 ;  /* 0x000000ffff1f7224 */ /* 0x000fce00078e0006 */
[----:B------:R-:W-:Y:S05]  /*ccd0*/  WARPSYNC.COLLECTIVE R34, `(.L_x_1175) ;  /* 0x0000000022087348 */ /* 0x000fea0003c00000 */
[----:B------:R0:W1:Y:S02]  /*cce0*/  SHFL.DOWN P4, R6, R7, R4, R33 ;  /* 0x0800000407067389 */ /* 0x0000640000080021 */
[----:B01----:R-:W-:Y:S05]  /*ccf0*/  ENDCOLLECTIVE ;  /* 0x000000000000791b */ /* 0x003fea0003800000 */
.L_x_1175:
[----:B------:R-:W-:Y:S05]  /*cd00*/  BRA `(.L_x_1176) ;  /* 0xffffff6c00e07947 */ /* 0x000fea000383ffff */
.L_x_1017:
[----:B------:R-:W-:Y:S01]  /*cd10*/  BSSY B0, `(.L_x_1177) ;  /* 0x0000006000007945 */ /* 0x000fe20003800000 */
[----:B------:R-:W-:Y:S02]  /*cd20*/  IMAD.MOV.U32 R4, RZ, RZ, 0x4 ;  /* 0x00000004ff047424 */ /* 0x000fe400078e00ff */
[----:B------:R-:W-:-:S07]  /*cd30*/  IMAD.MOV.U32 R34, RZ, RZ, -0x1 ;  /* 0xffffffffff227424 */ /* 0x000fce00078e00ff */
[----:B0-----:R-:W-:Y:S05]  /*cd40*/  WARPSYNC.COLLECTIVE R34, `(.L_x_1178) ;  /* 0x0000000022087348 */ /* 0x001fea0003c00000 */
[----:B------:R1:W2:Y:S02]  /*cd50*/  SHFL.DOWN P4, R6, R7, R4, R33 ;  /* 0x0800000407067389 */ /* 0x0002a40000080021 */
[----:B012---:R-:W-:Y:S05]  /*cd60*/  ENDCOLLECTIVE ;  /* 0x000000000000791b */ /* 0x007fea0003800000 */
.L_x_1178:
[----:B------:R-:W-:Y:S05]  /*cd70*/  BSYNC B0 ;  /* 0x0000000000007941 */ /* 0x000fea0003800000 */
.L_x_1177:
[----:B------:R-:W-:Y:S05]  /*cd80*/  BRA `(.L_x_1179) ;  /* 0xffffff6c00e47947 */ /* 0x000fea000383ffff */
.L_x_1018:
[----:B------:R-:W-:Y:S01]  /*cd90*/  BSSY B0, `(.L_x_1180) ;  /* 0x0000007000007945 */ /* 0x000fe20003800000 */
[----:B------:R-:W-:Y:S02]  /*cda0*/  IMAD.MOV.U32 R7, RZ, RZ, R41 ;  /* 0x000000ffff077224 */ /* 0x000fe400078e0029 */
[----:B------:R-:W-:Y:S02]  /*cdb0*/  IMAD.MOV.U32 R4, RZ, RZ, 0x8 ;  /* 0x00000008ff047424 */ /* 0x000fe400078e00ff */
[----:B------:R-:W-:-:S07]  /*cdc0*/  IMAD.MOV.U32 R34, RZ, RZ, -0x1 ;  /* 0xffffffffff227424 */ /* 0x000fce00078e00ff */
[----:B------:R-:W-:Y:S05]  /*cdd0*/  WARPSYNC.COLLECTIVE R34, `(.L_x_1181) ;  /* 0x0000000022087348 */ /* 0x000fea0003c00000 */
[----:B------:R0:W1:Y:S02]  /*cde0*/  SHFL.DOWN P4, R6, R7, R4, R33 ;  /* 0x0800000407067389 */ /* 0x0000640000080021 */
[----:B01----:R-:W-:Y:S05]  /*cdf0*/  ENDCOLLECTIVE ;  /* 0x000000000000791b */ /* 0x003fea0003800000 */
.L_x_1181:
[----:B------:R-:W-:Y:S05]  /*ce00*/  BSYNC B0 ;  /* 0x0000000000007941 */ /* 0x000fea0003800000 */
.L_x_1180:
[----:B------:R-:W-:Y:S02]  /*ce10*/  IMAD.MOV.U32 R7, RZ, RZ, R42 ;  /* 0x000000ffff077224 */ /* 0x000fe400078e002a */
[----:B------:R-:W-:Y:S02]  /*ce20*/  IMAD.MOV.U32 R4, RZ, RZ, 0x8 ;  /* 0x00000008ff047424 */ /* 0x000fe400078e00ff */
[----:B------:R-:W-:Y:S02]  /*ce30*/  IMAD.MOV.U32 R34, RZ, RZ, -0x1 ;  /* 0xffffffffff227424 */ /* 0x000fe400078e00ff */
[----:B------:R-:W-:-:S07]  /*ce40*/  IMAD.MOV.U32 R30, RZ, RZ, R6 ;  /* 0x000000ffff1e7224 */ /* 0x000fce00078e0006 */
[----:B------:R-:W-:Y:S05]  /*ce50*/  WARPSYNC.COLLECTIVE R34, `(.L_x_1182) ;  /* 0x0000000022087348 */ /* 0x000fea0003c00000 */
[----:B------:R0:W1:Y:S02]  /*ce60*/  SHFL.DOWN P4, R6, R7, R4, R33 ;  /* 0x0800000407067389 */ /* 0x0000640000080021 */
[----:B01----:R-:W-:Y:S05]  /*ce70*/  ENDCOLLECTIVE ;  /* 0x000000000000791b */ /* 0x003fea0003800000 */
.L_x_1182:
[----:B------:R-:W-:Y:S02]  /*ce80*/  IMAD.MOV.U32 R7, RZ, RZ, R40 ;  /* 0x000000ffff077224 */ /* 0x000fe400078e0028 */
[----:B------:R-:W-:-:S07]  /*ce90*/  IMAD.MOV.U32 R31, RZ, RZ, R6 ;  /* 0x000000ffff1f7224 */ /* 0x000fce00078e0006 */
[----:B------:R-:W-:Y:S05]  /*cea0*/  WARPSYNC.COLLECTIVE R34, `(.L_x_1183) ;  /* 0x0000000022087348 */ /* 0x000fea0003c00000 */
[----:B------:R0:W1:Y:S02]  /*ceb0*/  SHFL.DOWN P4, R6, R7, R4, R33 ;  /* 0x0800000407067389 */ /* 0x0000640000080021 */
[----:B01----:R-:W-:Y:S05]  /*cec0*/  ENDCOLLECTIVE ;  /* 0x000000000000791b */ /* 0x003fea0003800000 */
.L_x_1183:
[----:B------:R-:W-:Y:S05]  /*ced0*/  BRA `(.L_x_1184) ;  /* 0xffffff6c00b07947 */ /* 0x000fea000383ffff */
.L_x_1019:
[----:B------:R-:W-:Y:S01]  /*cee0*/  BSSY B0, `(.L_x_1185) ;  /* 0x0000006000007945 */ /* 0x000fe20003800000 */
[----:B------:R-:W-:Y:S02]  /*cef0*/  IMAD.MOV.U32 R4, RZ, RZ, 0x8 ;  /* 0x00000008ff047424 */ /* 0x000fe400078e00ff */
[----:B------:R-:W-:-:S07]  /*cf00*/  IMAD.MOV.U32 R34, RZ, RZ, -0x1 ;  /* 0xffffffffff227424 */ /* 0x000fce00078e00ff */
[----:B0-----:R-:W-:Y:S05]  /*cf10*/  WARPSYNC.COLLECTIVE R34, `(.L_x_1186) ;  /* 0x0000000022087348 */ /* 0x001fea0003c00000 */
[----:B------:R1:W2:Y:S02]  /*cf20*/  SHFL.DOWN P4, R6, R7, R4, R33 ;  /* 0x0800000407067389 */ /* 0x0002a40000080021 */
[----:B012---:R-:W-:Y:S05]  /*cf30*/  ENDCOLLECTIVE ;  /* 0x000000000000791b */ /* 0x007fea0003800000 */
.L_x_1186:
[----:B------:R-:W-:Y:S05]  /*cf40*/  BSYNC B0 ;  /* 0x0000000000007941 */ /* 0x000fea0003800000 */
.L_x_1185:
[----:B------:R-:W-:Y:S05]  /*cf50*/  BRA `(.L_x_1187) ;  /* 0xffffff6c00b47947 */ /* 0x000fea000383ffff */
.L_x_1020:
[----:B------:R-:W-:Y:S01]  /*cf60*/  BSSY B0, `(.L_x_1188) ;  /* 0x0000007000007945 */ /* 0x000fe20003800000 */
[----:B------:R-:W-:Y:S02]  /*cf70*/  IMAD.MOV.U32 R7, RZ, RZ, R41 ;  /* 0x000000ffff077224 */ /* 0x000fe400078e0029 */
[----:B------:R-:W-:Y:S02]  /*cf80*/  IMAD.MOV.U32 R4, RZ, RZ, 0x10 ;  /* 0x00000010ff047424 */ /* 0x000fe400078e00ff */
[----:B------:R-:W-:-:S07]  /*cf90*/  IMAD.MOV.U32 R34, RZ, RZ, -0x1 ;  /* 0xffffffffff227424 */ /* 0x000fce00078e00ff */
[----:B------:R-:W-:Y:S05]  /*cfa0*/  WARPSYNC.COLLECTIVE R34, `(.L_x_1189) ;  /* 0x0000000022087348 */ /* 0x000fea0003c00000 */
[----:B------:R0:W1:Y:S02]  /*cfb0*/  SHFL.DOWN P4, R6, R7, R4, R33 ;  /* 0x0800000407067389 */ /* 0x0000640000080021 */
[----:B01----:R-:W-:Y:S05]  /*cfc0*/  ENDCOLLECTIVE ;  /* 0x000000000000791b */ /* 0x003fea0003800000 */
.L_x_1189:
[----:B------:R-:W-:Y:S05]  /*cfd0*/  BSYNC B0 ;  /* 0x0000000000007941 */ /* 0x000fea0003800000 */
.L_x_1188:
[----:B------:R-:W-:Y:S02]  /*cfe0*/  IMAD.MOV.U32 R7, RZ, RZ, R42 ;  /* 0x000000ffff077224 */ /* 0x000fe400078e002a */
[----:B------:R-:W-:Y:S02]  /*cff0*/  IMAD.MOV.U32 R4, RZ, RZ, 0x10 ;  /* 0x00000010ff047424 */ /* 0x000fe400078e00ff */
[----:B------:R-:W-:Y:S02]  /*d000*/  IMAD.MOV.U32 R34, RZ, RZ, -0x1 ;  /* 0xffffffffff227424 */ /* 0x000fe400078e00ff */
[----:B------:R-:W-:-:S07]  /*d010*/  IMAD.MOV.U32 R48, RZ, RZ, R6 ;  /* 0x000000ffff307224 */ /* 0x000fce00078e0006 */
[----:B------:R-:W-:Y:S05]  /*d020*/  WARPSYNC.COLLECTIVE R34, `(.L_x_1190) ;  /* 0x0000000022087348 */ /* 0x000fea0003c00000 */
[----:B------:R0:W1:Y:S02]  /*d030*/  SHFL.DOWN P4, R6, R7, R4, R33 ;  /* 0x0800000407067389 */ /* 0x0000640000080021 */
[----:B01----:R-:W-:Y:S05]  /*d040*/  ENDCOLLECTIVE ;  /* 0x000000000000791b */ /* 0x003fea0003800000 */
.L_x_1190:
[----:B------:R-:W-:Y:S02]  /*d050*/  IMAD.MOV.U32 R7, RZ, RZ, R40 ;  /* 0x000000ffff077224 */ /* 0x000fe400078e0028 */
[----:B------:R-:W-:-:S07]  /*d060*/  IMAD.MOV.U32 R49, RZ, RZ, R6 ;  /* 0x000000ffff317224 */ /* 0x000fce00078e0006 */
[----:B------:R-:W-:Y:S05]  /*d070*/  WARPSYNC.COLLECTIVE R34, `(.L_x_1191) ;  /* 0x0000000022087348 */ /* 0x000fea0003c00000 */
[----:B------:R0:W1:Y:S02]  /*d080*/  SHFL.DOWN P4, R6, R7, R4, R33 ;  /* 0x0800000407067389 */ /* 0x0000640000080021 */
[----:B01----:R-:W-:Y:S05]  /*d090*/  ENDCOLLECTIVE ;  /* 0x000000000000791b */ /* 0x003fea0003800000 */
.L_x_1191:
[----:B------:R-:W-:Y:S05]  /*d0a0*/  BRA `(.L_x_1192) ;  /* 0xffffff6c00807947 */ /* 0x000fea000383ffff */
.L_x_1021:
[----:B------:R-:W-:Y:S01]  /*d0b0*/  BSSY B0, `(.L_x_1193) ;  /* 0x0000006000007945 */ /* 0x000fe20003800000 */
[----:B------:R-:W-:Y:S02]  /*d0c0*/  IMAD.MOV.U32 R4, RZ, RZ, 0x10 ;  /* 0x00000010ff047424 */ /* 0x000fe400078e00ff */
[----:B------:R-:W-:-:S07]  /*d0d0*/  IMAD.MOV.U32 R34, RZ, RZ, -0x1 ;  /* 0xffffffffff227424 */ /* 0x000fce00078e00ff */
[----:B0-----:R-:W-:Y:S05]  /*d0e0*/  WARPSYNC.COLLECTIVE R34, `(.L_x_1194) ;  /* 0x0000000022087348 */ /* 0x001fea0003c00000 */
[----:B------:R1:W2:Y:S02]  /*d0f0*/  SHFL.DOWN P4, R6, R7, R4, R33 ;  /* 0x0800000407067389 */ /* 0x0002a40000080021 */
[----:B012---:R-:W-:Y:S05]  /*d100*/  ENDCOLLECTIVE ;  /* 0x000000000000791b */ /* 0x007fea0003800000 */
.L_x_1194:
[----:B------:R-:W-:Y:S05]  /*d110*/  BSYNC B0 ;  /* 0x0000000000007941 */ /* 0x000fea0003800000 */
.L_x_1193:
[----:B------:R-:W-:Y:S05]  /*d120*/  BRA `(.L_x_1195) ;  /* 0xffffff6c00907947 */ /* 0x000fea000383ffff */
.L_x_1022:
[----:B------:R-:W-:Y:S01]  /*d130*/  BSSY B0, `(.L_x_1196) ;  /* 0x0000006000007945 */ /* 0x000fe20003800000 */
[----:B------:R-:W-:Y:S01]  /*d140*/  PLOP3.LUT P5, PT, P0, PT, PT, 0x80, 0x8 ;  /* 0x000000000008781c */ /* 0x000fe200007af070 */
[----:B------:R-:W-:-:S12]  /*d150*/  IMAD.MOV.U32 R34, RZ, RZ, -0x1 ;  /* 0xffffffffff227424 */ /* 0x000fd800078e00ff */
[----:B------:R-:W-:Y:S05]  /*d160*/  WARPSYNC.COLLECTIVE R34, `(.L_x_1197) ;  /* 0x0000000022087348 */ /* 0x000fea0003c00000 */
[----:B------:R-:W-:Y:S01]  /*d170*/  VOTE.ALL P5, P5 ;  /* 0x0000000000ff7806 */ /* 0x000fe200028a0000 */
[----:B------:R-:W-:-:S12]  /*d180*/  ENDCOLLECTIVE ;  /* 0x000000000000791b */ /* 0x000fd80003800000 */
.L_x_1197:
[----:B------:R-:W-:Y:S05]  /*d190*/  BSYNC B0 ;  /* 0x0000000000007941 */ /* 0x000fea0003800000 */
.L_x_1196:
[----:B------:R-:W-:Y:S01]  /*d1a0*/  PLOP3.LUT P0, PT, P5, PT, PT, 0x80, 0x8 ;  /* 0x000000000008781c */ /* 0x000fe20002f0f070 */
[----:B------:R-:W-:-:S12]  /*d1b0*/  BRA `(.L_x_1198) ;  /* 0xffffff6c008c7947 */ /* 0x000fd8000383ffff */
.L_x_1024:
[----:B------:R-:W-:Y:S01]  /*d1c0*/  BSSY B0, `(.L_x_1199) ;  /* 0x0000006000007945 */ /* 0x000fe20003800000 */
[----:B------:R-:W-:Y:S01]  /*d1d0*/  PLOP3.LUT P4, PT, P0, PT, PT, 0x8, 0x80 ;  /* 0x000000000080781c */ /* 0x000fe2000078e170 */
[----:B------:R-:W-:-:S12]  /*d1e0*/  IMAD.MOV.U32 R34, RZ, RZ, -0x1 ;  /* 0xffffffffff227424 */ /* 0x000fd800078e00ff */
[----:B------:R-:W-:Y:S05]  /*d1f0*/  WARPSYNC.COLLECTIVE R34, `(.L_x_1200) ;  /* 0x0000000022087348 */ /* 0x000fea0003c00000 */
[----:B------:R-:W-:Y:S01]  /*d200*/  VOTE.ANY P4, P4 ;  /* 0x0000000000ff7806 */ /* 0x000fe20002080100 */
[----:B------:R-:W-:-:S12]  /*d210*/  ENDCOLLECTIVE ;  /* 0x000000000000791b */ /* 0x000fd80003800000 */
.L_x_1200:
[----:B------:R-:W-:Y:S05]  /*d220*/  BSYNC B0 ;  /* 0x0000000000007941 */ /* 0x000fea0003800000 */
.L_x_1199:
[----:B------:R-:W-:Y:S01]  /*d230*/  PLOP3.LUT P0, PT, P4, PT, PT, 0x80, 0x8 ;  /* 0x000000000008781c */ /* 0x000fe2000270f070 */
[----:B------:R-:W-:-:S12]  /*d240*/  BRA `(.L_x_1201) ;  /* 0xffffff6c00887947 */ /* 0x000fd8000383ffff */
.L_x_1026:
[----:B------:R-:W-:Y:S01]  /*d250*/  BSSY B0, `(.L_x_1202) ;  /* 0x0000006000007945 */ /* 0x000fe20003800000 */
[----:B------:R-:W-:Y:S01]  /*d260*/  PLOP3.LUT P4, PT, P0, PT, PT, 0x8, 0x80 ;  /* 0x000000000080781c */ /* 0x000fe2000078e170 */
[----:B------:R-:W-:-:S12]  /*d270*/  IMAD.MOV.U32 R34, RZ, RZ, -0x1 ;  /* 0xffffffffff227424 */ /* 0x000fd800078e00ff */
[----:B------:R-:W-:Y:S05]  /*d280*/  WARPSYNC.COLLECTIVE R34, `(.L_x_1203) ;  /* 0x0000000022087348 */ /* 0x000fea0003c00000 */
[----:B------:R-:W-:Y:S01]  /*d290*/  VOTE.ANY R34, PT, P4 ;  /* 0x0000000000227806 */ /* 0x000fe200020e0100 */
[----:B------:R-:W-:Y:S06]  /*d2a0*/  ENDCOLLECTIVE ;  /* 0x000000000000791b */ /* 0x000fec0003800000 */
.L_x_1203:
[----:B------:R-:W-:Y:S05]  /*d2b0*/  BSYNC B0 ;  /* 0x0000000000007941 */ /* 0x000fea0003800000 */
.L_x_1202:
        /* <DEDUP_REMOVED lines=10> */
.L_x_1204:
[----:B------:R-:W-:Y:S02]  /*d360*/  IMAD.MOV.U32 R7, RZ, RZ, R51 ;  /* 0x000000ffff077224 */ /* 0x000fe400078e0033 */
[----:B------:R-:W-:-:S07]  /*d370*/  IMAD.MOV.U32 R53, RZ, RZ, R6 ;  /* 0x000000ffff357224 */ /* 0x000fce00078e0006 */
[----:B------:R-:W-:Y:S05]  /*d380*/  WARPSYNC.COLLECTIVE R34, `(.L_x_1205) ;  /* 0x0000000022087348 */ /* 0x000fea0003c00000 */
[----:B------:R0:W1:Y:S02]  /*d390*/  SHFL.DOWN P4, R6, R7, R4, R33 ;  /* 0x0800000407067389 */ /* 0x0000640000080021 */
[----:B01----:R-:W-:Y:S05]  /*d3a0*/  ENDCOLLECTIVE ;  /* 0x000000000000791b */ /* 0x003fea0003800000 */
.L_x_1205:
[----:B------:R-:W-:Y:S02]  /*d3b0*/  IMAD.MOV.U32 R7, RZ, RZ, R48 ;  /* 0x000000ffff077224 */ /* 0x000fe400078e0030 */
[----:B------:R-:W-:-:S07]  /*d3c0*/  IMAD.MOV.U32 R50, RZ, RZ, R6 ;  /* 0x000000ffff327224 */ /* 0x000fce00078e0006 */
[----:B------:R-:W-:Y:S05]  /*d3d0*/  WARPSYNC.COLLECTIVE R34, `(.L_x_1206) ;  /* 0x0000000022087348 */ /* 0x000fea0003c00000 */
[----:B------:R0:W1:Y:S02]  /*d3e0*/  SHFL.DOWN P4, R6, R7, R4, R33 ;  /* 0x0800000407067389 */ /* 0x0000640000080021 */
[----:B01----:R-:W-:Y:S05]  /*d3f0*/  ENDCOLLECTIVE ;  /* 0x000000000000791b */ /* 0x003fea0003800000 */
.L_x_1206:
[----:B------:R-:W-:Y:S01]  /*d400*/  IMAD.MOV.U32 R52, RZ, RZ, R6 ;  /* 0x000000ffff347224 */ /* 0x000fe200078e0006 */
[----:B------:R-:W-:Y:S06]  /*d410*/  BRA `(.L_x_1207) ;  /* 0xffffff6c00507947 */ /* 0x000fec000383ffff */
.L_x_1027:
[----:B------:R-:W-:Y:S01]  /*d420*/  BSSY B0, `(.L_x_1208) ;  /* 0x0000006000007945 */ /* 0x000fe20003800000 */
[----:B------:R-:W-:Y:S02]  /*d430*/  IMAD.MOV.U32 R4, RZ, RZ, 0x1 ;  /* 0x00000001ff047424 */ /* 0x000fe400078e00ff */
[----:B------:R-:W-:-:S07]  /*d440*/  IMAD.MOV.U32 R34, RZ, RZ, -0x1 ;  /* 0xffffffffff227424 */ /* 0x000fce00078e00ff */
[----:B--23--:R-:W-:Y:S05]  /*d450*/  WARPSYNC.COLLECTIVE R34, `(.L_x_1209) ;  /* 0x0000000022087348 */ /* 0x00cfea0003c00000 */
[----:B------:R0:W1:Y:S02]  /*d460*/  SHFL.DOWN P4, R6, R7, R4, R33 ;  /* 0x0800000407067389 */ /* 0x0000640000080021 */
[----:B0123--:R-:W-:Y:S05]  /*d470*/  ENDCOLLECTIVE ;  /* 0x000000000000791b */ /* 0x00ffea0003800000 */
.L_x_1209:
[----:B------:R-:W-:Y:S05]  /*d480*/  BSYNC B0 ;  /* 0x0000000000007941 */ /* 0x000fea0003800000 */
.L_x_1208:
[----:B------:R-:W-:Y:S05]  /*d490*/  BRA `(.L_x_1210) ;  /* 0xffffff6c00487947 */ /* 0x000fea000383ffff */
.L_x_1028:
[----:B------:R-:W-:Y:S01]  /*d4a0*/  BSSY B0, `(.L_x_1211) ;  /* 0x0000007000007945 */ /* 0x000fe20003800000 */
[----:B------:R-:W-:Y:S02]  /*d4b0*/  IMAD.MOV.U32 R7, RZ, RZ, R32 ;  /* 0x000000ffff077224 */ /* 0x000fe400078e0020 */
[----:B------:R-:W-:Y:S02]  /*d4c0*/  IMAD.MOV.U32 R4, RZ, RZ, 0x2 ;  /* 0x00000002ff047424 */ /* 0x000fe400078e00ff */
[----:B------:R-:W-:-:S07]  /*d4d0*/  IMAD.MOV.U32 R34, RZ, RZ, -0x1 ;  /* 0xffffffffff227424 */ /* 0x000fce00078e00ff */
[----:B------:R-:W-:Y:S05]  /*d4e0*/  WARPSYNC.COLLECTIVE R34, `(.L_x_1212) ;  /* 0x0000000022087348 */ /* 0x000fea0003c00000 */
[----:B------:R0:W1:Y:S02]  /*d4f0*/  SHFL.DOWN P4, R6, R7, R4, R33 ;  /* 0x0800000407067389 */ /* 0x0000640000080021 */
[----:B01----:R-:W-:Y:S05]  /*d500*/  ENDCOLLECTIVE ;  /* 0x000000000000791b */ /* 0x003fea0003800000 */
.L_x_1212:
[----:B------:R-:W-:Y:S05]  /*d510*/  BSYNC B0 ;  /* 0x0000000000007941 */ /* 0x000fea0003800000 */
.L_x_1211:
[----:B------:R-:W-:Y:S02]  /*d520*/  IMAD.MOV.U32 R7, RZ, RZ, R51 ;  /* 0x000000ffff077224 */ /* 0x000fe400078e0033 */
[----:B------:R-:W-:Y:S02]  /*d530*/  IMAD.MOV.U32 R4, RZ, RZ, 0x2 ;  /* 0x00000002ff047424 */ /* 0x000fe400078e00ff */
[----:B------:R-:W-:Y:S02]  /*d540*/  IMAD.MOV.U32 R34, RZ, RZ, -0x1 ;  /* 0xffffffffff227424 */ /* 0x000fe400078e00ff */
[----:B------:R-:W-:-:S07]  /*d550*/  IMAD.MOV.U32 R53, RZ, RZ, R6 ;  /* 0x000000ffff357224 */ /* 0x000fce00078e0006 */
[----:B------:R-:W-:Y:S05]  /*d560*/  WARPSYNC.COLLECTIVE R34, `(.L_x_1213) ;  /* 0x0000000022087348 */ /* 0x000fea0003c00000 */
[----:B------:R0:W1:Y:S02]  /*d570*/  SHFL.DOWN P4, R6, R7, R4, R33 ;  /* 0x0800000407067389 */ /* 0x0000640000080021 */
[----:B01----:R-:W-:Y:S05]  /*d580*/  ENDCOLLECTIVE ;  /* 0x000000000000791b */ /* 0x003fea0003800000 */
.L_x_1213:
[----:B------:R-:W-:Y:S02]  /*d590*/  IMAD.MOV.U32 R7, RZ, RZ, R48 ;  /* 0x000000ffff077224 */ /* 0x000fe400078e0030 */
[----:B------:R-:W-:-:S07]  /*d5a0*/  IMAD.MOV.U32 R50, RZ, RZ, R6 ;  /* 0x000000ffff327224 */ /* 0x000fce00078e0006 */
[----:B------:R-:W-:Y:S05]  /*d5b0*/  WARPSYNC.COLLECTIVE R34, `(.L_x_1214) ;  /* 0x0000000022087348 */ /* 0x000fea0003c00000 */
[----:B------:R0:W1:Y:S02]  /*d5c0*/  SHFL.DOWN P4, R6, R7, R4, R33 ;  /* 0x0800000407067389 */ /* 0x0000640000080021 */
[----:B01----:R-:W-:Y:S05]  /*d5d0*/  ENDCOLLECTIVE ;  /* 0x000000000000791b */ /* 0x003fea0003800000 */
.L_x_1214:
[----:B------:R-:W-:Y:S01]  /*d5e0*/  IMAD.MOV.U32 R52, RZ, RZ, R6 ;  /* 0x000000ffff347224 */ /* 0x000fe200078e0006 */
[----:B------:R-:W-:Y:S06]  /*d5f0*/  BRA `(.L_x_1215) ;  /* 0xffffff6c00187947 */ /* 0x000fec000383ffff */
.L_x_1029:
[----:B------:R-:W-:Y:S01]  /*d600*/  BSSY B0, `(.L_x_1216) ;  /* 0x0000006000007945 */ /* 0x000fe20003800000 */
[----:B------:R-:W-:Y:S02]  /*d610*/  IMAD.MOV.U32 R4, RZ, RZ, 0x2 ;  /* 0x00000002ff047424 */ /* 0x000fe400078e00ff */
[----:B------:R-:W-:-:S07]  /*d620*/  IMAD.MOV.U32 R34, RZ, RZ, -0x1 ;  /* 0xffffffffff227424 */ /* 0x000fce00078e00ff */
[----:B--23--:R-:W-:Y:S05]  /*d630*/  WARPSYNC.COLLECTIVE R34, `(.L_x_1217) ;  /* 0x0000000022087348 */ /* 0x00cfea0003c00000 */
[----:B------:R0:W1:Y:S02]  /*d640*/  SHFL.DOWN P4, R6, R7, R4, R33 ;  /* 0x0800000407067389 */ /* 0x0000640000080021 */
[----:B0123--:R-:W-:Y:S05]  /*d650*/  ENDCOLLECTIVE ;  /* 0x000000000000791b */ /* 0x00ffea0003800000 */
.L_x_1217:
[----:B------:R-:W-:Y:S05]  /*d660*/  BSYNC B0 ;  /* 0x0000000000007941 */ /* 0x000fea0003800000 */
.L_x_1216:
[----:B------:R-:W-:Y:S05]  /*d670*/  BRA `(.L_x_1218) ;  /* 0xffffff6c00107947 */ /* 0x000fea000383ffff */
.L_x_1030:
[----:B------:R-:W-:Y:S01]  /*d680*/  BSSY B0, `(.L_x_1219) ;  /* 0x0000007000007945 */ /* 0x000fe20003800000 */
[----:B------:R-:W-:Y:S02]  /*d690*/  IMAD.MOV.U32 R7, RZ, RZ, R32 ;  /* 0x000000ffff077224 */ /* 0x000fe400078e0020 */
[----:B------:R-:W-:Y:S02]  /*d6a0*/  IMAD.MOV.U32 R4, RZ, RZ, 0x4 ;  /* 0x00000004ff047424 */ /* 0x000fe400078e00ff */
[----:B------:R-:W-:-:S07]  /*d6b0*/  IMAD.MOV.U32 R34, RZ, RZ, -0x1 ;  /* 0xffffffffff227424 */ /* 0x000fce00078e00ff */
[----:B------:R-:W-:Y:S05]  /*d6c0*/  WARPSYNC.COLLECTIVE R34, `(.L_x_1220) ;  /* 0x0000000022087348 */ /* 0x000fea0003c00000 */
[----:B------:R0:W1:Y:S02]  /*d6d0*/  SHFL.DOWN P4, R6, R7, R4, R33 ;  /* 0x0800000407067389 */ /* 0x0000640000080021 */
[----:B01----:R-:W-:Y:S05]  /*d6e0*/  ENDCOLLECTIVE ;  /* 0x000000000000791b */ /* 0x003fea0003800000 */
.L_x_1220:
[----:B------:R-:W-:Y:S05]  /*d6f0*/  BSYNC B0 ;  /* 0x0000000000007941 */ /* 0x000fea0003800000 */
.L_x_1219:
[----:B------:R-:W-:Y:S02]  /*d700*/  IMAD.MOV.U32 R7, RZ, RZ, R51 ;  /* 0x000000ffff077224 */ /* 0x000fe400078e0033 */
[----:B------:R-:W-:Y:S02]  /*d710*/  IMAD.MOV.U32 R4, RZ, RZ, 0x4 ;  /* 0x00000004ff047424 */ /* 0x000fe400078e00ff */
[----:B------:R-:W-:Y:S02]  /*d720*/  IMAD.MOV.U32 R34, RZ, RZ, -0x1 ;  /* 0xffffffffff227424 */ /* 0x000fe400078e00ff */
[----:B------:R-:W-:-:S07]  /*d730*/  IMAD.MOV.U32 R53, RZ, RZ, R6 ;  /* 0x000000ffff357224 */ /* 0x000fce00078e0006 */
[----:B------:R-:W-:Y:S05]  /*d740*/  WARPSYNC.COLLECTIVE R34, `(.L_x_1221) ;  /* 0x0000000022087348 */ /* 0x000fea0003c00000 */
[----:B------:R0:W1:Y:S02]  /*d750*/  SHFL.DOWN P4, R6, R7, R4, R33 ;  /* 0x0800000407067389 */ /* 0x0000640000080021 */
[----:B01----:R-:W-:Y:S05]  /*d760*/  ENDCOLLECTIVE ;  /* 0x000000000000791b */ /* 0x003fea0003800000 */
.L_x_1221:
[----:B------:R-:W-:Y:S02]  /*d770*/  IMAD.MOV.U32 R7, RZ, RZ, R48 ;  /* 0x000000ffff077224 */ /* 0x000fe400078e0030 */
[----:B------:R-:W-:-:S07]  /*d780*/  IMAD.MOV.U32 R50, RZ, RZ, R6 ;  /* 0x000000ffff327224 */ /* 0x000fce00078e0006 */
[----:B------:R-:W-:Y:S05]  /*d790*/  WARPSYNC.COLLECTIVE R34, `(.L_x_1222) ;  /* 0x0000000022087348 */ /* 0x000fea0003c00000 */
[----:B------:R0:W1:Y:S02]  /*d7a0*/  SHFL.DOWN P4, R6, R7, R4, R33 ;  /* 0x0800000407067389 */ /* 0x0000640000080021 */
[----:B01----:R-:W-:Y:S05]  /*d7b0*/  ENDCOLLECTIVE ;  /* 0x000000000000791b */ /* 0x003fea0003800000 */
.L_x_1222:
[----:B------:R-:W-:Y:S01]  /*d7c0*/  IMAD.MOV.U32 R52, RZ, RZ, R6 ;  /* 0x000000ffff347224 */ /* 0x000fe200078e0006 */
[----:B------:R-:W-:Y:S06]  /*d7d0*/  BRA `(.L_x_1223) ;  /* 0xffffff6800e07947 */ /* 0x000fec000383ffff */
.L_x_1031:
[----:B------:R-:W-:Y:S01]  /*d7e0*/  BSSY B0, `(.L_x_1224) ;  /* 0x0000006000007945 */ /* 0x000fe20003800000 */
[----:B------:R-:W-:Y:S02]  /*d7f0*/  IMAD.MOV.U32 R4, RZ, RZ, 0x4 ;  /* 0x00000004ff047424 */ /* 0x000fe400078e00ff */
[----:B------:R-:W-:-:S07]  /*d800*/  IMAD.MOV.U32 R34, RZ, RZ, -0x1 ;  /* 0xffffffffff227424 */ /* 0x000fce00078e00ff */
[----:B--23--:R-:W-:Y:S05]  /*d810*/  WARPSYNC.COLLECTIVE R34, `(.L_x_1225) ;  /* 0x0000000022087348 */ /* 0x00cfea0003c00000 */
[----:B------:R0:W1:Y:S02]  /*d820*/  SHFL.DOWN P4, R6, R7, R4, R33 ;  /* 0x0800000407067389 */ /* 0x0000640000080021 */
[----:B0123--:R-:W-:Y:S05]  /*d830*/  ENDCOLLECTIVE ;  /* 0x000000000000791b */ /* 0x00ffea0003800000 */
.L_x_1225:
[----:B------:R-:W-:Y:S05]  /*d840*/  BSYNC B0 ;  /* 0x0000000000007941 */ /* 0x000fea0003800000 */
.L_x_1224:
[----:B------:R-:W-:Y:S05]  /*d850*/  BRA `(.L_x_1226) ;  /* 0xffffff6800d87947 */ /* 0x000fea000383ffff */
.L_x_1032:
[----:B------:R-:W-:Y:S01]  /*d860*/  BSSY B0, `(.L_x_1227) ;  /* 0x0000007000007945 */ /* 0x000fe20003800000 */
[----:B------:R-:W-:Y:S02]  /*d870*/  IMAD.MOV.U32 R7, RZ, RZ, R32 ;  /* 0x000000ffff077224 */ /* 0x000fe400078e0020 */
[----:B------:R-:W-:Y:S02]  /*d880*/  IMAD.MOV.U32 R4, RZ, RZ, 0x8 ;  /* 0x00000008ff047424 */ /* 0x000fe400078e00ff */
[----:B------:R-:W-:-:S07]  /*d890*/  IMAD.MOV.U32 R34, RZ, RZ, -0x1 ;  /* 0xffffffffff227424 */ /* 0x000fce00078e00ff */
[----:B------:R-:W-:Y:S05]  /*d8a0*/  WARPSYNC.COLLECTIVE R34, `(.L_x_1228) ;  /* 0x0000000022087348 */ /* 0x000fea0003c00000 */
[----:B------:R0:W1:Y:S02]  /*d8b0*/  SHFL.DOWN P4, R6, R7, R4, R33 ;  /* 0x0800000407067389 */ /* 0x0000640000080021 */
[----:B01----:R-:W-:Y:S05]  /*d8c0*/  ENDCOLLECTIVE ;  /* 0x000000000000791b */ /* 0x003fea0003800000 */
.L_x_1228:
[----:B------:R-:W-:Y:S05]  /*d8d0*/  BSYNC B0 ;  /* 0x0000000000007941 */ /* 0x000fea0003800000 */
.L_x_1227:
[----:B------:R-:W-:Y:S02]  /*d8e0*/  IMAD.MOV.U32 R7, RZ, RZ, R51 ;  /* 0x000000ffff077224 */ /* 0x000fe400078e0033 */
[----:B------:R-:W-:Y:S02]  /*d8f0*/  IMAD.MOV.U32 R4, RZ, RZ, 0x8 ;  /* 0x00000008ff047424 */ /* 0x000fe400078e00ff */
[----:B------:R-:W-:Y:S02]  /*d900*/  IMAD.MOV.U32 R34, RZ, RZ, -0x1 ;  /* 0xffffffffff227424 */ /* 0x000fe400078e00ff */
[----:B------:R-:W-:-:S07]  /*d910*/  IMAD.MOV.U32 R53, RZ, RZ, R6 ;  /* 0x000000ffff357224 */ /* 0x000fce00078e0006 */
[----:B------:R-:W-:Y:S05]  /*d920*/  WARPSYNC.COLLECTIVE R34, `(.L_x_1229) ;  /* 0x0000000022087348 */ /* 0x000fea0003c00000 */
[----:B------:R0:W1:Y:S02]  /*d930*/  SHFL.DOWN P4, R6, R7, R4, R33 ;  /* 0x0800000407067389 */ /* 0x0000640000080021 */
[----:B01----:R-:W-:Y:S05]  /*d940*/  ENDCOLLECTIVE ;  /* 0x000000000000791b */ /* 0x003fea0003800000 */
.L_x_1229:
[----:B------:R-:W-:Y:S02]  /*d950*/  IMAD.MOV.U32 R7, RZ, RZ, R48 ;  /* 0x000000ffff077224 */ /* 0x000fe400078e0030 */
[----:B------:R-:W-:-:S07]  /*d960*/  IMAD.MOV.U32 R50, RZ, RZ, R6 ;  /* 0x000000ffff327224 */ /* 0x000fce00078e0006 */
[----:B------:R-:W-:Y:S05]  /*d970*/  WARPSYNC.COLLECTIVE R34, `(.L_x_1230) ;  /* 0x0000000022087348 */ /* 0x000fea0003c00000 */
[----:B------:R0:W1:Y:S02]  /*d980*/  SHFL.DOWN P4, R6, R7, R4, R33 ;  /* 0x0800000407067389 */ /* 0x0000640000080021 */
[----:B01----:R-:W-:Y:S05]  /*d990*/  ENDCOLLECTIVE ;  /* 0x000000000000791b */ /* 0x003fea0003800000 */
.L_x_1230:
[----:B------:R-:W-:Y:S01]  /*d9a0*/  IMAD.MOV.U32 R52, RZ, RZ, R6 ;  /* 0x000000ffff347224 */ /* 0x000fe200078e0006 */
[----:B------:R-:W-:Y:S06]  /*d9b0*/  BRA `(.L_x_1231) ;  /* 0xffffff6800a87947 */ /* 0x000fec000383ffff */
.L_x_1033:
[----:B------:R-:W-:Y:S01]  /*d9c0*/  BSSY B0, `(.L_x_1232) ;  /* 0x0000006000007945 */ /* 0x000fe20003800000 */
[----:B------:R-:W-:Y:S02]  /*d9d0*/  IMAD.MOV.U32 R4, RZ, RZ, 0x8 ;  /* 0x00000008ff047424 */ /* 0x000fe400078e00ff */
[----:B------:R-:W-:-:S07]  /*d9e0*/  IMAD.MOV.U32 R34, RZ, RZ, -0x1 ;  /* 0xffffffffff227424 */ /* 0x000fce00078e00ff */
[----:B--23--:R-:W-:Y:S05]  /*d9f0*/  WARPSYNC.COLLECTIVE R34, `(.L_x_1233) ;  /* 0x0000000022087348 */ /* 0x00cfea0003c00000 */
[----:B------:R0:W1:Y:S02]  /*da00*/  SHFL.DOWN P4, R6, R7, R4, R33 ;  /* 0x0800000407067389 */ /* 0x0000640000080021 */
[----:B0123--:R-:W-:Y:S05]  /*da10*/  ENDCOLLECTIVE ;  /* 0x000000000000791b */ /* 0x00ffea0003800000 */
.L_x_1233:
[----:B------:R-:W-:Y:S05]  /*da20*/  BSYNC B0 ;  /* 0x0000000000007941 */ /* 0x000fea0003800000 */
.L_x_1232:
[----:B------:R-:W-:Y:S05]  /*da30*/  BRA `(.L_x_1234) ;  /* 0xffffff6800a07947 */ /* 0x000fea000383ffff */
.L_x_1034:
[----:B------:R-:W-:Y:S01]  /*da40*/  BSSY B0, `(.L_x_1235) ;  /* 0x0000007000007945 */ /* 0x000fe20003800000 */
[----:B------:R-:W-:Y:S02]  /*da50*/  IMAD.MOV.U32 R7, RZ, RZ, R32 ;  /* 0x000000ffff077224 */ /* 0x000fe400078e0020 */
[----:B------:R-:W-:Y:S02]  /*da60*/  IMAD.MOV.U32 R4, RZ, RZ, 0x10 ;  /* 0x00000010ff047424 */ /* 0x000fe400078e00ff */
[----:B------:R-:W-:-:S07]  /*da70*/  IMAD.MOV.U32 R34, RZ, RZ, -0x1 ;  /* 0xffffffffff227424 */ /* 0x000fce00078e00ff */
[----:B------:R-:W-:Y:S05]  /*da80*/  WARPSYNC.COLLECTIVE R34, `(.L_x_1236) ;  /* 0x0000000022087348 */ /* 0x000fea0003c00000 */
[----:B------:R0:W1:Y:S02]  /*da90*/  SHFL.DOWN P4, R6, R7, R4, R33 ;  /* 0x0800000407067389 */ /* 0x0000640000080021 */
[----:B01----:R-:W-:Y:S05]  /*daa0*/  ENDCOLLECTIVE ;  /* 0x000000000000791b */ /* 0x003fea0003800000 */
.L_x_1236:
[----:B------:R-:W-:Y:S05]  /*dab0*/  BSYNC B0 ;  /* 0x0000000000007941 */ /* 0x000fea0003800000 */
.L_x_1235:
[----:B------:R-:W-:Y:S02]  /*dac0*/  IMAD.MOV.U32 R7, RZ, RZ, R51 ;  /* 0x000000ffff077224 */ /* 0x000fe400078e0033 */
[----:B------:R-:W-:Y:S02]  /*dad0*/  IMAD.MOV.U32 R4, RZ, RZ, 0x10 ;  /* 0x00000010ff047424 */ /* 0x000fe400078e00ff */
[----:B------:R-:W-:Y:S02]  /*dae0*/  IMAD.MOV.U32 R34, RZ, RZ, -0x1 ;  /* 0xffffffffff227424 */ /* 0x000fe400078e00ff */
[----:B------:R-:W-:-:S07]  /*daf0*/  IMAD.MOV.U32 R53, RZ, RZ, R6 ;  /* 0x000000ffff357224 */ /* 0x000fce00078e0006 */
[----:B------:R-:W-:Y:S05]  /*db00*/  WARPSYNC.COLLECTIVE R34, `(.L_x_1237) ;  /* 0x0000000022087348 */ /* 0x000fea0003c00000 */
[----:B------:R0:W1:Y:S02]  /*db10*/  SHFL.DOWN P4, R6, R7, R4, R33 ;  /* 0x0800000407067389 */ /* 0x0000640000080021 */
[----:B01----:R-:W-:Y:S05]  /*db20*/  ENDCOLLECTIVE ;  /* 0x000000000000791b */ /* 0x003fea0003800000 */
.L_x_1237:
[----:B------:R-:W-:Y:S02]  /*db30*/  IMAD.MOV.U32 R7, RZ, RZ, R48 ;  /* 0x000000ffff077224 */ /* 0x000fe400078e0030 */
[----:B------:R-:W-:-:S07]  /*db40*/  IMAD.MOV.U32 R50, RZ, RZ, R6 ;  /* 0x000000ffff327224 */ /* 0x000fce00078e0006 */
[----:B------:R-:W-:Y:S05]  /*db50*/  WARPSYNC.COLLECTIVE R34, `(.L_x_1238) ;  /* 0x0000000022087348 */ /* 0x000fea0003c00000 */
[----:B------:R0:W1:Y:S02]  /*db60*/  SHFL.DOWN P4, R6, R7, R4, R33 ;  /* 0x0800000407067389 */ /* 0x0000640000080021 */
[----:B01----:R-:W-:Y:S05]  /*db70*/  ENDCOLLECTIVE ;  /* 0x000000000000791b */ /* 0x003fea0003800000 */
.L_x_1238:
[----:B------:R-:W-:Y:S05]  /*db80*/  BRA `(.L_x_1239) ;  /* 0xffffff6800747947 */ /* 0x000fea000383ffff */
.L_x_1035:
[----:B------:R-:W-:Y:S01]  /*db90*/  BSSY B0, `(.L_x_1240) ;  /* 0x0000006000007945 */ /* 0x000fe20003800000 */
[----:B------:R-:W-:Y:S02]  /*dba0*/  IMAD.MOV.U32 R4, RZ, RZ, 0x10 ;  /* 0x00000010ff047424 */ /* 0x000fe400078e00ff */
[----:B------:R-:W-:-:S07]  /*dbb0*/  IMAD.MOV.U32 R34, RZ, RZ, -0x1 ;  /* 0xffffffffff227424 */ /* 0x000fce00078e00ff */
[----:B------:R-:W-:Y:S05]  /*dbc0*/  WARPSYNC.COLLECTIVE R34, `(.L_x_1241) ;  /* 0x0000000022087348 */ /* 0x000fea0003c00000 */
[----:B------:R0:W1:Y:S02]  /*dbd0*/  SHFL.DOWN P4, R6, R7, R4, R33 ;  /* 0x0800000407067389 */ /* 0x0000640000080021 */
[----:B01----:R-:W-:Y:S05]  /*dbe0*/  ENDCOLLECTIVE ;  /* 0x000000000000791b */ /* 0x003fea0003800000 */
.L_x_1241:
[----:B------:R-:W-:Y:S05]  /*dbf0*/  BSYNC B0 ;  /* 0x0000000000007941 */ /* 0x000fea0003800000 */
.L_x_1240:
[----:B------:R-:W-:Y:S05]  /*dc00*/  BRA `(.L_x_1242) ;  /* 0xffffff6800947947 */ /* 0x000fea000383ffff */
.L_x_1036:
[----:B------:R-:W-:Y:S01]  /*dc10*/  BSSY B0, `(.L_x_1243) ;  /* 0x0000006000007945 */ /* 0x000fe20003800000 */
[----:B------:R-:W-:Y:S01]  /*dc20*/  PLOP3.LUT P5, PT, P0, PT, PT, 0x80, 0x8 ;  /* 0x000000000008781c */ /* 0x000fe200007af070 */
[----:B------:R-:W-:-:S12]  /*dc30*/  IMAD.MOV.U32 R34, RZ, RZ, -0x1 ;  /* 0xffffffffff227424 */ /* 0x000fd800078e00ff */
[----:B------:R-:W-:Y:S05]  /*dc40*/  WARPSYNC.COLLECTIVE R34, `(.L_x_1244) ;  /* 0x0000000022087348 */ /* 0x000fea0003c00000 */
[----:B------:R-:W-:Y:S01]  /*dc50*/  VOTE.ALL P5, P5 ;  /* 0x0000000000ff7806 */ /* 0x000fe200028a0000 */
[----:B------:R-:W-:-:S12]  /*dc60*/  ENDCOLLECTIVE ;  /* 0x000000000000791b */ /* 0x000fd80003800000 */
.L_x_1244:
[----:B------:R-:W-:Y:S05]  /*dc70*/  BSYNC B0 ;  /* 0x0000000000007941 */ /* 0x000fea0003800000 */
.L_x_1243:
[----:B------:R-:W-:Y:S01]  /*dc80*/  PLOP3.LUT P0, PT, P5, PT, PT, 0x80, 0x8 ;  /* 0x000000000008781c */ /* 0x000fe20002f0f070 */
[----:B------:R-:W-:-:S12]  /*dc90*/  BRA `(.L_x_1245) ;  /* 0xffffff6800887947 */ /* 0x000fd8000383ffff */
.L_x_1094:
[----:B------:R-:W-:Y:S01]  /*dca0*/  BSSY B0, `(.L_x_1246) ;  /* 0x0000006000007945 */ /* 0x000fe20003800000 */
[----:B------:R-:W-:Y:S01]  /*dcb0*/  PLOP3.LUT P4, PT, P4, PT, PT, 0x8, 0x80 ;  /* 0x000000000080781c */ /* 0x000fe2000278e170 */
[----:B------:R-:W-:-:S12]  /*dcc0*/  IMAD.MOV.U32 R34, RZ, RZ, -0x1 ;  /* 0xffffffffff227424 */ /* 0x000fd800078e00ff */
[----:B--23--:R-:W-:Y:S05]  /*dcd0*/  WARPSYNC.COLLECTIVE R34, `(.L_x_1247) ;  /* 0x0000000022087348 */ /* 0x00cfea0003c00000 */
[----:B------:R-:W-:Y:S01]  /*dce0*/  VOTE.ANY P4, P4 ;  /* 0x0000000000ff7806 */ /* 0x000fe20002080100 */
[----:B--23--:R-:W-:-:S12]  /*dcf0*/  ENDCOLLECTIVE ;  /* 0x000000000000791b */ /* 0x00cfd80003800000 */
.L_x_1247:
[----:B------:R-:W-:Y:S05]  /*dd00*/  BSYNC B0 ;  /* 0x0000000000007941 */ /* 0x000fea0003800000 */
.L_x_1246:
[----:B------:R-:W-:Y:S05]  /*dd10*/  BRA `(.L_x_1248) ;  /* 0xffffffc400107947 */ /* 0x000fea000383ffff */
.L_x_1096:
[----:B------:R-:W0:Y:S01]  /*dd20*/  S2R R42, SR_GEMASK ;  /* 0x00000000002a7919 */ /* 0x000e220000003c00 */
[----:B------:R-:W-:Y:S01]  /*dd30*/  BSSY B0, `(.L_x_1249) ;  /* 0x0000006000007945 */ /* 0x000fe20003800000 */
[----:B------:R-:W-:Y:S01]  /*dd40*/  PLOP3.LUT P4, PT, P4, PT, PT, 0x8, 0x80 ;  /* 0x000000000080781c */ /* 0x000fe2000278e170 */
[----:B------:R-:W-:-:S12]  /*dd50*/  IMAD.MOV.U32 R34, RZ, RZ, -0x1 ;  /* 0xffffffffff227424 */ /* 0x000fd800078e00ff */
[----:B0-23--:R-:W-:Y:S05]  /*dd60*/  WARPSYNC.COLLECTIVE R34, `(.L_x_1250) ;  /* 0x0000000022087348 */ /* 0x00dfea0003c00000 */
[----:B------:R-:W-:Y:S01]  /*dd70*/  VOTE.ANY R34, PT, P4 ;  /* 0x0000000000227806 */ /* 0x000fe200020e0100 */
[----:B0-23--:R-:W-:Y:S06]  /*dd80*/  ENDCOLLECTIVE ;  /* 0x000000000000791b */ /* 0x00dfec0003800000 */
.L_x_1250:
[----:B------:R-:W-:Y:S05]  /*dd90*/  BSYNC B0 ;  /* 0x0000000000007941 */ /* 0x000fea0003800000 */
.L_x_1249:
        /* <DEDUP_REMOVED lines=10> */
.L_x_1251:
[----:B------:R-:W-:Y:S02]  /*de40*/  IMAD.MOV.U32 R7, RZ, RZ, R41 ;  /* 0x000000ffff077224 */ /* 0x000fe400078e0029 */
[----:B------:R-:W-:-:S07]  /*de50*/  IMAD.MOV.U32 R25, RZ, RZ, R6 ;  /* 0x000000ffff197224 */ /* 0x000fce00078e0006 */
[----:B------:R-:W-:Y:S05]  /*de60*/  WARPSYNC.COLLECTIVE R34, `(.L_x_1252) ;  /* 0x0000000022087348 */ /* 0x000fea0003c00000 */
[----:B------:R0:W1:Y:S02]  /*de70*/  SHFL.DOWN P4, R6, R7, R4, R33 ;  /* 0x0800000407067389 */ /* 0x0000640000080021 */
[----:B01----:R-:W-:Y:S05]  /*de80*/  ENDCOLLECTIVE ;  /* 0x000000000000791b */ /* 0x003fea0003800000 */
.L_x_1252:
[----:B------:R-:W-:Y:S02]  /*de90*/  IMAD.MOV.U32 R7, RZ, RZ, R38 ;  /* 0x000000ffff077224 */ /* 0x000fe400078e0026 */
[----:B------:R-:W-:-:S07]  /*dea0*/  IMAD.MOV.U32 R24, RZ, RZ, R6 ;  /* 0x000000ffff187224 */ /* 0x000fce00078e0006 */
[----:B------:R-:W-:Y:S05]  /*deb0*/  WARPSYNC.COLLECTIVE R34, `(.L_x_1253) ;  /* 0x0000000022087348 */ /* 0x000fea0003c00000 */
[----:B------:R0:W1:Y:S02]  /*dec0*/  SHFL.DOWN P4, R6, R7, R4, R33 ;  /* 0x0800000407067389 */ /* 0x0000640000080021 */
[----:B01----:R-:W-:Y:S05]  /*ded0*/  ENDCOLLECTIVE ;  /* 0x000000000000791b */ /* 0x003fea0003800000 */
.L_x_1253:
[----:B------:R-:W-:Y:S05]  /*dee0*/  BRA `(.L_x_1254) ;  /* 0xffffffc000dc7947 */ /* 0x000fea000383ffff */
.L_x_1097:
[----:B------:R-:W-:Y:S01]  /*def0*/  BSSY B0, `(.L_x_1255) ;  /* 0x0000006000007945 */ /* 0x000fe20003800000 */
[----:B------:R-:W-:Y:S02]  /*df00*/  IMAD.MOV.U32 R4, RZ, RZ, 0x1 ;  /* 0x00000001ff047424 */ /* 0x000fe400078e00ff */
[----:B------:R-:W-:-:S07]  /*df10*/  IMAD.MOV.U32 R34, RZ, RZ, -0x1 ;  /* 0xffffffffff227424 */ /* 0x000fce00078e00ff */
[----:B--23--:R-:W-:Y:S05]  /*df20*/  WARPSYNC.COLLECTIVE R34, `(.L_x_1256) ;  /* 0x0000000022087348 */ /* 0x00cfea0003c00000 */
[----:B------:R0:W1:Y:S02]  /*df30*/  SHFL.DOWN P4, R6, R7, R4, R33 ;  /* 0x0800000407067389 */ /* 0x0000640000080021 */
[----:B0123--:R-:W-:Y:S05]  /*df40*/  ENDCOLLECTIVE ;  /* 0x000000000000791b */ /* 0x00ffea0003800000 */
.L_x_1256:
[----:B------:R-:W-:Y:S05]  /*df50*/  BSYNC B0 ;  /* 0x0000000000007941 */ /* 0x000fea0003800000 */
.L_x_1255:
[----:B------:R-:W-:Y:S05]  /*df60*/  BRA `(.L_x_1257) ;  /* 0xffffffc000e07947 */ /* 0x000fea000383ffff */
.L_x_1098:
[----:B------:R-:W-:Y:S01]  /*df70*/  BSSY B0, `(.L_x_1258) ;  /* 0x0000007000007945 */ /* 0x000fe20003800000 */
[----:B------:R-:W-:Y:S02]  /*df80*/  IMAD.MOV.U32 R7, RZ, RZ, R40 ;  /* 0x000000ffff077224 */ /* 0x000fe400078e0028 */
[----:B------:R-:W-:Y:S02]  /*df90*/  IMAD.MOV.U32 R4, RZ, RZ, 0x2 ;  /* 0x00000002ff047424 */ /* 0x000fe400078e00ff */
[----:B------:R-:W-:-:S07]  /*dfa0*/  IMAD.MOV.U32 R34, RZ, RZ, -0x1 ;  /* 0xffffffffff227424 */ /* 0x000fce00078e00ff */
[----:B--23--:R-:W-:Y:S05]  /*dfb0*/  WARPSYNC.COLLECTIVE R34, `(.L_x_1259) ;  /* 0x0000000022087348 */ /* 0x00cfea0003c00000 */
[----:B------:R0:W1:Y:S02]  /*dfc0*/  SHFL.DOWN P4, R6, R7, R4, R33 ;  /* 0x0800000407067389 */ /* 0x0000640000080021 */
[----:B0123--:R-:W-:Y:S05]  /*dfd0*/  ENDCOLLECTIVE ;  /* 0x000000000000791b */ /* 0x00ffea0003800000 */
.L_x_1259:
[----:B------:R-:W-:Y:S05]  /*dfe0*/  BSYNC B0 ;  /* 0x0000000000007941 */ /* 0x000fea0003800000 */
.L_x_1258:
[----:B------:R-:W-:Y:S02]  /*dff0*/  IMAD.MOV.U32 R7, RZ, RZ, R41 ;  /* 0x000000ffff077224 */ /* 0x000fe400078e0029 */
[----:B------:R-:W-:Y:S02]  /*e000*/  IMAD.MOV.U32 R4, RZ, RZ, 0x2 ;  /* 0x00000002ff047424 */ /* 0x000fe400078e00ff */
[----:B------:R-:W-:Y:S02]  /*e010*/  IMAD.MOV.U32 R34, RZ, RZ, -0x1 ;  /* 0xffffffffff227424 */ /* 0x000fe400078e00ff */
[----:B------:R-:W-:-:S07]  /*e020*/  IMAD.MOV.U32 R25, RZ, RZ, R6 ;  /* 0x000000ffff197224 */ /* 0x000fce00078e0006 */
[----:B------:R-:W-:Y:S05]  /*e030*/  WARPSYNC.COLLECTIVE R34, `(.L_x_1260) ;  /* 0x0000000022087348 */ /* 0x000fea0003c00000 */
[----:B------:R0:W1:Y:S02]  /*e040*/  SHFL.DOWN P4, R6, R7, R4, R33 ;  /* 0x0800000407067389 */ /* 0x0000640000080021 */
[----:B01----:R-:W-:Y:S05]  /*e050*/  ENDCOLLECTIVE ;  /* 0x000000000000791b */ /* 0x003fea0003800000 */
.L_x_1260:
[----:B------:R-:W-:Y:S02]  /*e060*/  IMAD.MOV.U32 R7, RZ, RZ, R38 ;  /* 0x000000ffff077224 */ /* 0x000fe400078e0026 */
[----:B------:R-:W-:-:S07]  /*e070*/  IMAD.MOV.U32 R24, RZ, RZ, R6 ;  /* 0x000000ffff187224 */ /* 0x000fce00078e0006 */
[----:B------:R-:W-:Y:S05]  /*e080*/  WARPSYNC.COLLECTIVE R34, `(.L_x_1261) ;  /* 0x0000000022087348 */ /* 0x000fea0003c00000 */
[----:B------:R0:W1:Y:S02]  /*e090*/  SHFL.DOWN P4, R6, R7, R4, R33 ;  /* 0x0800000407067389 */ /* 0x0000640000080021 */
[----:B01----:R-:W-:Y:S05]  /*e0a0*/  ENDCOLLECTIVE ;  /* 0x000000000000791b */ /* 0x003fea0003800000 */
.L_x_1261:
[----:B------:R-:W-:Y:S05]  /*e0b0*/  BRA `(.L_x_1262) ;  /* 0xffffffc000a87947 */ /* 0x000fea000383ffff */
.L_x_1099:
[----:B------:R-:W-:Y:S01]  /*e0c0*/  BSSY B0, `(.L_x_1263) ;  /* 0x0000006000007945 */ /* 0x000fe20003800000 */
[----:B------:R-:W-:Y:S02]  /*e0d0*/  IMAD.MOV.U32 R4, RZ, RZ, 0x2 ;  /* 0x00000002ff047424 */ /* 0x000fe400078e00ff */
[----:B------:R-:W-:-:S07]  /*e0e0*/  IMAD.MOV.U32 R34, RZ, RZ, -0x1 ;  /* 0xffffffffff227424 */ /* 0x000fce00078e00ff */
[----:B--23--:R-:W-:Y:S05]  /*e0f0*/  WARPSYNC.COLLECTIVE R34, `(.L_x_1264) ;  /* 0x0000000022087348 */ /* 0x00cfea0003c00000 */
[----:B------:R0:W1:Y:S02]  /*e100*/  SHFL.DOWN P4, R6, R7, R4, R33 ;  /* 0x0800000407067389 */ /* 0x0000640000080021 */
[----:B0123--:R-:W-:Y:S05]  /*e110*/  ENDCOLLECTIVE ;  /* 0x000000000000791b */ /* 0x00ffea0003800000 */
.L_x_1264:
[----:B------:R-:W-:Y:S05]  /*e120*/  BSYNC B0 ;  /* 0x0000000000007941 */ /* 0x000fea0003800000 */
.L_x_1263:
[----:B------:R-:W-:Y:S05]  /*e130*/  BRA `(.L_x_1265) ;  /* 0xffffffc000ac7947 */ /* 0x000fea000383ffff */
.L_x_1100:
[----:B------:R-:W-:Y:S01]  /*e140*/  BSSY B0, `(.L_x_1266) ;  /* 0x0000007000007945 */ /* 0x000fe20003800000 */
[----:B------:R-:W-:Y:S02]  /*e150*/  IMAD.MOV.U32 R7, RZ, RZ, R40 ;  /* 0x000000ffff077224 */ /* 0x000fe400078e0028 */
[----:B------:R-:W-:Y:S02]  /*e160*/  IMAD.MOV.U32 R4, RZ, RZ, 0x4 ;  /* 0x00000004ff047424 */ /* 0x000fe400078e00ff */
[----:B------:R-:W-:-:S07]  /*e170*/  IMAD.MOV.U32 R34, RZ, RZ, -0x1 ;  /* 0xffffffffff227424 */ /* 0x000fce00078e00ff */
[----:B--23--:R-:W-:Y:S05]  /*e180*/  WARPSYNC.COLLECTIVE R34, `(.L_x_1267) ;  /* 0x0000000022087348 */ /* 0x00cfea0003c00000 */
[----:B------:R0:W1:Y:S02]  /*e190*/  SHFL.DOWN P4, R6, R7, R4, R33 ;  /* 0x0800000407067389 */ /* 0x0000640000080021 */
[----:B0123--:R-:W-:Y:S05]  /*e1a0*/  ENDCOLLECTIVE ;  /* 0x000000000000791b */ /* 0x00ffea0003800000 */
.L_x_1267:
[----:B------:R-:W-:Y:S05]  /*e1b0*/  BSYNC B0 ;  /* 0x0000000000007941 */ /* 0x000fea0003800000 */
.L_x_1266:
[----:B------:R-:W-:Y:S02]  /*e1c0*/  IMAD.MOV.U32 R7, RZ, RZ, R41 ;  /* 0x000000ffff077224 */ /* 0x000fe400078e0029 */
[----:B------:R-:W-:Y:S02]  /*e1d0*/  IMAD.MOV.U32 R4, RZ, RZ, 0x4 ;  /* 0x00000004ff047424 */ /* 0x000fe400078e00ff */
[----:B------:R-:W-:Y:S02]  /*e1e0*/  IMAD.MOV.U32 R34, RZ, RZ, -0x1 ;  /* 0xffffffffff227424 */ /* 0x000fe400078e00ff */
[----:B------:R-:W-:-:S07]  /*e1f0*/  IMAD.MOV.U32 R25, RZ, RZ, R6 ;  /* 0x000000ffff197224 */ /* 0x000fce00078e0006 */
[----:B------:R-:W-:Y:S05]  /*e200*/  WARPSYNC.COLLECTIVE R34, `(.L_x_1268) ;  /* 0x0000000022087348 */ /* 0x000fea0003c00000 */
[----:B------:R0:W1:Y:S02]  /*e210*/  SHFL.DOWN P4, R6, R7, R4, R33 ;  /* 0x0800000407067389 */ /* 0x0000640000080021 */
[----:B01----:R-:W-:Y:S05]  /*e220*/  ENDCOLLECTIVE ;  /* 0x000000000000791b */ /* 0x003fea0003800000 */
.L_x_1268:
[----:B------:R-:W-:Y:S02]  /*e230*/  IMAD.MOV.U32 R7, RZ, RZ, R38 ;  /* 0x000000ffff077224 */ /* 0x000fe400078e0026 */
[----:B------:R-:W-:-:S07]  /*e240*/  IMAD.MOV.U32 R24, RZ, RZ, R6 ;  /* 0x000000ffff187224 */ /* 0x000fce00078e0006 */
[----:B------:R-:W-:Y:S05]  /*e250*/  WARPSYNC.COLLECTIVE R34, `(.L_x_1269) ;  /* 0x0000000022087348 */ /* 0x000fea0003c00000 */
[----:B------:R0:W1:Y:S02]  /*e260*/  SHFL.DOWN P4, R6, R7, R4, R33 ;  /* 0x0800000407067389 */ /* 0x0000640000080021 */
[----:B01----:R-:W-:Y:S05]  /*e270*/  ENDCOLLECTIVE ;  /* 0x000000000000791b */ /* 0x003fea0003800000 */
.L_x_1269:
[----:B------:R-:W-:Y:S05]  /*e280*/  BRA `(.L_x_1270) ;  /* 0xffffffc000787947 */ /* 0x000fea000383ffff */
.L_x_1101:
[----:B------:R-:W-:Y:S01]  /*e290*/  BSSY B0, `(.L_x_1271) ;  /* 0x0000006000007945 */ /* 0x000fe20003800000 */
[----:B------:R-:W-:Y:S02]  /*e2a0*/  IMAD.MOV.U32 R4, RZ, RZ, 0x4 ;  /* 0x00000004ff047424 */ /* 0x000fe400078e00ff */
[----:B------:R-:W-:-:S07]  /*e2b0*/  IMAD.MOV.U32 R34, RZ, RZ, -0x1 ;  /* 0xffffffffff227424 */ /* 0x000fce00078e00ff */
[----:B--23--:R-:W-:Y:S05]  /*e2c0*/  WARPSYNC.COLLECTIVE R34, `(.L_x_1272) ;  /* 0x0000000022087348 */ /* 0x00cfea0003c00000 */
[----:B------:R0:W1:Y:S02]  /*e2d0*/  SHFL.DOWN P4, R6, R7, R4, R33 ;  /* 0x0800000407067389 */ /* 0x0000640000080021 */
[----:B0123--:R-:W-:Y:S05]  /*e2e0*/  ENDCOLLECTIVE ;  /* 0x000000000000791b */ /* 0x00ffea0003800000 */
.L_x_1272:
[----:B------:R-:W-:Y:S05]  /*e2f0*/  BSYNC B0 ;  /* 0x0000000000007941 */ /* 0x000fea0003800000 */
.L_x_1271:
[----:B------:R-:W-:Y:S05]  /*e300*/  BRA `(.L_x_1273) ;  /* 0xffffffc0007c7947 */ /* 0x000fea000383ffff */
.L_x_1102:
[----:B------:R-:W-:Y:S01]  /*e310*/  BSSY B0, `(.L_x_1274) ;  /* 0x0000007000007945 */ /* 0x000fe20003800000 */
[----:B------:R-:W-:Y:S02]  /*e320*/  IMAD.MOV.U32 R7, RZ, RZ, R40 ;  /* 0x000000ffff077224 */ /* 0x000fe400078e0028 */
[----:B------:R-:W-:Y:S02]  /*e330*/  IMAD.MOV.U32 R4, RZ, RZ, 0x8 ;  /* 0x00000008ff047424 */ /* 0x000fe400078e00ff */
[----:B------:R-:W-:-:S07]  /*e340*/  IMAD.MOV.U32 R34, RZ, RZ, -0x1 ;  /* 0xffffffffff227424 */ /* 0x000fce00078e00ff */
[----:B--23--:R-:W-:Y:S05]  /*e350*/  WARPSYNC.COLLECTIVE R34, `(.L_x_1275) ;  /* 0x0000000022087348 */ /* 0x00cfea0003c00000 */
[----:B------:R0:W1:Y:S02]  /*e360*/  SHFL.DOWN P4, R6, R7, R4, R33 ;  /* 0x0800000407067389 */ /* 0x0000640000080021 */
[----:B0123--:R-:W-:Y:S05]  /*e370*/  ENDCOLLECTIVE ;  /* 0x000000000000791b */ /* 0x00ffea0003800000 */
.L_x_1275:
[----:B------:R-:W-:Y:S05]  /*e380*/  BSYNC B0 ;  /* 0x0000000000007941 */ /* 0x000fea0003800000 */
.L_x_1274:
[----:B------:R-:W-:Y:S02]  /*e390*/  IMAD.MOV.U32 R7, RZ, RZ, R41 ;  /* 0x000000ffff077224 */ /* 0x000fe400078e0029 */
[----:B------:R-:W-:Y:S02]  /*e3a0*/  IMAD.MOV.U32 R4, RZ, RZ, 0x8 ;  /* 0x00000008ff047424 */ /* 0x000fe400078e00ff */
[----:B------:R-:W-:Y:S02]  /*e3b0*/  IMAD.MOV.U32 R34, RZ, RZ, -0x1 ;  /* 0xffffffffff227424 */ /* 0x000fe400078e00ff */
[----:B------:R-:W-:-:S07]  /*e3c0*/  IMAD.MOV.U32 R25, RZ, RZ, R6 ;  /* 0x000000ffff197224 */ /* 0x000fce00078e0006 */
[----:B------:R-:W-:Y:S05]  /*e3d0*/  WARPSYNC.COLLECTIVE R34, `(.L_x_1276) ;  /* 0x0000000022087348 */ /* 0x000fea0003c00000 */
[----:B------:R0:W1:Y:S02]  /*e3e0*/  SHFL.DOWN P4, R6, R7, R4, R33 ;  /* 0x0800000407067389 */ /* 0x0000640000080021 */
[----:B01----:R-:W-:Y:S05]  /*e3f0*/  ENDCOLLECTIVE ;  /* 0x000000000000791b */ /* 0x003fea0003800000 */
.L_x_1276:
[----:B------:R-:W-:Y:S02]  /*e400*/  IMAD.MOV.U32 R7, RZ, RZ, R38 ;  /* 0x000000ffff077224 */ /* 0x000fe400078e0026 */
[----:B------:R-:W-:-:S07]  /*e410*/  IMAD.MOV.U32 R24, RZ, RZ, R6 ;  /* 0x000000ffff187224 */ /* 0x000fce00078e0006 */
[----:B------:R-:W-:Y:S05]  /*e420*/  WARPSYNC.COLLECTIVE R34, `(.L_x_1277) ;  /* 0x0000000022087348 */ /* 0x000fea0003c00000 */
[----:B------:R0:W1:Y:S02]  /*e430*/  SHFL.DOWN P4, R6, R7, R4, R33 ;  /* 0x0800000407067389 */ /* 0x0000640000080021 */
[----:B01----:R-:W-:Y:S05]  /*e440*/  ENDCOLLECTIVE ;  /* 0x000000000000791b */ /* 0x003fea0003800000 */
.L_x_1277:
[----:B------:R-:W-:Y:S05]  /*e450*/  BRA `(.L_x_1278) ;  /* 0xffffffc000487947 */ /* 0x000fea000383ffff */
.L_x_1103:
[----:B------:R-:W-:Y:S01]  /*e460*/  BSSY B0, `(.L_x_1279) ;  /* 0x0000006000007945 */ /* 0x000fe20003800000 */
[----:B------:R-:W-:Y:S02]  /*e470*/  IMAD.MOV.U32 R4, RZ, RZ, 0x8 ;  /* 0x00000008ff047424 */ /* 0x000fe400078e00ff */
[----:B------:R-:W-:-:S07]  /*e480*/  IMAD.MOV.U32 R34, RZ, RZ, -0x1 ;  /* 0xffffffffff227424 */ /* 0x000fce00078e00ff */
[----:B--23--:R-:W-:Y:S05]  /*e490*/  WARPSYNC.COLLECTIVE R34, `(.L_x_1280) ;  /* 0x0000000022087348 */ /* 0x00cfea0003c00000 */
[----:B------:R0:W1:Y:S02]  /*e4a0*/  SHFL.DOWN P4, R6, R7, R4, R33 ;  /* 0x0800000407067389 */ /* 0x0000640000080021 */
[----:B0123--:R-:W-:Y:S05]  /*e4b0*/  ENDCOLLECTIVE ;  /* 0x000000000000791b */ /* 0x00ffea0003800000 */
.L_x_1280:
[----:B------:R-:W-:Y:S05]  /*e4c0*/  BSYNC B0 ;  /* 0x0000000000007941 */ /* 0x000fea0003800000 */
.L_x_1279:
[----:B------:R-:W-:Y:S05]  /*e4d0*/  BRA `(.L_x_1281) ;  /* 0xffffffc0004c7947 */ /* 0x000fea000383ffff */
.L_x_1104:
[----:B------:R-:W-:Y:S01]  /*e4e0*/  BSSY B0, `(.L_x_1282) ;  /* 0x0000007000007945 */ /* 0x000fe20003800000 */
[----:B------:R-:W-:Y:S02]  /*e4f0*/  IMAD.MOV.U32 R7, RZ, RZ, R40 ;  /* 0x000000ffff077224 */ /* 0x000fe400078e0028 */
[----:B------:R-:W-:Y:S02]  /*e500*/  IMAD.MOV.U32 R4, RZ, RZ, 0x10 ;  /* 0x00000010ff047424 */ /* 0x000fe400078e00ff */
[----:B------:R-:W-:-:S07]  /*e510*/  IMAD.MOV.U32 R34, RZ, RZ, -0x1 ;  /* 0xffffffffff227424 */ /* 0x000fce00078e00ff */
[----:B--23--:R-:W-:Y:S05]  /*e520*/  WARPSYNC.COLLECTIVE R34, `(.L_x_1283) ;  /* 0x0000000022087348 */ /* 0x00cfea0003c00000 */
[----:B------:R0:W1:Y:S02]  /*e530*/  SHFL.DOWN P4, R6, R7, R4, R33 ;  /* 0x0800000407067389 */ /* 0x0000640000080021 */
[----:B0123--:R-:W-:Y:S05]  /*e540*/  ENDCOLLECTIVE ;  /* 0x000000000000791b */ /* 0x00ffea0003800000 */
.L_x_1283:
[----:B------:R-:W-:Y:S05]  /*e550*/  BSYNC B0 ;  /* 0x0000000000007941 */ /* 0x000fea0003800000 */
.L_x_1282:
[----:B------:R-:W-:Y:S02]  /*e560*/  IMAD.MOV.U32 R7, RZ, RZ, R41 ;  /* 0x000000ffff077224 */ /* 0x000fe400078e0029 */
[----:B------:R-:W-:Y:S02]  /*e570*/  IMAD.MOV.U32 R4, RZ, RZ, 0x10 ;  /* 0x00000010ff047424 */ /* 0x000fe400078e00ff */
[----:B------:R-:W-:Y:S02]  /*e580*/  IMAD.MOV.U32 R34, RZ, RZ, -0x1 ;  /* 0xffffffffff227424 */ /* 0x000fe400078e00ff */
[----:B------:R-:W-:-:S07]  /*e590*/  IMAD.MOV.U32 R47, RZ, RZ, R6 ;  /* 0x000000ffff2f7224 */ /* 0x000fce00078e0006 */
[----:B------:R-:W-:Y:S05]  /*e5a0*/  WARPSYNC.COLLECTIVE R34, `(.L_x_1284) ;  /* 0x0000000022087348 */ /* 0x000fea0003c00000 */
[----:B------:R0:W1:Y:S02]  /*e5b0*/  SHFL.DOWN P4, R6, R7, R4, R33 ;  /* 0x0800000407067389 */ /* 0x0000640000080021 */
[----:B01----:R-:W-:Y:S05]  /*e5c0*/  ENDCOLLECTIVE ;  /* 0x000000000000791b */ /* 0x003fea0003800000 */
.L_x_1284:
[----:B------:R-:W-:Y:S02]  /*e5d0*/  IMAD.MOV.U32 R7, RZ, RZ, R38 ;  /* 0x000000ffff077224 */ /* 0x000fe400078e0026 */
[----:B------:R-:W-:-:S07]  /*e5e0*/  IMAD.MOV.U32 R46, RZ, RZ, R6 ;  /* 0x000000ffff2e7224 */ /* 0x000fce00078e0006 */
[----:B------:R-:W-:Y:S05]  /*e5f0*/  WARPSYNC.COLLECTIVE R34, `(.L_x_1285) ;  /* 0x0000000022087348 */ /* 0x000fea0003c00000 */
[----:B------:R0:W1:Y:S02]  /*e600*/  SHFL.DOWN P4, R6, R7, R4, R33 ;  /* 0x0800000407067389 */ /* 0x0000640000080021 */
[----:B01----:R-:W-:Y:S05]  /*e610*/  ENDCOLLECTIVE ;  /* 0x000000000000791b */ /* 0x003fea0003800000 */
.L_x_1285:
[----:B------:R-:W-:Y:S05]  /*e620*/  BRA `(.L_x_1286) ;  /* 0xffffffc000187947 */ /* 0x000fea000383ffff */
.L_x_1105:
[----:B------:R-:W-:Y:S01]  /*e630*/  BSSY B0, `(.L_x_1287) ;  /* 0x0000006000007945 */ /* 0x000fe20003800000 */
[----:B------:R-:W-:Y:S02]  /*e640*/  IMAD.MOV.U32 R4, RZ, RZ, 0x10 ;  /* 0x00000010ff047424 */ /* 0x000fe400078e00ff */
[----:B------:R-:W-:-:S07]  /*e650*/  IMAD.MOV.U32 R34, RZ, RZ, -0x1 ;  /* 0xffffffffff227424 */ /* 0x000fce00078e00ff */
[----:B--23--:R-:W-:Y:S05]  /*e660*/  WARPSYNC.COLLECTIVE R34, `(.L_x_1288) ;  /* 0x0000000022087348 */ /* 0x00cfea0003c00000 */
[----:B------:R0:W1:Y:S02]  /*e670*/  SHFL.DOWN P4, R6, R7, R4, R33 ;  /* 0x0800000407067389 */ /* 0x0000640000080021 */
[----:B0123--:R-:W-:Y:S05]  /*e680*/  ENDCOLLECTIVE ;  /* 0x000000000000791b */ /* 0x00ffea0003800000 */
.L_x_1288:
[----:B------:R-:W-:Y:S05]  /*e690*/  BSYNC B0 ;  /* 0x0000000000007941 */ /* 0x000fea0003800000 */
.L_x_1287:
[----:B------:R-:W-:Y:S05]  /*e6a0*/  BRA `(.L_x_1289) ;  /* 0xffffffc000387947 */ /* 0x000fea000383ffff */
.L_x_1106:
[----:B------:R-:W-:Y:S01]  /*e6b0*/  BSSY B0, `(.L_x_1290) ;  /* 0x0000005000007945 */ /* 0x000fe20003800000 */
[----:B------:R-:W-:-:S07]  /*e6c0*/  IMAD.MOV.U32 R34, RZ, RZ, -0x1 ;  /* 0xffffffffff227424 */ /* 0x000fce00078e00ff */
[----:B--23--:R-:W-:Y:S05]  /*e6d0*/  WARPSYNC.COLLECTIVE R34, `(.L_x_1291) ;  /* 0x0000000022087348 */ /* 0x00cfea0003c00000 */
[----:B------:R-:W-:Y:S01]  /*e6e0*/  VOTE.ALL P5, P5 ;  /* 0x0000000000ff7806 */ /* 0x000fe200028a0000 */
[----:B--23--:R-:W-:-:S12]  /*e6f0*/  ENDCOLLECTIVE ;  /* 0x000000000000791b */ /* 0x00cfd80003800000 */
.L_x_1291:
[----:B------:R-:W-:Y:S05]  /*e700*/  BSYNC B0 ;  /* 0x0000000000007941 */ /* 0x000fea0003800000 */
.L_x_1290:
[----:B------:R-:W-:Y:S05]  /*e710*/  BRA `(.L_x_1292) ;  /* 0xffffffc000307947 */ /* 0x000fea000383ffff */
.L_x_1108:
[----:B------:R-:W-:Y:S01]  /*e720*/  BSSY B0, `(.L_x_1293) ;  /* 0x0000006000007945 */ /* 0x000fe20003800000 */
[----:B------:R-:W-:Y:S01]  /*e730*/  PLOP3.LUT P4, PT, P4, PT, PT, 0x8, 0x80 ;  /* 0x000000000080781c */ /* 0x000fe2000278e170 */
[----:B------:R-:W-:-:S12]  /*e740*/  IMAD.MOV.U32 R34, RZ, RZ, -0x1 ;  /* 0xffffffffff227424 */ /* 0x000fd800078e00ff */
[----:B--23--:R-:W-:Y:S05]  /*e750*/  WARPSYNC.COLLECTIVE R34, `(.L_x_1294) ;  /* 0x0000000022087348 */ /* 0x00cfea0003c00000 */
[----:B------:R-:W-:Y:S01]  /*e760*/  VOTE.ANY P4, P4 ;  /* 0x0000000000ff7806 */ /* 0x000fe20002080100 */
[----:B--23--:R-:W-:-:S12]  /*e770*/  ENDCOLLECTIVE ;  /* 0x000000000000791b */ /* 0x00cfd80003800000 */
.L_x_1294:
[----:B------:R-:W-:Y:S05]  /*e780*/  BSYNC B0 ;  /* 0x0000000000007941 */ /* 0x000fea0003800000 */
.L_x_1293:
[----:B------:R-:W-:Y:S05]  /*e790*/  BRA `(.L_x_1295) ;  /* 0xffffffc000307947 */ /* 0x000fea000383ffff */
.L_x_1110:
[----:B------:R-:W-:Y:S01]  /*e7a0*/  BSSY B0, `(.L_x_1296) ;  /* 0x0000006000007945 */ /* 0x000fe20003800000 */
[----:B------:R-:W-:Y:S01]  /*e7b0*/  PLOP3.LUT P4, PT, P4, PT, PT, 0x8, 0x80 ;  /* 0x000000000080781c */ /* 0x000fe2000278e170 */
[----:B------:R-:W-:-:S12]  /*e7c0*/  IMAD.MOV.U32 R34, RZ, RZ, -0x1 ;  /* 0xffffffffff227424 */ /* 0x000fd800078e00ff */
[----:B--23--:R-:W-:Y:S05]  /*e7d0*/  WARPSYNC.COLLECTIVE R34, `(.L_x_1297) ;  /* 0x0000000022087348 */ /* 0x00cfea0003c00000 */
[----:B------:R-:W-:Y:S01]  /*e7e0*/  VOTE.ANY R34, PT, P4 ;  /* 0x0000000000227806 */ /* 0x000fe200020e0100 */
[----:B--23--:R-:W-:Y:S06]  /*e7f0*/  ENDCOLLECTIVE ;  /* 0x000000000000791b */ /* 0x00cfec0003800000 */
.L_x_1297:
[----:B------:R-:W-:Y:S05]  /*e800*/  BSYNC B0 ;  /* 0x0000000000007941 */ /* 0x000fea0003800000 */
.L_x_1296:
        /* <DEDUP_REMOVED lines=10> */
.L_x_1298:
[----:B------:R-:W-:Y:S02]  /*e8b0*/  IMAD.MOV.U32 R7, RZ, RZ, R32 ;  /* 0x000000ffff077224 */ /* 0x000fe400078e0020 */
[----:B------:R-:W-:-:S07]  /*e8c0*/  IMAD.MOV.U32 R48, RZ, RZ, R6 ;  /* 0x000000ffff307224 */ /* 0x000fce00078e0006 */
[----:B------:R-:W-:Y:S05]  /*e8d0*/  WARPSYNC.COLLECTIVE R34, `(.L_x_1299) ;  /* 0x0000000022087348 */ /* 0x000fea0003c00000 */
[----:B------:R0:W1:Y:S02]  /*e8e0*/  SHFL.DOWN P4, R6, R7, R4, R33 ;  /* 0x0800000407067389 */ /* 0x0000640000080021 */
[----:B01----:R-:W-:Y:S05]  /*e8f0*/  ENDCOLLECTIVE ;  /* 0x000000000000791b */ /* 0x003fea0003800000 */
.L_x_1299:
[----:B------:R-:W-:Y:S02]  /*e900*/  IMAD.MOV.U32 R7, RZ, RZ, R46 ;  /* 0x000000ffff077224 */ /* 0x000fe400078e002e */
[----:B------:R-:W-:-:S07]  /*e910*/  IMAD.MOV.U32 R51, RZ, RZ, R6 ;  /* 0x000000ffff337224 */ /* 0x000fce00078e0006 */
[----:B------:R-:W-:Y:S05]  /*e920*/  WARPSYNC.COLLECTIVE R34, `(.L_x_1300) ;  /* 0x0000000022087348 */ /* 0x000fea0003c00000 */
[----:B------:R0:W1:Y:S02]  /*e930*/  SHFL.DOWN P4, R6, R7, R4, R33 ;  /* 0x0800000407067389 */ /* 0x0000640000080021 */
[----:B01----:R-:W-:Y:S05]  /*e940*/  ENDCOLLECTIVE ;  /* 0x000000000000791b */ /* 0x003fea0003800000 */
.L_x_1300:
[----:B------:R-:W-:Y:S05]  /*e950*/  BRA `(.L_x_1301) ;  /* 0xffffffbc00fc7947 */ /* 0x000fea000383ffff */
.L_x_1111:
[----:B------:R-:W-:Y:S01]  /*e960*/  BSSY B0, `(.L_x_1302) ;  /* 0x0000006000007945 */ /* 0x000fe20003800000 */
[----:B------:R-:W-:Y:S02]  /*e970*/  IMAD.MOV.U32 R4, RZ, RZ, 0x1 ;  /* 0x00000001ff047424 */ /* 0x000fe400078e00ff */
[----:B------:R-:W-:-:S07]  /*e980*/  IMAD.MOV.U32 R34, RZ, RZ, -0x1 ;  /* 0xffffffffff227424 */ /* 0x000fce00078e00ff */
[----:B--23--:R-:W-:Y:S05]  /*e990*/  WARPSYNC.COLLECTIVE R34, `(.L_x_1303) ;  /* 0x0000000022087348 */ /* 0x00cfea0003c00000 */
[----:B------:R0:W1:Y:S02]  /*e9a0*/  SHFL.DOWN P4, R6, R7, R4, R33 ;  /* 0x0800000407067389 */ /* 0x0000640000080021 */
[----:B0123--:R-:W-:Y:S05]  /*e9b0*/  ENDCOLLECTIVE ;  /* 0x000000000000791b */ /* 0x00ffea0003800000 */
.L_x_1303:
[----:B------:R-:W-:Y:S05]  /*e9c0*/  BSYNC B0 ;  /* 0x0000000000007941 */ /* 0x000fea0003800000 */
.L_x_1302:
[----:B------:R-:W-:Y:S05]  /*e9d0*/  BRA `(.L_x_1304) ;  /* 0xffffffc000007947 */ /* 0x000fea000383ffff */
.L_x_1112:
[----:B------:R-:W-:Y:S01]  /*e9e0*/  BSSY B0, `(.L_x_1305) ;  /* 0x0000007000007945 */ /* 0x000fe20003800000 */
[----:B------:R-:W-:Y:S02]  /*e9f0*/  IMAD.MOV.U32 R7, RZ, RZ, R49 ;  /* 0x000000ffff077224 */ /* 0x000fe400078e0031 */
[----:B------:R-:W-:Y:S02]  /*ea00*/  IMAD.MOV.U32 R4, RZ, RZ, 0x2 ;  /* 0x00000002ff047424 */ /* 0x000fe400078e00ff */
[----:B------:R-:W-:-:S07]  /*ea10*/  IMAD.MOV.U32 R34, RZ, RZ, -0x1 ;  /* 0xffffffffff227424 */ /* 0x000fce00078e00ff */
[----:B--23--:R-:W-:Y:S05]  /*ea20*/  WARPSYNC.COLLECTIVE R34, `(.L_x_1306) ;  /* 0x0000000022087348 */ /* 0x00cfea0003c00000 */
[----:B------:R0:W1:Y:S02]  /*ea30*/  SHFL.DOWN P4, R6, R7, R4, R33 ;  /* 0x0800000407067389 */ /* 0x0000640000080021 */
[----:B0123--:R-:W-:Y:S05]  /*ea40*/  ENDCOLLECTIVE ;  /* 0x000000000000791b */ /* 0x00ffea0003800000 */
.L_x_1306:
[----:B------:R-:W-:Y:S05]  /*ea50*/  BSYNC B0 ;  /* 0x0000000000007941 */ /* 0x000fea0003800000 */
.L_x_1305:
[----:B------:R-:W-:Y:S02]  /*ea60*/  IMAD.MOV.U32 R7, RZ, RZ, R32 ;  /* 0x000000ffff077224 */ /* 0x000fe400078e0020 */
[----:B------:R-:W-:Y:S02]  /*ea70*/  IMAD.MOV.U32 R4, RZ, RZ, 0x2 ;  /* 0x00000002ff047424 */ /* 0x000fe400078e00ff */
[----:B------:R-:W-:Y:S02]  /*ea80*/  IMAD.MOV.U32 R34, RZ, RZ, -0x1 ;  /* 0xffffffffff227424 */ /* 0x000fe400078e00ff */
[----:B------:R-:W-:-:S07]  /*ea90*/  IMAD.MOV.U32 R48, RZ, RZ, R6 ;  /* 0x000000ffff307224 */ /* 0x000fce00078e0006 */
[----:B------:R-:W-:Y:S05]  /*eaa0*/  WARPSYNC.COLLECTIVE R34, `(.L_x_1307) ;  /* 0x0000000022087348 */ /* 0x000fea0003c00000 */
[----:B------:R0:W1:Y:S02]  /*eab0*/  SHFL.DOWN P4, R6, R7, R4, R33 ;  /* 0x0800000407067389 */ /* 0x0000640000080021 */
[----:B01----:R-:W-:Y:S05]  /*eac0*/  ENDCOLLECTIVE ;  /* 0x000000000000791b */ /* 0x003fea0003800000 */
.L_x_1307:
[----:B------:R-:W-:Y:S02]  /*ead0*/  IMAD.MOV.U32 R7, RZ, RZ, R46 ;  /* 0x000000ffff077224 */ /* 0x000fe400078e002e */
[----:B------:R-:W-:-:S07]  /*eae0*/  IMAD.MOV.U32 R51, RZ, RZ, R6 ;  /* 0x000000ffff337224 */ /* 0x000fce00078e0006 */
[----:B------:R-:W-:Y:S05]  /*eaf0*/  WARPSYNC.COLLECTIVE R34, `(.L_x_1308) ;  /* 0x0000000022087348 */ /* 0x000fea0003c00000 */
[----:B------:R0:W1:Y:S02]  /*eb00*/  SHFL.DOWN P4, R6, R7, R4, R33 ;  /* 0x0800000407067389 */ /* 0x0000640000080021 */
[----:B01----:R-:W-:Y:S05]  /*eb10*/  ENDCOLLECTIVE ;  /* 0x000000000000791b */ /* 0x003fea0003800000 */
.L_x_1308:
[----:B------:R-:W-:Y:S05]  /*eb20*/  BRA `(.L_x_1309) ;  /* 0xffffffbc00c87947 */ /* 0x000fea000383ffff */
.L_x_1113:
[----:B------:R-:W-:Y:S01]  /*eb30*/  BSSY B0, `(.L_x_1310) ;  /* 0x0000006000007945 */ /* 0x000fe20003800000 */
[----:B------:R-:W-:Y:S02]  /*eb40*/  IMAD.MOV.U32 R4, RZ, RZ, 0x2 ;  /* 0x00000002ff047424 */ /* 0x000fe400078e00ff */
[----:B------:R-:W-:-:S07]  /*eb50*/  IMAD.MOV.U32 R34, RZ, RZ, -0x1 ;  /* 0xffffffffff227424 */ /* 0x000fce00078e00ff */
[----:B--23--:R-:W-:Y:S05]  /*eb60*/  WARPSYNC.COLLECTIVE R34, `(.L_x_1311) ;  /* 0x0000000022087348 */ /* 0x00cfea0003c00000 */
[----:B------:R0:W1:Y:S02]  /*eb70*/  SHFL.DOWN P4, R6, R7, R4, R33 ;  /* 0x0800000407067389 */ /* 0x0000640000080021 */
[----:B0123--:R-:W-:Y:S05]  /*eb80*/  ENDCOLLECTIVE ;  /* 0x000000000000791b */ /* 0x00ffea0003800000 */
.L_x_1311:
[----:B------:R-:W-:Y:S05]  /*eb90*/  BSYNC B0 ;  /* 0x0000000000007941 */ /* 0x000fea0003800000 */
.L_x_1310:
[----:B------:R-:W-:Y:S05]  /*eba0*/  BRA `(.L_x_1312) ;  /* 0xffffffbc00cc7947 */ /* 0x000fea000383ffff */
.L_x_1114:
[----:B------:R-:W-:Y:S01]  /*ebb0*/  BSSY B0, `(.L_x_1313) ;  /* 0x0000007000007945 */ /* 0x000fe20003800000 */
[----:B------:R-:W-:Y:S02]  /*ebc0*/  IMAD.MOV.U32 R7, RZ, RZ, R49 ;  /* 0x000000ffff077224 */ /* 0x000fe400078e0031 */
[----:B------:R-:W-:Y:S02]  /*ebd0*/  IMAD.MOV.U32 R4, RZ, RZ, 0x4 ;  /* 0x00000004ff047424 */ /* 0x000fe400078e00ff */
[----:B------:R-:W-:-:S07]  /*ebe0*/  IMAD.MOV.U32 R34, RZ, RZ, -0x1 ;  /* 0xffffffffff227424 */ /* 0x000fce00078e00ff */
[----:B--23--:R-:W-:Y:S05]  /*ebf0*/  WARPSYNC.COLLECTIVE R34, `(.L_x_1314) ;  /* 0x0000000022087348 */ /* 0x00cfea0003c00000 */
[----:B------:R0:W1:Y:S02]  /*ec00*/  SHFL.DOWN P4, R6, R7, R4, R33 ;  /* 0x0800000407067389 */ /* 0x0000640000080021 */
[----:B0123--:R-:W-:Y:S05]  /*ec10*/  ENDCOLLECTIVE ;  /* 0x000000000000791b */ /* 0x00ffea0003800000 */
.L_x_1314:
[----:B------:R-:W-:Y:S05]  /*ec20*/  BSYNC B0 ;  /* 0x0000000000007941 */ /* 0x000fea0003800000 */
.L_x_1313:
[----:B------:R-:W-:Y:S02]  /*ec30*/  IMAD.MOV.U32 R7, RZ, RZ, R32 ;  /* 0x000000ffff077224 */ /* 0x000fe400078e0020 */
[----:B------:R-:W-:Y:S02]  /*ec40*/  IMAD.MOV.U32 R4, RZ, RZ, 0x4 ;  /* 0x00000004ff047424 */ /* 0x000fe400078e00ff */
[----:B------:R-:W-:Y:S02]  /*ec50*/  IMAD.MOV.U32 R34, RZ, RZ, -0x1 ;  /* 0xffffffffff227424 */ /* 0x000fe400078e00ff */
[----:B------:R-:W-:-:S07]  /*ec60*/  IMAD.MOV.U32 R48, RZ, RZ, R6 ;  /* 0x000000ffff307224 */ /* 0x000fce00078e0006 */
[----:B------:R-:W-:Y:S05]  /*ec70*/  WARPSYNC.COLLECTIVE R34, `(.L_x_1315) ;  /* 0x0000000022087348 */ /* 0x000fea0003c00000 */
[----:B------:R0:W1:Y:S02]  /*ec80*/  SHFL.DOWN P4, R6, R7, R4, R33 ;  /* 0x0800000407067389 */ /* 0x0000640000080021 */
[----:B01----:R-:W-:Y:S05]  /*ec90*/  ENDCOLLECTIVE ;  /* 0x000000000000791b */ /* 0x003fea0003800000 */
.L_x_1315:
[----:B------:R-:W-:Y:S02]  /*eca0*/  IMAD.MOV.U32 R7, RZ, RZ, R46 ;  /* 0x000000ffff077224 */ /* 0x000fe400078e002e */
[----:B------:R-:W-:-:S07]  /*ecb0*/  IMAD.MOV.U32 R51, RZ, RZ, R6 ;  /* 0x000000ffff337224 */ /* 0x000fce00078e0006 */
[----:B------:R-:W-:Y:S05]  /*ecc0*/  WARPSYNC.COLLECTIVE R34, `(.L_x_1316) ;  /* 0x0000000022087348 */ /* 0x000fea0003c00000 */
[----:B------:R0:W1:Y:S02]  /*ecd0*/  SHFL.DOWN P4, R6, R7, R4, R33 ;  /* 0x0800000407067389 */ /* 0x0000640000080021 */
[----:B01----:R-:W-:Y:S05]  /*ece0*/  ENDCOLLECTIVE ;  /* 0x000000000000791b */ /* 0x003fea0003800000 */
.L_x_1316:
[----:B------:R-:W-:Y:S05]  /*ecf0*/  BRA `(.L_x_1317) ;  /* 0xffffffbc00947947 */ /* 0x000fea000383ffff */
.L_x_1115:
[----:B------:R-:W-:Y:S01]  /*ed00*/  BSSY B0, `(.L_x_1318) ;  /* 0x0000006000007945 */ /* 0x000fe20003800000 */
[----:B------:R-:W-:Y:S02]  /*ed10*/  IMAD.MOV.U32 R4, RZ, RZ, 0x4 ;  /* 0x00000004ff047424 */ /* 0x000fe400078e00ff */
[----:B------:R-:W-:-:S07]  /*ed20*/  IMAD.MOV.U32 R34, RZ, RZ, -0x1 ;  /* 0xffffffffff227424 */ /* 0x000fce00078e00ff */
[----:B--23--:R-:W-:Y:S05]  /*ed30*/  WARPSYNC.COLLECTIVE R34, `(.L_x_1319) ;  /* 0x0000000022087348 */ /* 0x00cfea0003c00000 */
[----:B------:R0:W1:Y:S02]  /*ed40*/  SHFL.DOWN P4, R6, R7, R4, R33 ;  /* 0x0800000407067389 */ /* 0x0000640000080021 */
[----:B0123--:R-:W-:Y:S05]  /*ed50*/  ENDCOLLECTIVE ;  /* 0x000000000000791b */ /* 0x00ffea0003800000 */
.L_x_1319:
[----:B------:R-:W-:Y:S05]  /*ed60*/  BSYNC B0 ;  /* 0x0000000000007941 */ /* 0x000fea0003800000 */
.L_x_1318:
[----:B------:R-:W-:Y:S05]  /*ed70*/  BRA `(.L_x_1320) ;  /* 0xffffffbc00987947 */ /* 0x000fea000383ffff */
.L_x_1116:
[----:B------:R-:W-:Y:S01]  /*ed80*/  BSSY B0, `(.L_x_1321) ;  /* 0x0000007000007945 */ /* 0x000fe20003800000 */
[----:B------:R-:W-:Y:S02]  /*ed90*/  IMAD.MOV.U32 R7, RZ, RZ, R49 ;  /* 0x000000ffff077224 */ /* 0x000fe400078e0031 */
[----:B------:R-:W-:Y:S02]  /*eda0*/  IMAD.MOV.U32 R4, RZ, RZ, 0x8 ;  /* 0x00000008ff047424 */ /* 0x000fe400078e00ff */
[----:B------:R-:W-:-:S07]  /*edb0*/  IMAD.MOV.U32 R34, RZ, RZ, -0x1 ;  /* 0xffffffffff227424 */ /* 0x000fce00078e00ff */
[----:B--23--:R-:W-:Y:S05]  /*edc0*/  WARPSYNC.COLLECTIVE R34, `(.L_x_1322) ;  /* 0x0000000022087348 */ /* 0x00cfea0003c00000 */
[----:B------:R0:W1:Y:S02]  /*edd0*/  SHFL.DOWN P4, R6, R7, R4, R33 ;  /* 0x0800000407067389 */ /* 0x0000640000080021 */
[----:B0123--:R-:W-:Y:S05]  /*ede0*/  ENDCOLLECTIVE ;  /* 0x000000000000791b */ /* 0x00ffea0003800000 */
.L_x_1322:
[----:B------:R-:W-:Y:S05]  /*edf0*/  BSYNC B0 ;  /* 0x0000000000007941 */ /* 0x000fea0003800000 */
.L_x_1321:
[----:B------:R-:W-:Y:S02]  /*ee00*/  IMAD.MOV.U32 R7, RZ, RZ, R32 ;  /* 0x000000ffff077224 */ /* 0x000fe400078e0020 */
[----:B------:R-:W-:Y:S02]  /*ee10*/  IMAD.MOV.U32 R4, RZ, RZ, 0x8 ;  /* 0x00000008ff047424 */ /* 0x000fe400078e00ff */
[----:B------:R-:W-:Y:S02]  /*ee20*/  IMAD.MOV.U32 R34, RZ, RZ, -0x1 ;  /* 0xffffffffff227424 */ /* 0x000fe400078e00ff */
[----:B------:R-:W-:-:S07]  /*ee30*/  IMAD.MOV.U32 R48, RZ, RZ, R6 ;  /* 0x000000ffff307224 */ /* 0x000fce00078e0006 */
[----:B------:R-:W-:Y:S05]  /*ee40*/  WARPSYNC.COLLECTIVE R34, `(.L_x_1323) ;  /* 0x0000000022087348 */ /* 0x000fea0003c00000 */
[----:B------:R0:W1:Y:S02]  /*ee50*/  SHFL.DOWN P4, R6, R7, R4, R33 ;  /* 0x0800000407067389 */ /* 0x0000640000080021 */
[----:B01----:R-:W-:Y:S05]  /*ee60*/  ENDCOLLECTIVE ;  /* 0x000000000000791b */ /* 0x003fea0003800000 */
.L_x_1323:
[----:B------:R-:W-:Y:S02]  /*ee70*/  IMAD.MOV.U32 R7, RZ, RZ, R46 ;  /* 0x000000ffff077224 */ /* 0x000fe400078e002e */
[----:B------:R-:W-:-:S07]  /*ee80*/  IMAD.MOV.U32 R51, RZ, RZ, R6 ;  /* 0x000000ffff337224 */ /* 0x000fce00078e0006 */
[----:B------:R-:W-:Y:S05]  /*ee90*/  WARPSYNC.COLLECTIVE R34, `(.L_x_1324) ;  /* 0x0000000022087348 */ /* 0x000fea0003c00000 */
[----:B------:R0:W1:Y:S02]  /*eea0*/  SHFL.DOWN P4, R6, R7, R4, R33 ;  /* 0x0800000407067389 */ /* 0x0000640000080021 */
[----:B01----:R-:W-:Y:S05]  /*eeb0*/  ENDCOLLECTIVE ;  /* 0x000000000000791b */ /* 0x003fea0003800000 */
.L_x_1324:
[----:B------:R-:W-:Y:S05]  /*eec0*/  BRA `(.L_x_1325) ;  /* 0xffffffbc00607947 */ /* 0x000fea000383ffff */
.L_x_1117:
[----:B------:R-:W-:Y:S01]  /*eed0*/  BSSY B0, `(.L_x_1326) ;  /* 0x0000006000007945 */ /* 0x000fe20003800000 */
[----:B------:R-:W-:Y:S02]  /*eee0*/  IMAD.MOV.U32 R4, RZ, RZ, 0x8 ;  /* 0x00000008ff047424 */ /* 0x000fe400078e00ff */
[----:B------:R-:W-:-:S07]  /*eef0*/  IMAD.MOV.U32 R34, RZ, RZ, -0x1 ;  /* 0xffffffffff227424 */ /* 0x000fce00078e00ff */
[----:B--23--:R-:W-:Y:S05]  /*ef00*/  WARPSYNC.COLLECTIVE R34, `(.L_x_1327) ;  /* 0x0000000022087348 */ /* 0x00cfea0003c00000 */
[----:B------:R0:W1:Y:S02]  /*ef10*/  SHFL.DOWN P4, R6, R7, R4, R33 ;  /* 0x0800000407067389 */ /* 0x0000640000080021 */
[----:B0123--:R-:W-:Y:S05]  /*ef20*/  ENDCOLLECTIVE ;  /* 0x000000000000791b */ /* 0x00ffea0003800000 */
.L_x_1327:
[----:B------:R-:W-:Y:S05]  /*ef30*/  BSYNC B0 ;  /* 0x0000000000007941 */ /* 0x000fea0003800000 */
.L_x_1326:
[----:B------:R-:W-:Y:S05]  /*ef40*/  BRA `(.L_x_1328) ;  /* 0xffffffbc00647947 */ /* 0x000fea000383ffff */
.L_x_1118:
[----:B------:R-:W-:Y:S01]  /*ef50*/  BSSY B0, `(.L_x_1329) ;  /* 0x0000007000007945 */ /* 0x000fe20003800000 */
[----:B------:R-:W-:Y:S02]  /*ef60*/  IMAD.MOV.U32 R7, RZ, RZ, R49 ;  /* 0x000000ffff077224 */ /* 0x000fe400078e0031 */
[----:B------:R-:W-:Y:S02]  /*ef70*/  IMAD.MOV.U32 R4, RZ, RZ, 0x10 ;  /* 0x00000010ff047424 */ /* 0x000fe400078e00ff */
[----:B------:R-:W-:-:S07]  /*ef80*/  IMAD.MOV.U32 R34, RZ, RZ, -0x1 ;  /* 0xffffffffff227424 */ /* 0x000fce00078e00ff */
[----:B--23--:R-:W-:Y:S05]  /*ef90*/  WARPSYNC.COLLECTIVE R34, `(.L_x_1330) ;  /* 0x0000000022087348 */ /* 0x00cfea0003c00000 */
[----:B------:R0:W1:Y:S02]  /*efa0*/  SHFL.DOWN P4, R6, R7, R4, R33 ;  /* 0x0800000407067389 */ /* 0x0000640000080021 */
[----:B0123--:R-:W-:Y:S05]  /*efb0*/  ENDCOLLECTIVE ;  /* 0x000000000000791b */ /* 0x00ffea0003800000 */
.L_x_1330:
[----:B------:R-:W-:Y:S05]  /*efc0*/  BSYNC B0 ;  /* 0x0000000000007941 */ /* 0x000fea0003800000 */
.L_x_1329:
[----:B------:R-:W-:Y:S02]  /*efd0*/  IMAD.MOV.U32 R7, RZ, RZ, R32 ;  /* 0x000000ffff077224 */ /* 0x000fe400078e0020 */
[----:B------:R-:W-:Y:S02]  /*efe0*/  IMAD.MOV.U32 R4, RZ, RZ, 0x10 ;  /* 0x00000010ff047424 */ /* 0x000fe400078e00ff */
[----:B------:R-:W-:Y:S02]  /*eff0*/  IMAD.MOV.U32 R34, RZ, RZ, -0x1 ;  /* 0xffffffffff227424 */ /* 0x000fe400078e00ff */
[----:B------:R-:W-:Y:S02]  /*f000*/  IMAD.MOV.U32 R48, RZ, RZ, R6 ;  /* 0x000000ffff307224 */ /* 0x000fe400078e0006 */
[----:B------:R-:W-:-:S07]  /*f010*/  VIADD R50, R28, 0x10 ;  /* 0x000000101c327836 */ /* 0x000fce0000000000 */
[----:B------:R-:W-:Y:S05]  /*f020*/  WARPSYNC.COLLECTIVE R34, `(.L_x_1331) ;  /* 0x0000000022087348 */ /* 0x000fea0003c00000 */
[----:B------:R0:W1:Y:S02]  /*f030*/  SHFL.DOWN P4, R6, R7, R4, R33 ;  /* 0x0800000407067389 */ /* 0x0000640000080021 */
[----:B01----:R-:W-:Y:S05]  /*f040*/  ENDCOLLECTIVE ;  /* 0x000000000000791b */ /* 0x003fea0003800000 */
.L_x_1331:
[----:B------:R-:W-:Y:S02]  /*f050*/  IMAD.MOV.U32 R7, RZ, RZ, R46 ;  /* 0x000000ffff077224 */ /* 0x000fe400078e002e */
[----:B------:R-:W-:-:S07]  /*f060*/  IMAD.MOV.U32 R51, RZ, RZ, R6 ;  /* 0x000000ffff337224 */ /* 0x000fce00078e0006 */
[----:B------:R-:W-:Y:S05]  /*f070*/  WARPSYNC.COLLECTIVE R34, `(.L_x_1332) ;  /* 0x0000000022087348 */ /* 0x000fea0003c00000 */
[----:B------:R0:W1:Y:S02]  /*f080*/  SHFL.DOWN P4, R6, R7, R4, R33 ;  /* 0x0800000407067389 */ /* 0x0000640000080021 */
[----:B01----:R-:W-:Y:S05]  /*f090*/  ENDCOLLECTIVE ;  /* 0x000000000000791b */ /* 0x003fea0003800000 */
.L_x_1332:
[----:B------:R-:W-:Y:S05]  /*f0a0*/  BRA `(.L_x_1333) ;  /* 0xffffffbc002c7947 */ /* 0x000fea000383ffff */
.L_x_1119:
[----:B------:R-:W-:Y:S01]  /*f0b0*/  BSSY B0, `(.L_x_1334) ;  /* 0x0000006000007945 */ /* 0x000fe20003800000 */
[----:B------:R-:W-:Y:S02]  /*f0c0*/  IMAD.MOV.U32 R4, RZ, RZ, 0x10 ;  /* 0x00000010ff047424 */ /* 0x000fe400078e00ff */
[----:B------:R-:W-:-:S07]  /*f0d0*/  IMAD.MOV.U32 R34, RZ, RZ, -0x1 ;  /* 0xffffffffff227424 */ /* 0x000fce00078e00ff */
[----:B--23--:R-:W-:Y:S05]  /*f0e0*/  WARPSYNC.COLLECTIVE R34, `(.L_x_1335) ;  /* 0x0000000022087348 */ /* 0x00cfea0003c00000 */
[----:B------:R0:W1:Y:S02]  /*f0f0*/  SHFL.DOWN P4, R6, R7, R4, R33 ;  /* 0x0800000407067389 */ /* 0x0000640000080021 */
[----:B0123--:R-:W-:Y:S05]  /*f100*/  ENDCOLLECTIVE ;  /* 0x000000000000791b */ /* 0x00ffea0003800000 */
.L_x_1335:
[----:B------:R-:W-:Y:S05]  /*f110*/  BSYNC B0 ;  /* 0x0000000000007941 */ /* 0x000fea0003800000 */
.L_x_1334:
[----:B------:R-:W-:Y:S05]  /*f120*/  BRA `(.L_x_1336) ;  /* 0xffffffbc004c7947 */ /* 0x000fea000383ffff */
.L_x_1120:
[----:B------:R-:W-:Y:S01]  /*f130*/  BSSY B0, `(.L_x_1337) ;  /* 0x0000005000007945 */ /* 0x000fe20003800000 */
[----:B------:R-:W-:-:S07]  /*f140*/  IMAD.MOV.U32 R34, RZ, RZ, -0x1 ;  /* 0xffffffffff227424 */ /* 0x000fce00078e00ff */
[----:B--23--:R-:W-:Y:S05]  /*f150*/  WARPSYNC.COLLECTIVE R34, `(.L_x_1338) ;  /* 0x0000000022087348 */ /* 0x00cfea0003c00000 */
[----:B------:R-:W-:Y:S01]  /*f160*/  VOTE.ALL P5, P5 ;  /* 0x0000000000ff7806 */ /* 0x000fe200028a0000 */
[----:B--23--:R-:W-:-:S12]  /*f170*/  ENDCOLLECTIVE ;  /* 0x000000000000791b */ /* 0x00cfd80003800000 */
.L_x_1338:
[----:B------:R-:W-:Y:S05]  /*f180*/  BSYNC B0 ;  /* 0x0000000000007941 */ /* 0x000fea0003800000 */
.L_x_1337:
[----:B------:R-:W-:Y:S05]  /*f190*/  BRA `(.L_x_1339) ;  /* 0xffffffbc00487947 */ /* 0x000fea000383ffff */
.L_x_1340:
        /* <DEDUP_REMOVED lines=14> */
.L_x_2023:


//--------------------- .text._ZN6thrust24THRUST_300001_SM_1000_NS8cuda_cub4core6detail13_kernel_agentINS1_15__reduce_by_key16ReduceByKeyAgentINS0_6detail15normal_iteratorINS0_10device_ptrIiEEEESB_SB_SB_N4cuda3std3__48equal_toIiEENSE_4plusIiEEPiiEEJSB_SB_SB_SB_SJ_N3cub18CUB_300001_SM_100024ReduceByKeyScanTileStateIiiLb1EEESG_SI_iiEEEvDpT0_ --------------------------
	.section	.text._ZN6thrust24THRUST_300001_SM_1000_NS8cuda_cub4core6detail13_kernel_agentINS1_15__reduce_by_key16ReduceByKeyAgentINS0_6detail15normal_iteratorINS0_10device_ptrIiEEEESB_SB_SB_N4cuda3std3__48equal_toIiEENSE_4plusIiEEPiiEEJSB_SB_SB_SB_SJ_N3cub18CUB_300001_SM_100024ReduceByKeyScanTileStateIiiLb1EEESG_SI_iiEEEvDpT0_,"ax",@progbits
	.align	128
        .global         _ZN6thrust24THRUST_300001_SM_1000_NS8cuda_cub4core6detail13_kernel_agentINS1_15__reduce_by_key16ReduceByKeyAgentINS0_6detail15normal_iteratorINS0_10device_ptrIiEEEESB_SB_SB_N4cuda3std3__48equal_toIiEENSE_4plusIiEEPiiEEJSB_SB_SB_SB_SJ_N3cub18CUB_300001_SM_100024ReduceByKeyScanTileStateIiiLb1EEESG_SI_iiEEEvDpT0_
        .type           _ZN6thrust24THRUST_300001_SM_1000_NS8cuda_cub4core6detail13_kernel_agentINS1_15__reduce_by_key16ReduceByKeyAgentINS0_6detail15normal_iteratorINS0_10device_ptrIiEEEESB_SB_SB_N4cuda3std3__48equal_toIiEENSE_4plusIiEEPiiEEJSB_SB_SB_SB_SJ_N3cub18CUB_300001_SM_100024ReduceByKeyScanTileStateIiiLb1EEESG_SI_iiEEEvDpT0_,@function
        .size           _ZN6thrust24THRUST_300001_SM_1000_NS8cuda_cub4core6detail13_kernel_agentINS1_15__reduce_by_key16ReduceByKeyAgentINS0_6detail15normal_iteratorINS0_10device_ptrIiEEEESB_SB_SB_N4cuda3std3__48equal_toIiEENSE_4plusIiEEPiiEEJSB_SB_SB_SB_SJ_N3cub18CUB_300001_SM_100024ReduceByKeyScanTileStateIiiLb1EEESG_SI_iiEEEvDpT0_,(.L_x_2024 - _ZN6thrust24THRUST_300001_SM_1000_NS8cuda_cub4core6detail13_kernel_agentINS1_15__reduce_by_key16ReduceByKeyAgentINS0_6detail15normal_iteratorINS0_10device_ptrIiEEEESB_SB_SB_N4cuda3std3__48equal_toIiEENSE_4plusIiEEPiiEEJSB_SB_SB_SB_SJ_N3cub18CUB_300001_SM_100024ReduceByKeyScanTileStateIiiLb1EEESG_SI_iiEEEvDpT0_)
        .other          _ZN6thrust24THRUST_300001_SM_1000_NS8cuda_cub4core6detail13_kernel_agentINS1_15__reduce_by_key16ReduceByKeyAgentINS0_6detail15normal_iteratorINS0_10device_ptrIiEEEESB_SB_SB_N4cuda3std3__48equal_toIiEENSE_4plusIiEEPiiEEJSB_SB_SB_SB_SJ_N3cub18CUB_300001_SM_100024ReduceByKeyScanTileStateIiiLb1EEESG_SI_iiEEEvDpT0_,@"STO_CUDA_ENTRY STV_DEFAULT"
_ZN6thrust24THRUST_300001_SM_1000_NS8cuda_cub4core6detail13_kernel_agentINS1_15__reduce_by_key16ReduceByKeyAgentINS0_6detail15normal_iteratorINS0_10device_ptrIiEEEESB_SB_SB_N4cuda3std3__48equal_toIiEENSE_4plusIiEEPiiEEJSB_SB_SB_SB_SJ_N3cub18CUB_300001_SM_100024ReduceByKeyScanTileStateIiiLb1EEESG_SI_iiEEEvDpT0_:
.text._ZN6thrust24THRUST_300001_SM_1000_NS8cuda_cub4core6detail13_kernel_agentINS1_15__reduce_by_key16ReduceByKeyAgentINS0_6detail15normal_iteratorINS0_10device_ptrIiEEEESB_SB_SB_N4cuda3std3__48equal_toIiEENSE_4plusIiEEPiiEEJSB_SB_SB_SB_SJ_N3cub18CUB_300001_SM_100024ReduceByKeyScanTileStateIiiLb1EEESG_SI_iiEEEvDpT0_:
[----:B------:R-:W-:Y:S01]  /*0000*/  LDC R1, c[0x0][0x37c] ;  /* 0x0000df00ff017b82 */ /* 0x000fe20000000800 */
[----:B------:R-:W0:Y:S01]  /*0010*/  S2R R39, SR_CTAID.X ;  /* 0x0000000000277919 */ /* 0x000e220000002500 */
[----:B------:R-:W1:Y:S01]  /*0020*/  LDCU UR4, c[0x0][0x3b4] ;  /* 0x00007680ff0477ac */ /* 0x000e620008000800 */
[----:B------:R-:W2:Y:S01]  /*0030*/  LDCU.64 UR12, c[0x0][0x358] ;  /* 0x00006b00ff0c77ac */ /* 0x000ea20008000a00 */
[----:B0-----:R-:W-:-:S05]  /*0040*/  IMAD R4, R39, 0x900, RZ ;  /* 0x0000090027047824 */ /* 0x001fca00078e02ff */
[----:B-1----:R-:W-:-:S04]  /*0050*/  IADD3 R38, PT, PT, -R4, UR4, RZ ;  /* 0x0000000404267c10 */ /* 0x002fc8000fffe1ff */
[----:B------:R-:W-:-:S13]  /*0060*/  ISETP.GE.AND P0, PT, R38, 0x901, PT ;  /* 0x000009012600780c */ /* 0x000fda0003f06270 */
[----:B--2---:R-:W-:Y:S05]  /*0070*/  @!P0 BRA `(.L_x_1341) ;  /* 0x0000005000a08947 */ /* 0x004fea0003800000 */
[----:B------:R-:W-:-:S13]  /*0080*/  ISETP.NE.AND P0, PT, R39, RZ, PT ;  /* 0x000000ff2700720c */ /* 0x000fda0003f05270 */
[----:B------:R-:W-:Y:S05]  /*0090*/  @P0 BRA `(.L_x_1342) ;  /* 0x00000020009c0947 */ /* 0x000fea0003800000 */
[----:B------:R-:W0:Y:S01]  /*00a0*/  S2R R16, SR_TID.X ;  /* 0x0000000000107919 */ /* 0x000e220000002100 */
[----:B------:R-:W1:Y:S08]  /*00b0*/  LDC.64 R2, c[0x0][0x380] ;  /* 0x0000e000ff027b82 */ /* 0x000e700000000a00 */
[----:B------:R-:W2:Y:S01]  /*00c0*/  LDC.64 R6, c[0x0][0x388] ;  /* 0x0000e200ff067b82 */ /* 0x000ea20000000a00 */
[----:B0-----:R-:W-:-:S02]  /*00d0*/  LOP3.LUT R5, R16, 0x1f, RZ, 0xc0, !PT ;  /* 0x0000001f10057812 */ /* 0x001fc400078ec0ff */
[----:B------:R-:W-:-:S03]  /*00e0*/  LOP3.LUT R0, R16, 0x3e0, RZ, 0xc0, !PT ;  /* 0x000003e010007812 */ /* 0x000fc600078ec0ff */
[----:B------:R-:W-:-:S04]  /*00f0*/  IMAD.IADD R5, R4, 0x1, R5 ;  /* 0x0000000104057824 */ /* 0x000fc800078e0205 */
[----:B------:R-:W-:-:S04]  /*0100*/  IMAD R5, R0, 0x9, R5 ;  /* 0x0000000900057824 */ /* 0x000fc800078e0205 */
[----:B-1----:R-:W-:-:S05]  /*0110*/  IMAD.WIDE.U32 R2, R5, 0x4, R2 ;  /* 0x0000000405027825 */ /* 0x002fca00078e0002 */
[----:B------:R-:W3:Y:S04]  /*0120*/  LDG.E.CONSTANT R0, desc[UR12][R2.64] ;  /* 0x0000000c02007981 */ /* 0x000ee8000c1e9900 */
[----:B------:R-:W4:Y:S04]  /*0130*/  LDG.E.CONSTANT R4, desc[UR12][R2.64+0x80] ;  /* 0x0000800c02047981 */ /* 0x000f28000c1e9900 */
[----:B------:R-:W5:Y:S04]  /*0140*/  LDG.E.CONSTANT R9, desc[UR12][R2.64+0x100] ;  /* 0x0001000c02097981 */ /* 0x000f68000c1e9900 */
[----:B------:R-:W5:Y:S04]  /*0150*/  LDG.E.CONSTANT R10, desc[UR12][R2.64+0x180] ;  /* 0x0001800c020a7981 */ /* 0x000f68000c1e9900 */
[----:B------:R-:W5:Y:S04]  /*0160*/  LDG.E.CONSTANT R11, desc[UR12][R2.64+0x200] ;  /* 0x0002000c020b7981 */ /* 0x000f68000c1e9900 */
[----:B------:R-:W5:Y:S04]  /*0170*/  LDG.E.CONSTANT R12, desc[UR12][R2.64+0x280] ;  /* 0x0002800c020c7981 */ /* 0x000f68000c1e9900 */
[----:B------:R-:W5:Y:S04]  /*0180*/  LDG.E.CONSTANT R13, desc[UR12][R2.64+0x300] ;  /* 0x0003000c020d7981 */ /* 0x000f68000c1e9900 */
[----:B------:R-:W5:Y:S04]  /*0190*/  LDG.E.CONSTANT R14, desc[UR12][R2.64+0x380] ;  /* 0x0003800c020e7981 */ /* 0x000f68000c1e9900 */
[----:B------:R0:W5:Y:S01]  /*01a0*/  LDG.E.CONSTANT R15, desc[UR12][R2.64+0x400] ;  /* 0x0004000c020f7981 */ /* 0x000162000c1e9900 */
[----:B--2---:R-:W-:-:S05]  /*01b0*/  IMAD.WIDE.U32 R6, R5, 0x4, R6 ;  /* 0x0000000405067825 */ /* 0x004fca00078e0006 */
[----:B------:R-:W2:Y:S04]  /*01c0*/  LDG.E.CONSTANT R19, desc[UR12][R6.64] ;  /* 0x0000000c06137981 */ /* 0x000ea8000c1e9900 */
[----:B------:R-:W2:Y:S04]  /*01d0*/  LDG.E.CONSTANT R21, desc[UR12][R6.64+0x80] ;  /* 0x0000800c06157981 */ /* 0x000ea8000c1e9900 */
[----:B------:R-:W2:Y:S04]  /*01e0*/  LDG.E.CONSTANT R23, desc[UR12][R6.64+0x100] ;  /* 0x0001000c06177981 */ /* 0x000ea8000c1e9900 */
[----:B------:R-:W2:Y:S04]  /*01f0*/  LDG.E.CONSTANT R25, desc[UR12][R6.64+0x180] ;  /* 0x0001800c06197981 */ /* 0x000ea8000c1e9900 */
[----:B------:R-:W2:Y:S04]  /*0200*/  LDG.E.CONSTANT R27, desc[UR12][R6.64+0x200] ;  /* 0x0002000c061b7981 */ /* 0x000ea8000c1e9900 */
[----:B------:R-:W2:Y:S04]  /*0210*/  LDG.E.CONSTANT R33, desc[UR12][R6.64+0x280] ;  /* 0x0002800c06217981 */ /* 0x000ea8000c1e9900 */
[----:B------:R-:W2:Y:S04]  /*0220*/  LDG.E.CONSTANT R35, desc[UR12][R6.64+0x300] ;  /* 0x0003000c06237981 */ /* 0x000ea8000c1e9900 */
[----:B------:R-:W2:Y:S04]  /*0230*/  LDG.E.CONSTANT R37, desc[UR12][R6.64+0x380] ;  /* 0x0003800c06257981 */ /* 0x000ea8000c1e9900 */
[----:B------:R1:W2:Y:S01]  /*0240*/  LDG.E.CONSTANT R39, desc[UR12][R6.64+0x400] ;  /* 0x0004000c06277981 */ /* 0x0002a2000c1e9900 */
[----:B------:R-:W0:Y:S01]  /*0250*/  S2UR UR5, SR_CgaCtaId ;  /* 0x00000000000579c3 */ /* 0x000e220000008800 */
[----:B------:R-:W-:Y:S01]  /*0260*/  SHF.R.U32.HI R8, RZ, 0x5, R16 ;  /* 0x00000005ff087819 */ /* 0x000fe20000011610 */
[----:B------:R-:W-:Y:S01]  /*0270*/  UMOV UR4, 0x400 ;  /* 0x0000040000047882 */ /* 0x000fe20000000000 */
[----:B------:R-:W1:Y:S01]  /*0280*/  S2R R5, SR_LANEID ;  /* 0x0000000000057919 */ /* 0x000e620000000000 */
[----:B------:R-:W-:Y:S01]  /*0290*/  ISETP.NE.AND P1, PT, R16, RZ, PT ;  /* 0x000000ff1000720c */ /* 0x000fe20003f25270 */
[----:B0-----:R-:W-:Y:S01]  /*02a0*/  ULEA UR4, UR5, UR4, 0x18 ;  /* 0x0000000405047291 */ /* 0x001fe2000f8ec0ff */
[----:B-1----:R-:W-:-:S05]  /*02b0*/  IMAD R2, R8, 0x120, R5 ;  /* 0x0000012008027824 */ /* 0x002fca00078e0205 */
[----:B------:R-:W-:-:S05]  /*02c0*/  LEA R2, R2, UR4, 0x2 ;  /* 0x0000000402027c11 */ /* 0x000fca000f8e10ff */
[----:B------:R-:W-:Y:S01]  /*02d0*/  IMAD R17, R5, 0x20, R2 ;  /* 0x0000002005117824 */ /* 0x000fe200078e0202 */
[----:B---3--:R0:W-:Y:S04]  /*02e0*/  STS [R2], R0 ;  /* 0x0000000002007388 */ /* 0x0081e80000000800 */
[----:B----4-:R-:W-:Y:S04]  /*02f0*/  STS [R2+0x80], R4 ;  /* 0x0000800402007388 */ /* 0x010fe80000000800 */
[----:B-----5:R-:W-:Y:S01]  /*0300*/  STS [R2+0x100], R9 ;  /* 0x0001000902007388 */ /* 0x020fe20000000800 */
[----:B0-----:R-:W-:-:S03]  /*0310*/  IMAD.MOV.U32 R0, RZ, RZ, RZ ;  /* 0x000000ffff007224 */ /* 0x001fc600078e00ff */
[----:B------:R0:W-:Y:S04]  /*0320*/  STS [R2+0x180], R10 ;  /* 0x0001800a02007388 */ /* 0x0001e80000000800 */
[----:B------:R-:W-:Y:S04]  /*0330*/  STS [R2+0x200], R11 ;  /* 0x0002000b02007388 */ /* 0x000fe80000000800 */
[----:B------:R-:W-:Y:S01]  /*0340*/  STS [R2+0x280], R12 ;  /* 0x0002800c02007388 */ /* 0x000fe20000000800 */
[----:B0-----:R-:W-:-:S03]  /*0350*/  LEA R10, R16, UR4, 0x2 ;  /* 0x00000004100a7c11 */ /* 0x001fc6000f8e10ff */
        /* <DEDUP_REMOVED lines=8> */
[----:B------:R-:W3:Y:S04]  /*03e0*/  LDS R30, [R17+0xc] ;  /* 0x00000c00111e7984 */ /* 0x000ee80000000800 */
[----:B------:R-:W-:Y:S04]  /*03f0*/  LDS R32, [R17+0x10] ;  /* 0x0000100011207984 */ /* 0x000fe80000000800 */
[----:B------:R-:W-:Y:S04]  /*0400*/  LDS R34, [R17+0x14] ;  /* 0x0000140011227984 */ /* 0x000fe80000000800 */
[----:B------:R-:W4:Y:S04]  /*0410*/  LDS R36, [R17+0x18] ;  /* 0x0000180011247984 */ /* 0x000f280000000800 */
[----:B------:R-:W5:Y:S01]  /*0420*/  LDS R38, [R17+0x1c] ;  /* 0x00001c0011267984 */ /* 0x000f620000000800 */
[----:B------:R-:W-:Y:S01]  /*0430*/  BAR.SYNC.DEFER_BLOCKING 0x0 ;  /* 0x0000000000007b1d */ /* 0x000fe20000010000 */
[----:B0-----:R-:W-:-:S02]  /*0440*/  ISETP.NE.AND P3, PT, R4, R6, PT ;  /* 0x000000060400720c */ /* 0x001fc40003f65270 */
[----:B-1----:R-:W-:Y:S02]  /*0450*/  ISETP.NE.AND P2, PT, R6, R28, PT ;  /* 0x0000001c0600720c */ /* 0x002fe40003f45270 */
[----:B---3--:R-:W-:Y:S01]  /*0460*/  ISETP.NE.AND P6, PT, R28, R30, PT ;  /* 0x0000001e1c00720c */ /* 0x008fe20003fc5270 */
[----:B--2---:R-:W-:Y:S03]  /*0470*/  STS [R2], R19 ;  /* 0x0000001302007388 */ /* 0x004fe60000000800 */
[----:B------:R-:W-:Y:S01]  /*0480*/  P2R R45, PR, RZ, 0x40 ;  /* 0x00000040ff2d7803 */ /* 0x000fe20000000000 */
[----:B------:R-:W-:Y:S04]  /*0490*/  STS [R2+0x80], R21 ;  /* 0x0000801502007388 */ /* 0x000fe80000000800 */
[----:B------:R-:W-:Y:S01]  /*04a0*/  STS [R2+0x100], R23 ;  /* 0x0001001702007388 */ /* 0x000fe20000000800 */
[----:B----4-:R-:W-:-:S03]  /*04b0*/  ISETP.NE.AND P5, PT, R34, R36, PT ;  /* 0x000000242200720c */ /* 0x010fc60003fa5270 */
[----:B------:R-:W-:Y:S01]  /*04c0*/  STS [R2+0x180], R25 ;  /* 0x0001801902007388 */ /* 0x000fe20000000800 */
[----:B-----5:R-:W-:-:S03]  /*04d0*/  ISETP.NE.AND P4, PT, R36, R38, PT ;  /* 0x000000262400720c */ /* 0x020fc60003f85270 */
[----:B------:R-:W-:Y:S04]  /*04e0*/  STS [R2+0x200], R27 ;  /* 0x0002001b02007388 */ /* 0x000fe80000000800 */
[----:B------:R-:W-:Y:S04]  /*04f0*/  STS [R2+0x280], R33 ;  /* 0x0002802102007388 */ /* 0x000fe80000000800 */
[----:B------:R-:W-:Y:S04]  /*0500*/  STS [R2+0x300], R35 ;  /* 0x0003002302007388 */ /* 0x000fe80000000800 */
[----:B------:R-:W-:Y:S04]  /*0510*/  STS [R2+0x380], R37 ;  /* 0x0003802502007388 */ /* 0x000fe80000000800 */
[----:B------:R-:W-:Y:S01]  /*0520*/  STS [R2+0x400], R39 ;  /* 0x0004002702007388 */ /* 0x000fe20000000800 */
[----:B------:R-:W-:-:S03]  /*0530*/  NOP ;  /* 0x0000000000007918 */ /* 0x000fc60000000000 */
[----:B------:R-:W0:Y:S04]  /*0540*/  LDS R47, [R17] ;  /* 0x00000000112f7984 */ /* 0x000e280000000800 */
[----:B------:R-:W1:Y:S04]  /*0550*/  LDS R7, [R17+0x4] ;  /* 0x0000040011077984 */ /* 0x000e680000000800 */
[----:B------:R-:W2:Y:S04]  /*0560*/  LDS R29, [R17+0x8] ;  /* 0x00000800111d7984 */ /* 0x000ea80000000800 */
[----:B------:R-:W3:Y:S04]  /*0570*/  LDS R31, [R17+0xc] ;  /* 0x00000c00111f7984 */ /* 0x000ee80000000800 */
[----:B------:R-:W-:Y:S04]  /*0580*/  LDS R33, [R17+0x10] ;  /* 0x0000100011217984 */ /* 0x000fe80000000800 */
[----:B------:R-:W-:Y:S04]  /*0590*/  LDS R35, [R17+0x14] ;  /* 0x0000140011237984 */ /* 0x000fe80000000800 */
[----:B------:R-:W-:Y:S04]  /*05a0*/  LDS R37, [R17+0x18] ;  /* 0x0000180011257984 */ /* 0x000fe80000000800 */
[----:B------:R-:W-:Y:S04]  /*05b0*/  LDS R44, [R17+0x1c] ;  /* 0x00001c00112c7984 */ /* 0x000fe80000000800 */
[----:B------:R-:W-:Y:S01]  /*05c0*/  LDS R9, [R17+0x20] ;  /* 0x0000200011097984 */ /* 0x000fe20000000800 */
[----:B------:R-:W-:Y:S01]  /*05d0*/  BAR.SYNC.DEFER_BLOCKING 0x0 ;  /* 0x0000000000007b1d */ /* 0x000fe20000010000 */
[----:B0-----:R-:W-:-:S05]  /*05e0*/  SEL R2, R47, RZ, !P3 ;  /* 0x000000ff2f027207 */ /* 0x001fca0005800000 */
[----:B-1----:R-:W-:-:S05]  /*05f0*/  IMAD.IADD R12, R7, 0x1, R2 ;  /* 0x00000001070c7824 */ /* 0x002fca00078e0202 */
[----:B------:R-:W-:-:S05]  /*0600*/  SEL R12, R12, RZ, !P2 ;  /* 0x000000ff0c0c7207 */ /* 0x000fca0005000000 */
[----:B--2---:R-:W-:Y:S01]  /*0610*/  IMAD.IADD R12, R29, 0x1, R12 ;  /* 0x000000011d0c7824 */ /* 0x004fe200078e020c */
[----:B------:R-:W-:Y:S04]  /*0620*/  STS [R10+0x47c], R3 ;  /* 0x00047c030a007388 */ /* 0x000fe80000000800 */
[----:B------:R-:W-:Y:S01]  /*0630*/  SEL R12, R12, RZ, !P6 ;  /* 0x000000ff0c0c7207 */ /* 0x000fe20007000000 */
[----:B------:R-:W-:Y:S04]  /*0640*/  BAR.SYNC.DEFER_BLOCKING 0x0 ;  /* 0x0000000000007b1d */ /* 0x000fe80000010000 */
[----:B---3--:R-:W-:-:S02]  /*0650*/  IMAD.IADD R12, R31, 0x1, R12 ;  /* 0x000000011f0c7824 */ /* 0x008fc400078e020c */
[----:B------:R-:W0:Y:S02]  /*0660*/  @P1 LDS R40, [R10+0x478] ;  /* 0x000478000a281984 */ /* 0x000e240000000800 */
[----:B0-----:R-:W-:-:S04]  /*0670*/  @P1 ISETP.NE.AND P0, PT, R40, R4, PT ;  /* 0x000000042800120c */ /* 0x001fc80003f05270 */
[----:B------:R-:W-:Y:S02]  /*0680*/  @P1 SEL R0, RZ, 0x1, !P0 ;  /* 0x00000001ff001807 */ /* 0x000fe40004000000 */
[----:B------:R-:W-:Y:S02]  /*0690*/  ISETP.NE.AND P1, PT, R32, R34, PT ;  /* 0x000000222000720c */ /* 0x000fe40003f25270 */
[----:B------:R-:W-:Y:S01]  /*06a0*/  ISETP.NE.AND P0, PT, R38, R3, PT ;  /* 0x000000032600720c */ /* 0x000fe20003f05270 */
[----:B------:R-:W-:Y:S01]  /*06b0*/  VIADD R11, R0, 0x1 ;  /* 0x00000001000b7836 */ /* 0x000fe20000000000 */
[----:B------:R-:W-:Y:S01]  /*06c0*/  P2R R46, PR, RZ, 0x2 ;  /* 0x00000002ff2e7803 */ /* 0x000fe20000000000 */
[----:B------:R-:W-:-:S04]  /*06d0*/  @!P3 IMAD.MOV R11, RZ, RZ, R0 ;  /* 0x000000ffff0bb224 */ /* 0x000fc800078e0200 */
[----:B------:R-:W-:Y:S02]  /*06e0*/  VIADD R2, R11, 0x1 ;  /* 0x000000010b027836 */ /* 0x000fe40000000000 */
[----:B------:R-:W-:Y:S01]  /*06f0*/  @!P2 IMAD.MOV R2, RZ, RZ, R11 ;  /* 0x000000ffff02a224 */ /* 0x000fe200078e020b */
[----:B------:R-:W-:-:S03]  /*0700*/  ISETP.NE.AND P2, PT, R30, R32, PT ;  /* 0x000000201e00720c */ /* 0x000fc60003f45270 */
[----:B------:R-:W-:Y:S01]  /*0710*/  VIADD R39, R2, 0x1 ;  /* 0x0000000102277836 */ /* 0x000fe20000000000 */
[----:B------:R-:W-:Y:S01]  /*0720*/  SEL R12, R12, RZ, !P2 ;  /* 0x000000ff0c0c7207 */ /* 0x000fe20005000000 */
[----:B------:R-:W-:Y:S01]  /*0730*/  @!P6 IMAD.MOV R39, RZ, RZ, R2 ;  /* 0x000000ffff27e224 */ /* 0x000fe200078e0202 */
[----:B------:R-:W-:-:S03]  /*0740*/  P2R R26, PR, RZ, 0x4 ;  /* 0x00000004ff1a7803 */ /* 0x000fc60000000000 */
[----:B------:R-:W-:Y:S02]  /*0750*/  IMAD.IADD R12, R33, 0x1, R12 ;  /* 0x00000001210c7824 */ /* 0x000fe400078e020c */
[----:B------:R-:W-:Y:S02]  /*0760*/  VIADD R10, R39, 0x1 ;  /* 0x00000001270a7836 */ /* 0x000fe40000000000 */
[----:B------:R-:W-:Y:S01]  /*0770*/  @!P2 IMAD.MOV R10, RZ, RZ, R39 ;  /* 0x000000ffff0aa224 */ /* 0x000fe200078e0227 */
[----:B------:R-:W-:-:S03]  /*0780*/  SEL R12, R12, RZ, !P1 ;  /* 0x000000ff0c0c7207 */ /* 0x000fc60004800000 */
[----:B------:R-:W-:Y:S02]  /*0790*/  VIADD R11, R10, 0x1 ;  /* 0x000000010a0b7836 */ /* 0x000fe40000000000 */
[----:B------:R-:W-:Y:S02]  /*07a0*/  IMAD.IADD R12, R35, 0x1, R12 ;  /* 0x00000001230c7824 */ /* 0x000fe400078e020c */
[----:B------:R-:W-:Y:S01]  /*07b0*/  @!P1 IMAD.MOV R11, RZ, RZ, R10 ;  /* 0x000000ffff0b9224 */ /* 0x000fe200078e020a */
[----:B------:R-:W-:Y:S02]  /*07c0*/  ISETP.NE.AND P1, PT, R6, R28, PT ;  /* 0x0000001c0600720c */ /* 0x000fe40003f25270 */
[----:B------:R-:W-:Y:S01]  /*07d0*/  SEL R12, R12, RZ, !P5 ;  /* 0x000000ff0c0c7207 */ /* 0x000fe20006800000 */
[----:B------:R-:W-:Y:S02]  /*07e0*/  VIADD R42, R11, 0x1 ;  /* 0x000000010b2a7836 */ /* 0x000fe40000000000 */
[----:B------:R-:W-:-:S02]  /*07f0*/  @!P5 IMAD.MOV R42, RZ, RZ, R11 ;  /* 0x000000ffff2ad224 */ /* 0x000fc400078e020b */
[----:B------:R-:W-:Y:S02]  /*0800*/  IMAD.IADD R12, R37, 0x1, R12 ;  /* 0x00000001250c7824 */ /* 0x000fe400078e020c */
[----:B------:R-:W-:Y:S02]  /*0810*/  VIADD R43, R42, 0x1 ;  /* 0x000000012a2b7836 */ /* 0x000fe40000000000 */
[----:B------:R-:W-:Y:S01]  /*0820*/  @!P4 IMAD.MOV R43, RZ, RZ, R42 ;  /* 0x000000ffff2bc224 */ /* 0x000fe200078e022a */
[----:B------:R-:W-:-:S03]  /*0830*/  SEL R11, R12, RZ, !P4 ;  /* 0x000000ff0c0b7207 */ /* 0x000fc60006000000 */
[----:B------:R-:W-:Y:S02]  /*0840*/  VIADD R10, R43, 0x1 ;  /* 0x000000012b0a7836 */ /* 0x000fe40000000000 */
[----:B------:R-:W-:Y:S02]  /*0850*/  IMAD.IADD R11, R44, 0x1, R11 ;  /* 0x000000012c0b7824 */ /* 0x000fe400078e020b */
[----:B------:R-:W-:-:S03]  /*0860*/  @!P0 IMAD.MOV R10, RZ, RZ, R43 ;  /* 0x000000ffff0a8224 */ /* 0x000fc600078e022b */
[----:B------:R-:W-:Y:S02]  /*0870*/  SEL R12, R11, RZ, !P0 ;  /* 0x000000ff0b0c7207 */ /* 0x000fe40004000000 */
[----:B------:R-:W-:-:S03]  /*0880*/  ISETP.NE.AND P0, PT, R10, RZ, PT ;  /* 0x000000ff0a00720c */ /* 0x000fc60003f05270 */
[----:B------:R-:W-:-:S05]  /*0890*/  IMAD.IADD R9, R9, 0x1, R12 ;  /* 0x0000000109097824 */ /* 0x000fca00078e020c */
[----:B------:R-:W0:Y:S02]  /*08a0*/  SHFL.UP PT, R11, R9, 0x1, RZ ;  /* 0x04200000090b7989 */ /* 0x000e2400000e00ff */
[----:B0-----:R-:W-:Y:S02]  /*08b0*/  SEL R12, R11, RZ, !P0 ;  /* 0x000000ff0b0c7207 */ /* 0x001fe40004000000 */
[----:B------:R-:W0:Y:S01]  /*08c0*/  SHFL.UP PT, R11, R10, 0x1, RZ ;  /* 0x042000000a0b7989 */ /* 0x000e2200000e00ff */
[----:B------:R-:W-:-:S04]  /*08d0*/  ISETP.GE.AND P0, PT, R5, 0x1, PT ;  /* 0x000000010500780c */ /* 0x000fc80003f06270 */
[----:B------:R-:W-:-:S05]  /*08e0*/  SEL R12, R12, RZ, P0 ;  /* 0x000000ff0c0c7207 */ /* 0x000fca0000000000 */
[----:B------:R-:W-:-:S05]  /*08f0*/  IMAD.IADD R12, R9, 0x1, R12 ;  /* 0x00000001090c7824 */ /* 0x000fca00078e020c */
[----:B------:R-:W1:Y:S01]  /*0900*/  SHFL.UP PT, R13, R12, 0x2, RZ ;  /* 0x044000000c0d7989 */ /* 0x000e6200000e00ff */
[----:B0-----:R-:W-:-:S05]  /*0910*/  SEL R11, R11, RZ, P0 ;  /* 0x000000ff0b0b7207 */ /* 0x001fca0000000000 */
[----:B------:R-:W-:-:S05]  /*0920*/  IMAD.IADD R11, R11, 0x1, R10 ;  /* 0x000000010b0b7824 */ /* 0x000fca00078e020a */
[----:B------:R-:W0:Y:S01]  /*0930*/  SHFL.UP PT, R9, R11, 0x2, RZ ;  /* 0x044000000b097989 */ /* 0x000e2200000e00ff */
[----:B------:R-:W-:-:S04]  /*0940*/  ISETP.NE.AND P0, PT, R11, RZ, PT ;  /* 0x000000ff0b00720c */ /* 0x000fc80003f05270 */
[----:B-1----:R-:W-:Y:S02]  /*0950*/  SEL R13, R13, RZ, !P0 ;  /* 0x000000ff0d0d7207 */ /* 0x002fe40004000000 */
[----:B------:R-:W-:-:S04]  /*0960*/  ISETP.GE.AND P0, PT, R5, 0x2, PT ;  /* 0x000000020500780c */ /* 0x000fc80003f06270 */
[----:B------:R-:W-:-:S05]  /*0970*/  SEL R13, R13, RZ, P0 ;  /* 0x000000ff0d0d7207 */ /* 0x000fca0000000000 */
[----:B------:R-:W-:Y:S01]  /*0980*/  IMAD.IADD R13, R12, 0x1, R13 ;  /* 0x000000010c0d7824 */ /* 0x000fe200078e020d */
[----:B0-----:R-:W-:-:S04]  /*0990*/  SEL R10, R9, RZ, P0 ;  /* 0x000000ff090a7207 */ /* 0x001fc80000000000 */
[----:B------:R-:W0:Y:S01]  /*09a0*/  SHFL.UP PT, R9, R13, 0x4, RZ ;  /* 0x048000000d097989 */ /* 0x000e2200000e00ff */
[----:B------:R-:W-:-:S05]  /*09b0*/  IMAD.IADD R10, R11, 0x1, R10 ;  /* 0x000000010b0a7824 */ /* 0x000fca00078e020a */
[----:B------:R-:W-:-:S04]  /*09c0*/  ISETP.NE.AND P0, PT, R10, RZ, PT ;  /* 0x000000ff0a00720c */ /* 0x000fc80003f05270 */
        /* <DEDUP_REMOVED lines=8> */
[----:B------:R-:W-:-:S04]  /*0a50*/  ISETP.NE.AND P0, PT, R9, RZ, PT ;  /* 0x000000ff0900720c */ /* 0x000fc80003f05270 */
[----:B-1----:R-:W-:Y:S02]  /*0a60*/  SEL R13, R11, RZ, !P0 ;  /* 0x000000ff0b0d7207 */ /* 0x002fe40004000000 */
[----:B------:R-:W0:Y:S01]  /*0a70*/  SHFL.UP PT, R11, R9, 0x8, RZ ;  /* 0x05000000090b7989 */ /* 0x000e2200000e00ff */
[----:B------:R-:W-:-:S04]  /*0a80*/  ISETP.GE.AND P0, PT, R5, 0x8, PT ;  /* 0x000000080500780c */ /* 0x000fc80003f06270 */
[----:B------:R-:W-:-:S05]  /*0a90*/  SEL R13, R13, RZ, P0 ;  /* 0x000000ff0d0d7207 */ /* 0x000fca0000000000 */
[----:B------:R-:W-:Y:S01]  /*0aa0*/  IMAD.IADD R13, R12, 0x1, R13 ;  /* 0x000000010c0d7824 */ /* 0x000fe200078e020d */
[----:B0-----:R-:W-:-:S04]  /*0ab0*/  SEL R10, R11, RZ, P0 ;  /* 0x000000ff0b0a7207 */ /* 0x001fc80000000000 */
[----:B------:R-:W0:Y:S01]  /*0ac0*/  SHFL.UP PT, R11, R13, 0x10, RZ ;  /* 0x060000000d0b7989 */ /* 0x000e2200000e00ff */
[----:B------:R-:W-:-:S05]  /*0ad0*/  IMAD.IADD R14, R9, 0x1, R10 ;  /* 0x00000001090e7824 */ /* 0x000fca00078e020a */
[----:B------:R-:W1:Y:S01]  /*0ae0*/  SHFL.UP PT, R10, R14, 0x10, RZ ;  /* 0x060000000e0a7989 */ /* 0x000e6200000e00ff */
[----:B------:R-:W-:-:S04]  /*0af0*/  ISETP.NE.AND P0, PT, R14, RZ, PT ;  /* 0x000000ff0e00720c */ /* 0x000fc80003f05270 */
[----:B0-----:R-:W-:Y:S02]  /*0b00*/  SEL R11, R11, RZ, !P0 ;  /* 0x000000ff0b0b7207 */ /* 0x001fe40004000000 */
[----:B------:R-:W-:-:S04]  /*0b10*/  ISETP.GE.AND P0, PT, R5, 0x10, PT ;  /* 0x000000100500780c */ /* 0x000fc80003f06270 */
[----:B-1----:R-:W-:Y:S02]  /*0b20*/  SEL R9, R10, RZ, P0 ;  /* 0x000000ff0a097207 */ /* 0x002fe40000000000 */
[----:B------:R-:W-:Y:S02]  /*0b30*/  SEL R10, R11, RZ, P0 ;  /* 0x000000ff0b0a7207 */ /* 0x000fe40000000000 */
[----:B------:R-:W-:Y:S01]  /*0b40*/  ISETP.NE.AND P0, PT, R5, 0x1f, PT ;  /* 0x0000001f0500780c */ /* 0x000fe20003f05270 */
[----:B------:R-:W-:Y:S02]  /*0b50*/  IMAD.IADD R24, R14, 0x1, R9 ;  /* 0x000000010e187824 */ /* 0x000fe400078e0209 */
[----:B------:R-:W-:-:S10]  /*0b60*/  IMAD.IADD R25, R13, 0x1, R10 ;  /* 0x000000010d197824 */ /* 0x000fd400078e020a */
[----:B------:R-:W-:-:S05]  /*0b70*/  @!P0 LEA R17, R8, UR4, 0x3 ;  /* 0x0000000408118c11 */ /* 0x000fca000f8e18ff */
[----:B------:R-:W-:Y:S01]  /*0b80*/  @!P0 STS.64 [R17], R24 ;  /* 0x0000001811008388 */ /* 0x000fe20000000a00 */
[----:B------:R-:W-:Y:S06]  /*0b90*/  BAR.SYNC.DEFER_BLOCKING 0x0 ;  /* 0x0000000000007b1d */ /* 0x000fec0000010000 */
[----:B------:R-:W-:Y:S04]  /*0ba0*/  SHFL.UP PT, R24, R24, 0x1, RZ ;  /* 0x0420000018187989 */ /* 0x000fe800000e00ff */
[----:B------:R-:W0:Y:S04]  /*0bb0*/  LDS.128 R8, [UR4] ;  /* 0x00000004ff087984 */ /* 0x000e280008000c00 */
[----:B------:R-:W1:Y:S01]  /*0bc0*/  LDS.128 R12, [UR4+0x10] ;  /* 0x00001004ff0c7984 */ /* 0x000e620008000c00 */
[----:B0-----:R-:W-:Y:S01]  /*0bd0*/  ISETP.NE.AND P0, PT, R10, RZ, PT ;  /* 0x000000ff0a00720c */ /* 0x001fe20003f05270 */
[----:B------:R-:W-:-:S03]  /*0be0*/  IMAD.IADD R17, R8, 0x1, R10 ;  /* 0x0000000108117824 */ /* 0x000fc600078e020a */
[----:B------:R-:W-:Y:S02]  /*0bf0*/  SEL R18, R9, RZ, !P0 ;  /* 0x000000ff09127207 */ /* 0x000fe40004000000 */
[----:B-1----:R-:W-:-:S03]  /*0c00*/  ISETP.NE.AND P0, PT, R12, RZ, PT ;  /* 0x000000ff0c00720c */ /* 0x002fc60003f05270 */
[----:B------:R-:W-:Y:S02]  /*0c10*/  IMAD.IADD R18, R11, 0x1, R18 ;  /* 0x000000010b127824 */ /* 0x000fe400078e0212 */
[----:B------:R-:W-:-:S03]  /*0c20*/  IMAD.MOV.U32 R11, RZ, RZ, R16 ;  /* 0x000000ffff0b7224 */ /* 0x000fc600078e0010 */
[----:B------:R-:W-:Y:S02]  /*0c30*/  SEL R20, R18, RZ, !P0 ;  /* 0x000000ff12147207 */ /* 0x000fe40004000000 */
[----:B------:R-:W-:-:S03]  /*0c40*/  SHF.R.U32.HI R27, RZ, 0x5, R11 ;  /* 0x00000005ff1b7819 */ /* 0x000fc6000001160b */
[----:B------:R-:W-:Y:S01]  /*0c50*/  IMAD.IADD R19, R13, 0x1, R20 ;  /* 0x000000010d137824 */ /* 0x000fe200078e0214 */
[----:B------:R-:W-:Y:S01]  /*0c60*/  ISETP.NE.AND P0, PT, R27, 0x2, PT ;  /* 0x000000021b00780c */ /* 0x000fe20003f05270 */
[----:B------:R-:W-:Y:S01]  /*0c70*/  IMAD.IADD R13, R17, 0x1, R12 ;  /* 0x00000001110d7824 */ /* 0x000fe200078e020c */
[----:B------:R-:W-:Y:S02]  /*0c80*/  ISETP.NE.AND P6, PT, R27, 0x6, PT ;  /* 0x000000061b00780c */ /* 0x000fe40003fc5270 */
[----:B------:R-:W-:Y:S02]  /*0c90*/  SEL R16, R17, R8, !P0 ;  /* 0x0000000811107207 */ /* 0x000fe40004000000 */
[----:B------:R-:W-:Y:S02]  /*0ca0*/  SEL R48, R18, R9, !P0 ;  /* 0x0000000912307207 */ /* 0x000fe40004000000 */
[C---:B------:R-:W-:Y:S02]  /*0cb0*/  ISETP.NE.AND P0, PT, R27.reuse, 0x3, PT ;  /* 0x000000031b00780c */ /* 0x040fe40003f05270 */
[----:B------:R-:W-:-:S02]  /*0cc0*/  ISETP.NE.AND P2, PT, R27, 0x7, PT ;  /* 0x000000071b00780c */ /* 0x000fc40003f45270 */
[----:B------:R-:W-:Y:S01]  /*0cd0*/  SEL R9, R13, R16, !P0 ;  /* 0x000000100d097207 */ /* 0x000fe20004000000 */
[C---:B------:R-:W-:Y:S01]  /*0ce0*/  IMAD.IADD R13, R14.reuse, 0x1, R13 ;  /* 0x000000010e0d7824 */ /* 0x040fe200078e020d */
[----:B------:R-:W-:Y:S02]  /*0cf0*/  SEL R48, R19, R48, !P0 ;  /* 0x0000003013307207 */ /* 0x000fe40004000000 */
[----:B------:R-:W-:-:S04]  /*0d00*/  ISETP.NE.AND P0, PT, R14, RZ, PT ;  /* 0x000000ff0e00720c */ /* 0x000fc80003f05270 */
[----:B------:R-:W-:Y:S02]  /*0d10*/  SEL R20, R19, RZ, !P0 ;  /* 0x000000ff13147207 */ /* 0x000fe40004000000 */
[----:B------:R-:W0:Y:S03]  /*0d20*/  LDS.128 R16, [UR4+0x20] ;  /* 0x00002004ff107984 */ /* 0x000e260008000c00 */
[----:B------:R-:W-:Y:S01]  /*0d30*/  IMAD.IADD R15, R15, 0x1, R20 ;  /* 0x000000010f0f7824 */ /* 0x000fe200078e0214 */
[----:B0-----:R-:W-:-:S04]  /*0d40*/  ISETP.NE.AND P0, PT, R16, RZ, PT ;  /* 0x000000ff1000720c */ /* 0x001fc80003f05270 */
[----:B------:R-:W-:Y:S02]  /*0d50*/  SEL R20, R15, RZ, !P0 ;  /* 0x000000ff0f147207 */ /* 0x000fe40004000000 */
[----:B------:R-:W-:-:S03]  /*0d60*/  ISETP.NE.AND P0, PT, R27, 0x4, PT ;  /* 0x000000041b00780c */ /* 0x000fc60003f05270 */
[----:B------:R-:W-:Y:S01]  /*0d70*/  IMAD.IADD R17, R17, 0x1, R20 ;  /* 0x0000000111117824 */ /* 0x000fe200078e0214 */
[----:B------:R-:W-:Y:S02]  /*0d80*/  SEL R48, R15, R48, !P0 ;  /* 0x000000300f307207 */ /* 0x000fe40004000000 */
[C---:B------:R-:W-:Y:S01]  /*0d90*/  SEL R22, R13.reuse, R9, !P0 ;  /* 0x000000090d167207 */ /* 0x040fe20004000000 */
[----:B------:R-:W-:Y:S01]  /*0da0*/  IMAD.IADD R13, R13, 0x1, R16 ;  /* 0x000000010d0d7824 */ /* 0x000fe200078e0210 */
[----:B------:R-:W-:-:S04]  /*0db0*/  ISETP.NE.AND P0, PT, R18, RZ, PT ;  /* 0x000000ff1200720c */ /* 0x000fc80003f05270 */
[----:B------:R-:W-:Y:S02]  /*0dc0*/  SEL R20, R17, RZ, !P0 ;  /* 0x000000ff11147207 */ /* 0x000fe40004000000 */
[----:B------:R-:W-:-:S03]  /*0dd0*/  ISETP.NE.AND P0, PT, R27, 0x5, PT ;  /* 0x000000051b00780c */ /* 0x000fc60003f05270 */
[----:B------:R-:W-:Y:S01]  /*0de0*/  IMAD.IADD R19, R19, 0x1, R20 ;  /* 0x0000000113137824 */ /* 0x000fe200078e0214 */
[----:B------:R-:W-:Y:S02]  /*0df0*/  SEL R9, R13, R22, !P0 ;  /* 0x000000160d097207 */ /* 0x000fe40004000000 */
[----:B------:R-:W0:Y:S01]  /*0e00*/  LDS.128 R20, [UR4+0x30] ;  /* 0x00003004ff147984 */ /* 0x000e220008000c00 */
[----:B------:R-:W-:-:S04]  /*0e10*/  SEL R48, R17, R48, !P0 ;  /* 0x0000003011307207 */ /* 0x000fc80004000000 */
[----:B------:R-:W-:Y:S02]  /*0e20*/  SEL R48, R19, R48, !P6 ;  /* 0x0000003013307207 */ /* 0x000fe40007000000 */
[----:B0-----:R-:W-:-:S04]  /*0e30*/  ISETP.NE.AND P0, PT, R20, RZ, PT ;  /* 0x000000ff1400720c */ /* 0x001fc80003f05270 */
[----:B------:R-:W-:Y:S02]  /*0e40*/  SEL R50, R19, RZ, !P0 ;  /* 0x000000ff13327207 */ /* 0x000fe40004000000 */
[----:B------:R-:W-:-:S03]  /*0e50*/  ISETP.GE.U32.AND P0, PT, R11, 0x20, PT ;  /* 0x000000200b00780c */ /* 0x000fc60003f06070 */
[----:B------:R-:W-:-:S05]  /*0e60*/  IMAD.IADD R21, R21, 0x1, R50 ;  /* 0x0000000115157824 */ /* 0x000fca00078e0232 */
[----:B------:R-:W-:Y:S02]  /*0e70*/  SEL R48, R21, R48, !P2 ;  /* 0x0000003015307207 */ /* 0x000fe40005000000 */
[----:B------:R-:W-:Y:S02]  /*0e80*/  ISETP.NE.AND P2, PT, R5, RZ, PT ;  /* 0x000000ff0500720c */ /* 0x000fe40003f45270 */
[----:B------:R-:W-:Y:S02]  /*0e90*/  SEL R41, R48, RZ, P0 ;  /* 0x000000ff30297207 */ /* 0x000fe40000000000 */
[----:B------:R-:W0:Y:S01]  /*0ea0*/  SHFL.UP PT, R48, R25, 0x1, RZ ;  /* 0x0420000019307989 */ /* 0x000e2200000e00ff */
[----:B------:R-:W-:-:S04]  /*0eb0*/  ISETP.NE.AND P0, PT, R24, RZ, PT ;  /* 0x000000ff1800720c */ /* 0x000fc80003f05270 */
[----:B------:R-:W-:Y:S02]  /*0ec0*/  SEL R15, R41, RZ, !P0 ;  /* 0x000000ff290f7207 */ /* 0x000fe40004000000 */
[----:B------:R-:W-:-:S03]  /*0ed0*/  ISETP.NE.AND P0, PT, R0, RZ, PT ;  /* 0x000000ff0000720c */ /* 0x000fc60003f05270 */
[----:B0-----:R-:W-:Y:S02]  /*0ee0*/  @P2 IMAD.IADD R41, R48, 0x1, R15 ;  /* 0x0000000130292824 */ /* 0x001fe400078e020f */
[----:B------:R-:W-:Y:S01]  /*0ef0*/  IMAD.IADD R15, R18, 0x1, R13 ;  /* 0x00000001120f7824 */ /* 0x000fe200078e020d */
[----:B------:R-:W-:Y:S02]  /*0f00*/  SEL R13, R24, RZ, P2 ;  /* 0x000000ff180d7207 */ /* 0x000fe40001000000 */
[----:B------:R-:W-:Y:S02]  /*0f10*/  SEL R48, R41, RZ, !P0 ;  /* 0x000000ff29307207 */ /* 0x000fe40004000000 */
[----:B------:R-:W-:Y:S02]  /*0f20*/  SEL R9, R15, R9, !P6 ;  /* 0x000000090f097207 */ /* 0x000fe40007000000 */
[----:B------:R-:W-:Y:S01]  /*0f30*/  ISETP.NE.AND P6, PT, R45, RZ, PT ;  /* 0x000000ff2d00720c */ /* 0x000fe20003fc5270 */
[----:B------:R-:W-:Y:S01]  /*0f40*/  IMAD.IADD R5, R47, 0x1, R48 ;  /* 0x000000012f057824 */ /* 0x000fe200078e0230 */
[----:B------:R-:W-:-:S04]  /*0f50*/  ISETP.NE.AND P2, PT, R26, RZ, PT ;  /* 0x000000ff1a00720c */ /* 0x000fc80003f45270 */
[----:B------:R-:W-:-:S05]  /*0f60*/  SEL R48, R5, RZ, !P3 ;  /* 0x000000ff05307207 */ /* 0x000fca0005800000 */
[----:B------:R-:W-:-:S05]  /*0f70*/  IMAD.IADD R7, R7, 0x1, R48 ;  /* 0x0000000107077824 */ /* 0x000fca00078e0230 */
[----:B------:R-:W-:Y:S02]  /*0f80*/  SEL R48, R7, RZ, !P1 ;  /* 0x000000ff07307207 */ /* 0x000fe40004800000 */
[----:B------:R-:W-:-:S03]  /*0f90*/  ISETP.NE.AND P1, PT, R46, RZ, PT ;  /* 0x000000ff2e00720c */ /* 0x000fc60003f25270 */
[----:B------:R-:W-:-:S05]  /*0fa0*/  IMAD.IADD R29, R29, 0x1, R48 ;  /* 0x000000011d1d7824 */ /* 0x000fca00078e0230 */
[----:B------:R-:W-:Y:S02]  /*0fb0*/  SEL R46, R29, RZ, !P6 ;  /* 0x000000ff1d2e7207 */ /* 0x000fe40007000000 */
[----:B------:R-:W-:-:S03]  /*0fc0*/  ISETP.NE.AND P6, PT, R27, 0x7, PT ;  /* 0x000000071b00780c */ /* 0x000fc60003fc5270 */
[----:B------:R-:W-:-:S05]  /*0fd0*/  IMAD.IADD R31, R31, 0x1, R46 ;  /* 0x000000011f1f7824 */ /* 0x000fca00078e022e */
[----:B------:R-:W-:-:S05]  /*0fe0*/  SEL R24, R31, RZ, !P2 ;  /* 0x000000ff1f187207 */ /* 0x000fca0005000000 */
[----:B------:R-:W-:Y:S02]  /*0ff0*/  IMAD.IADD R33, R33, 0x1, R24 ;  /* 0x0000000121217824 */ /* 0x000fe400078e0218 */
[----:B------:R-:W-:Y:S01]  /*1000*/  @!P6 IMAD.IADD R9, R15, 0x1, R20 ;  /* 0x000000010f09e824 */ /* 0x000fe200078e0214 */
[----:B------:R-:W-:Y:S02]  /*1010*/  IADD3 R15, PT, PT, R12, R10, R8 ;  /* 0x0000000a0c0f7210 */ /* 0x000fe40007ffe008 */
[----:B------:R-:W-:Y:S02]  /*1020*/  SEL R24, R33, RZ, !P1 ;  /* 0x000000ff21187207 */ /* 0x000fe40004800000 */
[----:B------:R-:W-:Y:S02]  /*1030*/  IADD3 R15, PT, PT, R16, R14, R15 ;  /* 0x0000000e100f7210 */ /* 0x000fe40007ffe00f */
[----:B------:R-:W-:Y:S01]  /*1040*/  ISETP.GE.U32.AND P6, PT, R11, 0x20, PT ;  /* 0x000000200b00780c */ /* 0x000fe20003fc6070 */
[----:B------:R-:W-:Y:S01]  /*1050*/  IMAD.IADD R35, R35, 0x1, R24 ;  /* 0x0000000123237824 */ /* 0x000fe200078e0218 */
[----:B------:R-:W-:-:S02]  /*1060*/  IADD3 R15, PT, PT, R20, R18, R15 ;  /* 0x00000012140f7210 */ /* 0x000fc40007ffe00f */
[----:B------:R-:W-:Y:S02]  /*1070*/  SEL R48, R9, RZ, P6 ;  /* 0x000000ff09307207 */ /* 0x000fe40003000000 */
[----:B------:R-:W-:Y:S02]  /*1080*/  SEL R26, R35, RZ, !P5 ;  /* 0x000000ff231a7207 */ /* 0x000fe40006800000 */
[----:B------:R-:W-:Y:S01]  /*1090*/  ISETP.NE.AND P5, PT, R22, RZ, PT ;  /* 0x000000ff1600720c */ /* 0x000fe20003fa5270 */
[----:B------:R-:W-:Y:S02]  /*10a0*/  IMAD.IADD R13, R48, 0x1, R13 ;  /* 0x00000001300d7824 */ /* 0x000fe400078e020d */
[----:B------:R-:W-:Y:S01]  /*10b0*/  IMAD.IADD R37, R37, 0x1, R26 ;  /* 0x0000000125257824 */ /* 0x000fe200078e021a */
[----:B------:R-:W-:Y:S01]  /*10c0*/  SEL R24, R21, RZ, !P5 ;  /* 0x000000ff15187207 */ /* 0x000fe20006800000 */
[----:B------:R-:W-:Y:S01]  /*10d0*/  IMAD.IADD R9, R39, 0x1, R13 ;  /* 0x0000000127097824 */ /* 0x000fe200078e020d */
[----:B------:R-:W-:Y:S01]  /*10e0*/  ISETP.NE.AND P5, PT, R11, RZ, PT ;  /* 0x000000ff0b00720c */ /* 0x000fe20003fa5270 */
[----:B------:R-:W-:-:S02]  /*10f0*/  IMAD.IADD R19, R13, 0x1, R0 ;  /* 0x000000010d137824 */ /* 0x000fc400078e0200 */
[----:B------:R-:W-:Y:S02]  /*1100*/  IMAD.IADD R25, R23, 0x1, R24 ;  /* 0x0000000117197824 */ /* 0x000fe400078e0218 */
[----:B------:R-:W-:Y:S01]  /*1110*/  IMAD.IADD R24, R22, 0x1, R15 ;  /* 0x0000000116187824 */ /* 0x000fe200078e020f */
[----:B------:R-:W-:Y:S01]  /*1120*/  SEL R15, R37, RZ, !P4 ;  /* 0x000000ff250f7207 */ /* 0x000fe20006000000 */
[--C-:B------:R-:W-:Y:S02]  /*1130*/  IMAD.IADD R2, R2, 0x1, R13.reuse ;  /* 0x0000000102027824 */ /* 0x100fe400078e020d */
[----:B------:R-:W-:Y:S02]  /*1140*/  IMAD.IADD R42, R42, 0x1, R13 ;  /* 0x000000012a2a7824 */ /* 0x000fe400078e020d */
[----:B------:R-:W-:Y:S02]  /*1150*/  IMAD.IADD R39, R44, 0x1, R15 ;  /* 0x000000012c277824 */ /* 0x000fe400078e020f */
[----:B------:R-:W0:Y:S01]  /*1160*/  @!P5 LDC.64 R46, c[0x0][0x3a8] ;  /* 0x0000ea00ff2edb82 */ /* 0x000e220000000a00 */
[----:B------:R-:W-:-:S02]  /*1170*/  @!P5 IMAD.MOV.U32 R26, RZ, RZ, 0x65 ;  /* 0x00000065ff1ad424 */ /* 0x000fc400078e00ff */
[----:B------:R-:W-:Y:S02]  /*1180*/  @!P5 IMAD.MOV.U32 R27, RZ, RZ, 0x0 ;  /* 0x00000000ff1bd424 */ /* 0x000fe400078e00ff */
[----:B------:R-:W-:Y:S02]  /*1190*/  VIADD R15, R9, 0x1 ;  /* 0x00000001090f7836 */ /* 0x000fe40000000000 */
[----:B------:R-:W-:Y:S01]  /*11a0*/  @!P2 IMAD.MOV R15, RZ, RZ, R9 ;  /* 0x000000ffff0fa224 */ /* 0x000fe200078e0209 */
[----:B------:R-:W-:Y:S01]  /*11b0*/  ISETP.GE.AND P2, PT, R24, 0x101, PT ;  /* 0x000001011800780c */ /* 0x000fe20003f46270 */
[----:B------:R-:W-:Y:S02]  /*11c0*/  VIADD R44, R0, 0x1 ;  /* 0x00000001002c7836 */ /* 0x000fe40000000000 */
[----:B------:R-:W-:Y:S02]  /*11d0*/  @!P3 IMAD.MOV R44, RZ, RZ, R0 ;  /* 0x000000ffff2cb224 */ /* 0x000fe400078e0200 */
[----:B------:R-:W-:-:S02]  /*11e0*/  VIADD R0, R15, 0x1 ;  /* 0x000000010f007836 */ /* 0x000fc40000000000 */
[----:B------:R-:W-:Y:S02]  /*11f0*/  IMAD.IADD R17, R13, 0x1, R44 ;  /* 0x000000010d117824 */ /* 0x000fe400078e022c */
[----:B------:R-:W-:Y:S02]  /*1200*/  IMAD.IADD R43, R43, 0x1, R13 ;  /* 0x000000012b2b7824 */ /* 0x000fe400078e020d */
[----:B------:R-:W-:Y:S01]  /*1210*/  @!P1 IMAD.MOV R0, RZ, RZ, R15 ;  /* 0x000000ffff009224 */ /* 0x000fe200078e020f */
[----:B0-----:R0:W-:Y:S01]  /*1220*/  @!P5 ST.E.128.STRONG.GPU desc[UR12][R46.64+0x200], R24 ;  /* 0x000200182e00d985 */ /* 0x0011e2000c10fd0c */
[----:B------:R-:W-:Y:S05]  /*1230*/  @!P2 BRA `(.L_x_1343) ;  /* 0x0000000c0034a947 */ /* 0x000fea0003800000 */
        /* <DEDUP_REMOVED lines=19> */
[----:B------:R-:W-:-:S03]  /*1370*/  ISETP.GE.U32.AND P1, PT, R11, R24, PT ;  /* 0x000000180b00720c */ /* 0x000fc60003f26070 */
[----:B------:R1:W-:Y:S02]  /*1380*/  @P2 STS.64 [R2], R28 ;  /* 0x0000001c02002388 */ /* 0x0003e40000000a00 */
[----:B------:R-:W-:Y:S02]  /*1390*/  @P0 LEA R43, R43, UR4, 0x3 ;  /* 0x000000042b2b0c11 */ /* 0x000fe4000f8e18ff */
[----:B------:R1:W-:Y:S02]  /*13a0*/  @P6 STS.64 [R9], R30 ;  /* 0x0000001e09006388 */ /* 0x0003e40000000a00 */
[----:B------:R-:W-:Y:S02]  /*13b0*/  @P3 LEA R42, R42, UR4, 0x3 ;  /* 0x000000042a2a3c11 */ /* 0x000fe4000f8e18ff */
[----:B------:R1:W-:Y:S04]  /*13c0*/  @P5 STS.64 [R15], R32 ;  /* 0x000000200f005388 */ /* 0x0003e80000000a00 */
[----:B------:R1:W-:Y:S04]  /*13d0*/  @P4 STS.64 [R0], R34 ;  /* 0x0000002200004388 */ /* 0x0003e80000000a00 */
[----:B------:R1:W-:Y:S04]  /*13e0*/  @P3 STS.64 [R42], R36 ;  /* 0x000000242a003388 */ /* 0x0003e80000000a00 */
[----:B------:R1:W-:Y:S01]  /*13f0*/  @P0 STS.64 [R43], R38 ;  /* 0x000000262b000388 */ /* 0x0003e20000000a00 */
[----:B------:R-:W-:Y:S06]  /*1400*/  BAR.SYNC.DEFER_BLOCKING 0x0 ;  /* 0x0000000000007b1d */ /* 0x000fec0000010000 */
[----:B------:R-:W-:Y:S05]  /*1410*/  @P1 EXIT ;  /* 0x000000000000194d */ /* 0x000fea0003800000 */
[----:B------:R-:W-:Y:S01]  /*1420*/  IADD3 R3, PT, PT, R14, R10, R12 ;  /* 0x0000000a0e037210 */ /* 0x000fe20007ffe00c */
[----:B------:R-:W-:Y:S01]  /*1430*/  BSSY.RECONVERGENT B0, `(.L_x_1344) ;  /* 0x0000027000007945 */ /* 0x000fe20003800200 */
[----:B-1----:R-:W-:Y:S02]  /*1440*/  LOP3.LUT R0, RZ, R11, RZ, 0x33, !PT ;  /* 0x0000000bff007212 */ /* 0x002fe400078e33ff */
[----:B------:R-:W-:-:S04]  /*1450*/  IADD3 R3, PT, PT, R18, R3, R16 ;  /* 0x0000000312037210 */ /* 0x000fc80007ffe010 */
[----:B------:R-:W-:-:S04]  /*1460*/  IADD3 R3, PT, PT, R22, R3, R20 ;  /* 0x0000000316037210 */ /* 0x000fc80007ffe014 */
[----:B------:R-:W-:-:S04]  /*1470*/  IADD3 R0, PT, PT, R0, R3, R8 ;  /* 0x0000000300007210 */ /* 0x000fc80007ffe008 */
[C---:B------:R-:W-:Y:S02]  /*1480*/  LOP3.LUT R2, R0.reuse, 0x300, RZ, 0xc0, !PT ;  /* 0x0000030000027812 */ /* 0x040fe400078ec0ff */
[----:B------:R-:W-:Y:S02]  /*1490*/  ISETP.GE.U32.AND P1, PT, R0, 0x300, PT ;  /* 0x000003000000780c */ /* 0x000fe40003f26070 */
[----:B------:R-:W-:-:S13]  /*14a0*/  ISETP.NE.AND P0, PT, R2, 0x300, PT ;  /* 0x000003000200780c */ /* 0x000fda0003f05270 */
[----:B------:R-:W-:Y:S05]  /*14b0*/  @!P0 BRA `(.L_x_1345) ;  /* 0x0000000000788947 */ /* 0x000fea0003800000 */
[----:B------:R-:W1:Y:S01]  /*14c0*/  LDC.64 R2, c[0x0][0x398] ;  /* 0x0000e600ff027b82 */ /* 0x000e620000000a00 */
[----:B------:R-:W-:Y:S02]  /*14d0*/  LEA.HI R0, R0, 0x1, RZ, 0x18 ;  /* 0x0000000100007811 */ /* 0x000fe400078fc0ff */
[----:B------:R-:W-:-:S03]  /*14e0*/  LEA R7, R11, UR4, 0x3 ;  /* 0x000000040b077c11 */ /* 0x000fc6000f8e18ff */
[C---:B------:R-:W-:Y:S01]  /*14f0*/  IMAD.SHL.U32 R6, R0.reuse, 0x100, RZ ;  /* 0x0000010000067824 */ /* 0x040fe200078e00ff */
[----:B------:R-:W-:Y:S01]  /*1500*/  LOP3.LUT R0, R0, 0x3, RZ, 0xc0, !PT ;  /* 0x0000000300007812 */ /* 0x000fe200078ec0ff */
[----:B------:R-:W2:Y:S03]  /*1510*/  LDC.64 R4, c[0x0][0x390] ;  /* 0x0000e400ff047b82 */ /* 0x000ea60000000a00 */
[----:B------:R-:W-:Y:S01]  /*1520*/  LOP3.LUT R6, R6, 0x300, RZ, 0xc0, !PT ;  /* 0x0000030006067812 */ /* 0x000fe200078ec0ff */
[----:B------:R-:W-:Y:S02]  /*1530*/  IMAD.MOV R0, RZ, RZ, -R0 ;  /* 0x000000ffff007224 */ /* 0x000fe400078e0a00 */
[----:B-1----:R-:W-:-:S04]  /*1540*/  IMAD.WIDE.U32 R2, R11, 0x4, R2 ;  /* 0x000000040b027825 */ /* 0x002fc800078e0002 */
[----:B------:R-:W-:Y:S02]  /*1550*/  IMAD.MOV.U32 R12, RZ, RZ, R2 ;  /* 0x000000ffff0c7224 */ /* 0x000fe400078e0002 */
[----:B------:R-:W-:Y:S02]  /*1560*/  IMAD.MOV.U32 R15, RZ, RZ, R3 ;  /* 0x000000ffff0f7224 */ /* 0x000fe400078e0003 */
[----:B--2---:R-:W-:-:S04]  /*1570*/  IMAD.WIDE.U32 R4, R11, 0x4, R4 ;  /* 0x000000040b047825 */ /* 0x004fc800078e0004 */
[----:B------:R-:W-:Y:S02]  /*1580*/  IMAD.MOV.U32 R10, RZ, RZ, R4 ;  /* 0x000000ffff0a7224 */ /* 0x000fe400078e0004 */
[----:B------:R-:W-:Y:S02]  /*1590*/  IMAD.MOV.U32 R13, RZ, RZ, R5 ;  /* 0x000000ffff0d7224 */ /* 0x000fe400078e0005 */
[----:B------:R-:W-:-:S07]  /*15a0*/  IMAD.IADD R11, R11, 0x1, R6 ;  /* 0x000000010b0b7824 */ /* 0x000fce00078e0206 */
.L_x_1346:
[----:B-1----:R1:W2:Y:S01]  /*15b0*/  LDS.64 R8, [R7] ;  /* 0x0000000007087984 */ /* 0x0022a20000000a00 */
[----:B------:R-:W-:Y:S01]  /*15c0*/  IMAD.MOV.U32 R2, RZ, RZ, R10 ;  /* 0x000000ffff027224 */ /* 0x000fe200078e000a */
[----:B------:R-:W-:Y:S01]  /*15d0*/  IADD3 R10, P3, PT, R10, 0x400, RZ ;  /* 0x000004000a0a7810 */ /* 0x000fe20007f7e0ff */
[----:B------:R-:W-:Y:S02]  /*15e0*/  IMAD.MOV.U32 R3, RZ, RZ, R13 ;  /* 0x000000ffff037224 */ /* 0x000fe400078e000d */
[----:B------:R-:W-:Y:S01]  /*15f0*/  IMAD.MOV.U32 R4, RZ, RZ, R12 ;  /* 0x000000ffff047224 */ /* 0x000fe200078e000c */
[----:B------:R-:W-:Y:S01]  /*1600*/  IADD3 R12, P2, PT, R12, 0x400, RZ ;  /* 0x000004000c0c7810 */ /* 0x000fe20007f5e0ff */
[----:B------:R-:W-:Y:S02]  /*1610*/  IMAD.MOV.U32 R5, RZ, RZ, R15 ;  /* 0x000000ffff057224 */ /* 0x000fe400078e000f */
[----:B------:R-:W-:Y:S02]  /*1620*/  VIADD R0, R0, 0x1 ;  /* 0x0000000100007836 */ /* 0x000fe40000000000 */
[----:B-1----:R-:W-:-:S02]  /*1630*/  VIADD R7, R7, 0x800 ;  /* 0x0000080007077836 */ /* 0x002fc40000000000 */
[----:B------:R-:W-:Y:S01]  /*1640*/  IMAD.X R15, RZ, RZ, R15, P2 ;  /* 0x000000ffff0f7224 */ /* 0x000fe200010e060f */
[----:B------:R-:W-:Y:S01]  /*1650*/  ISETP.NE.AND P0, PT, R0, RZ, PT ;  /* 0x000000ff0000720c */ /* 0x000fe20003f05270 */
[----:B------:R-:W-:Y:S01]  /*1660*/  IMAD.X R13, RZ, RZ, R13, P3 ;  /* 0x000000ffff0d7224 */ /* 0x000fe200018e060d */
[----:B--2---:R1:W-:Y:S04]  /*1670*/  STG.E desc[UR12][R2.64], R8 ;  /* 0x0000000802007986 */ /* 0x0043e8000c10190c */
[----:B------:R1:W-:Y:S07]  /*1680*/  STG.E desc[UR12][R4.64], R9 ;  /* 0x0000000904007986 */ /* 0x0003ee000c10190c */
[----:B------:R-:W-:Y:S05]  /*1690*/  @P0 BRA `(.L_x_1346) ;  /* 0xfffffffc00c40947 */ /* 0x000fea000383ffff */
.L_x_1345:
[----:B------:R-:W-:Y:S05]  /*16a0*/  BSYNC.RECONVERGENT B0 ;  /* 0x0000000000007941 */ /* 0x000fea0003800200 */
.L_x_1344:
[----:B------:R-:W-:Y:S05]  /*16b0*/  @!P1 EXIT ;  /* 0x000000000000994d */ /* 0x000fea0003800000 */
[----:B------:R-:W2:Y:S01]  /*16c0*/  LDCU.128 UR8, c[0x0][0x390] ;  /* 0x00007200ff0877ac */ /* 0x000ea20008000c00 */
[----:B------:R-:W-:Y:S01]  /*16d0*/  IMAD.IADD R0, R24, 0x1, -R11 ;  /* 0x0000000118007824 */ /* 0x000fe200078e0a0b */
[----:B------:R-:W-:Y:S01]  /*16e0*/  BSSY.RECONVERGENT B0, `(.L_x_1347) ;  /* 0x000004b000007945 */ /* 0x000fe20003800200 */
[----:B-1----:R-:W-:Y:S02]  /*16f0*/  IMAD.MOV.U32 R4, RZ, RZ, 0x800 ;  /* 0x00000800ff047424 */ /* 0x002fe400078e00ff */
[----:B------:R-:W-:Y:S01]  /*1700*/  IMAD.MOV.U32 R5, RZ, RZ, 0x0 ;  /* 0x00000000ff057424 */ /* 0x000fe200078e00ff */
[----:B------:R-:W-:Y:S02]  /*1710*/  ISETP.GT.AND P1, PT, R0, 0xc00, PT ;  /* 0x00000c000000780c */ /* 0x000fe40003f24270 */
[C---:B------:R-:W-:Y:S01]  /*1720*/  LEA R0, R11.reuse, UR4, 0x3 ;  /* 0x000000040b007c11 */ /* 0x040fe2000f8e18ff */
[----:B------:R-:W-:-:S04]  /*1730*/  IMAD.WIDE.U32 R4, R11, 0x4, R4 ;  /* 0x000000040b047825 */ /* 0x000fc800078e0004 */
[----:B------:R-:W-:Y:S01]  /*1740*/  VIADD R0, R0, 0x1000 ;  /* 0x0000100000007836 */ /* 0x000fe20000000000 */
[C---:B--2---:R-:W-:Y:S02]  /*1750*/  IADD3 R2, P0, PT, R4.reuse, UR8, RZ ;  /* 0x0000000804027c10 */ /* 0x044fe4000ff1e0ff */
[----:B------:R-:W-:Y:S02]  /*1760*/  IADD3 R4, P2, PT, R4, UR10, RZ ;  /* 0x0000000a04047c10 */ /* 0x000fe4000ff5e0ff */
[C---:B------:R-:W-:Y:S02]  /*1770*/  IADD3.X R3, PT, PT, R5.reuse, UR9, RZ, P0, !PT ;  /* 0x0000000905037c10 */ /* 0x040fe400087fe4ff */
[----:B------:R-:W-:Y:S02]  /*1780*/  IADD3.X R5, PT, PT, R5, UR11, RZ, P2, !PT ;  /* 0x0000000b05057c10 */ /* 0x000fe400097fe4ff */
[----:B------:R-:W-:Y:S01]  /*1790*/  PLOP3.LUT P0, PT, PT, PT, PT, 0x80, 0x8 ;  /* 0x000000000008781c */ /* 0x000fe20003f0f070 */
[----:B------:R-:W-:-:S12]  /*17a0*/  @!P1 BRA `(.L_x_1348) ;  /* 0x0000000000f89947 */ /* 0x000fd80003800000 */
[----:B------:R-:W-:Y:S01]  /*17b0*/  PLOP3.LUT P0, PT, PT, PT, PT, 0x8, 0x80 ;  /* 0x000000000080781c */ /* 0x000fe20003f0e170 */
[----:B------:R-:W-:-:S12]  /*17c0*/  VIADD R10, R24, 0xfffff400 ;  /* 0xfffff400180a7836 */ /* 0x000fd80000000000 */
.L_x_1349:
[----:B------:R-:W1:Y:S01]  /*17d0*/  LDS.64 R6, [R0+-0x1000] ;  /* 0xfff0000000067984 */ /* 0x000e620000000a00 */
[----:B------:R-:W-:-:S03]  /*17e0*/  VIADD R11, R11, 0x1000 ;  /* 0x000010000b0b7836 */ /* 0x000fc60000000000 */
[----:B------:R-:W2:Y:S02]  /*17f0*/  LDS.64 R8, [R0+-0x800] ;  /* 0xfff8000000087984 */ /* 0x000ea40000000a00 */
[----:B------:R-:W-:Y:S02]  /*1800*/  ISETP.GE.AND P1, PT, R11, R10, PT ;  /* 0x0000000a0b00720c */ /* 0x000fe40003f26270 */
[----:B------:R-:W3:Y:S04]  /*1810*/  LDS.64 R12, [R0] ;  /* 0x00000000000c7984 */ /* 0x000ee80000000a00 */
[----:B------:R-:W4:Y:S04]  /*1820*/  LDS.64 R14, [R0+0x800] ;  /* 0x00080000000e7984 */ /* 0x000f280000000a00 */
[----:B------:R-:W5:Y:S04]  /*1830*/  LDS.64 R16, [R0+0x1000] ;  /* 0x0010000000107984 */ /* 0x000f680000000a00 */
[----:B------:R-:W5:Y:S04]  /*1840*/  LDS.64 R18, [R0+0x1800] ;  /* 0x0018000000127984 */ /* 0x000f680000000a00 */
[----:B------:R-:W5:Y:S04]  /*1850*/  LDS.64 R20, [R0+0x2000] ;  /* 0x0020000000147984 */ /* 0x000f680000000a00 */
[----:B------:R-:W5:Y:S04]  /*1860*/  LDS.64 R22, [R0+0x2800] ;  /* 0x0028000000167984 */ /* 0x000f680000000a00 */
[----:B0-----:R-:W0:Y:S04]  /*1870*/  LDS.64 R26, [R0+0x3000] ;  /* 0x00300000001a7984 */ /* 0x001e280000000a00 */
[----:B------:R-:W0:Y:S04]  /*1880*/  LDS.64 R28, [R0+0x3800] ;  /* 0x00380000001c7984 */ /* 0x000e280000000a00 */
[----:B------:R-:W0:Y:S04]  /*1890*/  LDS.64 R30, [R0+0x4000] ;  /* 0x00400000001e7984 */ /* 0x000e280000000a00 */
[----:B------:R-:W0:Y:S04]  /*18a0*/  LDS.64 R32, [R0+0x4800] ;  /* 0x0048000000207984 */ /* 0x000e280000000a00 */
[----:B------:R-:W0:Y:S04]  /*18b0*/  LDS.64 R34, [R0+0x5000] ;  /* 0x0050000000227984 */ /* 0x000e280000000a00 */
[----:B------:R-:W0:Y:S04]  /*18c0*/  LDS.64 R36, [R0+0x5800] ;  /* 0x0058000000247984 */ /* 0x000e280000000a00 */
[----:B------:R-:W0:Y:S04]  /*18d0*/  LDS.64 R38, [R0+0x6000] ;  /* 0x0060000000267984 */ /* 0x000e280000000a00 */
[----:B------:R2:W0:Y:S04]  /*18e0*/  LDS.64 R40, [R0+0x6800] ;  /* 0x0068000000287984 */ /* 0x0004280000000a00 */
[----:B-1----:R1:W-:Y:S04]  /*18f0*/  STG.E desc[UR12][R2.64+-0x800], R6 ;  /* 0xfff8000602007986 */ /* 0x0023e8000c10190c */
[----:B------:R4:W-:Y:S01]  /*1900*/  STG.E desc[UR12][R4.64+-0x800], R7 ;  /* 0xfff8000704007986 */ /* 0x0009e2000c10190c */
[----:B--2---:R-:W-:-:S03]  /*1910*/  VIADD R0, R0, 0x8000 ;  /* 0x0000800000007836 */ /* 0x004fc60000000000 */
[----:B------:R2:W-:Y:S04]  /*1920*/  STG.E desc[UR12][R2.64+-0x400], R8 ;  /* 0xfffc000802007986 */ /* 0x0005e8000c10190c */
[----:B------:R5:W-:Y:S01]  /*1930*/  STG.E desc[UR12][R4.64+-0x400], R9 ;  /* 0xfffc000904007986 */ /* 0x000be2000c10190c */
[----:B-1----:R-:W-:-:S03]  /*1940*/  IADD3 R6, P3, PT, R4, 0x4000, RZ ;  /* 0x0000400004067810 */ /* 0x002fc60007f7e0ff */
[----:B---3--:R-:W-:Y:S02]  /*1950*/  STG.E desc[UR12][R2.64], R12 ;  /* 0x0000000c02007986 */ /* 0x008fe4000c10190c */
[----:B----4-:R-:W-:Y:S02]  /*1960*/  IMAD.X R7, RZ, RZ, R5, P3 ;  /* 0x000000ffff077224 */ /* 0x010fe400018e0605 */
[----:B------:R-:W-:Y:S01]  /*1970*/  STG.E desc[UR12][R4.64], R13 ;  /* 0x0000000d04007986 */ /* 0x000fe2000c10190c */
[----:B--2---:R-:W-:-:S03]  /*1980*/  IADD3 R8, P2, PT, R2, 0x4000, RZ ;  /* 0x0000400002087810 */ /* 0x004fc60007f5e0ff */
[----:B------:R-:W-:Y:S02]  /*1990*/  STG.E desc[UR12][R2.64+0x400], R14 ;  /* 0x0004000e02007986 */ /* 0x000fe4000c10190c */
[----:B-----5:R-:W-:Y:S02]  /*19a0*/  IMAD.X R9, RZ, RZ, R3, P2 ;  /* 0x000000ffff097224 */ /* 0x020fe400010e0603 */
        /* <DEDUP_REMOVED lines=9> */
[----:B0-----:R-:W-:Y:S04]  /*1a40*/  STG.E desc[UR12][R2.64+0x1800], R26 ;  /* 0x0018001a02007986 */ /* 0x001fe8000c10190c */
        /* <DEDUP_REMOVED lines=13> */
[----:B------:R0:W-:Y:S04]  /*1b20*/  STG.E desc[UR12][R2.64+0x3400], R40 ;  /* 0x0034002802007986 */ /* 0x0001e8000c10190c */
[----:B------:R1:W-:Y:S01]  /*1b30*/  STG.E desc[UR12][R4.64+0x3400], R41 ;  /* 0x0034002904007986 */ /* 0x0003e2000c10190c */
[----:B0-----:R-:W-:-:S02]  /*1b40*/  IMAD.MOV.U32 R2, RZ, RZ, R8 ;  /* 0x000000ffff027224 */ /* 0x001fc400078e0008 */
[----:B------:R-:W-:Y:S02]  /*1b50*/  IMAD.MOV.U32 R3, RZ, RZ, R9 ;  /* 0x000000ffff037224 */ /* 0x000fe400078e0009 */
[----:B-1----:R-:W-:Y:S02]  /*1b60*/  IMAD.MOV.U32 R4, RZ, RZ, R6 ;  /* 0x000000ffff047224 */ /* 0x002fe400078e0006 */
[----:B------:R-:W-:Y:S01]  /*1b70*/  IMAD.MOV.U32 R5, RZ, RZ, R7 ;  /* 0x000000ffff057224 */ /* 0x000fe200078e0007 */
[----:B------:R-:W-:Y:S06]  /*1b80*/  @!P1 BRA `(.L_x_1349) ;  /* 0xfffffffc00109947 */ /* 0x000fec000383ffff */
.L_x_1348:
[----:B------:R-:W-:Y:S05]  /*1b90*/  BSYNC.RECONVERGENT B0 ;  /* 0x0000000000007941 */ /* 0x000fea0003800200 */
.L_x_1347:
[----:B------:R-:W-:Y:S01]  /*1ba0*/  IMAD.IADD R6, R24, 0x1, -R11 ;  /* 0x0000000118067824 */ /* 0x000fe200078e0a0b */
[----:B------:R-:W-:Y:S04]  /*1bb0*/  BSSY.RECONVERGENT B0, `(.L_x_1350) ;  /* 0x0000026000007945 */ /* 0x000fe80003800200 */
[----:B------:R-:W-:-:S13]  /*1bc0*/  ISETP.GT.AND P1, PT, R6, 0x400, PT ;  /* 0x000004000600780c */ /* 0x000fda0003f24270 */
[----:B------:R-:W-:Y:S05]  /*1bd0*/  @!P1 BRA `(.L_x_1351) ;  /* 0x00000000008c9947 */ /* 0x000fea0003800000 */
[----:B------:R-:W1:Y:S01]  /*1be0*/  LDS.64 R6, [R0+-0x1000] ;  /* 0xfff0000000067984 */ /* 0x000e620000000a00 */
[----:B------:R-:W-:Y:S01]  /*1bf0*/  PLOP3.LUT P0, PT, PT, PT, PT, 0x8, 0x80 ;  /* 0x000000000080781c */ /* 0x000fe20003f0e170 */
[----:B------:R-:W-:Y:S02]  /*1c00*/  VIADD R11, R11, 0x800 ;  /* 0x000008000b0b7836 */ /* 0x000fe40000000000 */
[----:B------:R-:W2:Y:S04]  /*1c10*/  LDS.64 R8, [R0+-0x800] ;  /* 0xfff8000000087984 */ /* 0x000ea80000000a00 */
[----:B------:R-:W3:Y:S04]  /*1c20*/  LDS.64 R12, [R0] ;  /* 0x00000000000c7984 */ /* 0x000ee80000000a00 */
[----:B------:R-:W4:Y:S04]  /*1c30*/  LDS.64 R14, [R0+0x800] ;  /* 0x00080000000e7984 */ /* 0x000f280000000a00 */
[----:B------:R-:W5:Y:S04]  /*1c40*/  LDS.64 R16, [R0+0x1000] ;  /* 0x0010000000107984 */ /* 0x000f680000000a00 */
[----:B------:R-:W0:Y:S04]  /*1c50*/  LDS.64 R18, [R0+0x1800] ;  /* 0x0018000000127984 */ /* 0x000e280000000a00 */
[----:B------:R-:W0:Y:S04]  /*1c60*/  LDS.64 R20, [R0+0x2000] ;  /* 0x0020000000147984 */ /* 0x000e280000000a00 */
[----:B------:R1:W0:Y:S02]  /*1c70*/  LDS.64 R22, [R0+0x2800] ;  /* 0x0028000000167984 */ /* 0x0002240000000a00 */
[----:B-1----:R-:W-:-:S02]  /*1c80*/  VIADD R0, R0, 0x4000 ;  /* 0x0000400000007836 */ /* 0x002fc40000000000 */
[----:B------:R1:W-:Y:S04]  /*1c90*/  STG.E desc[UR12][R2.64+-0x800], R6 ;  /* 0xfff8000602007986 */ /* 0x0003e8000c10190c */
[----:B------:R4:W-:Y:S04]  /*1ca0*/  STG.E desc[UR12][R4.64+-0x800], R7 ;  /* 0xfff8000704007986 */ /* 0x0009e8000c10190c */
[----:B--2---:R2:W-:Y:S04]  /*1cb0*/  STG.E desc[UR12][R2.64+-0x400], R8 ;  /* 0xfffc000802007986 */ /* 0x0045e8000c10190c */
        /* <DEDUP_REMOVED lines=11> */
[----:B0-----:R-:W-:Y:S04]  /*1d70*/  STG.E desc[UR12][R2.64+0xc00], R18 ;  /* 0x000c001202007986 */ /* 0x001fe8000c10190c */
        /* <DEDUP_REMOVED lines=8> */
[----:B------:R-:W-:-:S07]  /*1e00*/  IMAD.MOV.U32 R5, RZ, RZ, R7 ;  /* 0x000000ffff057224 */ /* 0x000fce00078e0007 */
.L_x_1351:
[----:B------:R-:W-:Y:S05]  /*1e10*/  BSYNC.RECONVERGENT B0 ;  /* 0x0000000000007941 */ /* 0x000fea0003800200 */
.L_x_1350:
[----:B------:R-:W-:-:S13]  /*1e20*/  ISETP.LT.OR P0, PT, R11, R24, P0 ;  /* 0x000000180b00720c */ /* 0x000fda0000701670 */
[----:B------:R-:W-:Y:S05]  /*1e30*/  @!P0 EXIT ;  /* 0x000000000000894d */ /* 0x000fea0003800000 */
[----:B------:R-:W1:Y:S04]  /*1e40*/  LDS.64 R6, [R0+-0x1000] ;  /* 0xfff0000000067984 */ /* 0x000e680000000a00 */
[----:B------:R-:W2:Y:S04]  /*1e50*/  LDS.64 R8, [R0+-0x800] ;  /* 0xfff8000000087984 */ /* 0x000ea80000000a00 */
[----:B------:R-:W3:Y:S04]  /*1e60*/  LDS.64 R10, [R0] ;  /* 0x00000000000a7984 */ /* 0x000ee80000000a00 */
[----:B------:R-:W4:Y:S04]  /*1e70*/  LDS.64 R12, [R0+0x800] ;  /* 0x00080000000c7984 */ /* 0x000f280000000a00 */
[----:B-1----:R-:W-:Y:S04]  /*1e80*/  STG.E desc[UR12][R2.64+-0x800], R6 ;  /* 0xfff8000602007986 */ /* 0x002fe8000c10190c */
[----:B------:R-:W-:Y:S04]  /*1e90*/  STG.E desc[UR12][R4.64+-0x800], R7 ;  /* 0xfff8000704007986 */ /* 0x000fe8000c10190c */
[----:B--2---:R-:W-:Y:S04]  /*1ea0*/  STG.E desc[UR12][R2.64+-0x400], R8 ;  /* 0xfffc000802007986 */ /* 0x004fe8000c10190c */
[----:B------:R-:W-:Y:S04]  /*1eb0*/  STG.E desc[UR12][R4.64+-0x400], R9 ;  /* 0xfffc000904007986 */ /* 0x000fe8000c10190c */
[----:B---3--:R-:W-:Y:S04]  /*1ec0*/  STG.E desc[UR12][R2.64], R10 ;  /* 0x0000000a02007986 */ /* 0x008fe8000c10190c */
[----:B------:R-:W-:Y:S04]  /*1ed0*/  STG.E desc[UR12][R4.64], R11 ;  /* 0x0000000b04007986 */ /* 0x000fe8000c10190c */
[----:B----4-:R-:W-:Y:S04]  /*1ee0*/  STG.E desc[UR12][R2.64+0x400], R12 ;  /* 0x0004000c02007986 */ /* 0x010fe8000c10190c */
[----:B------:R-:W-:Y:S01]  /*1ef0*/  STG.E desc[UR12][R4.64+0x400], R13 ;  /* 0x0004000d04007986 */ /* 0x000fe2000c10190c */
[----:B------:R-:W-:Y:S05]  /*1f00*/  EXIT ;  /* 0x000000000000794d */ /* 0x000fea0003800000 */
.L_x_1343:
[----:B------:R-:W1:Y:S01]  /*1f10*/  LDC.64 R44, c[0x0][0x390] ;  /* 0x0000e400ff2c7b82 */ /* 0x000e620000000a00 */
[----:B------:R-:W-:Y:S02]  /*1f20*/  ISETP.NE.AND P1, PT, R4, R6, PT ;  /* 0x000000060400720c */ /* 0x000fe40003f25270 */
[----:B------:R-:W-:Y:S02]  /*1f30*/  ISETP.NE.AND P2, PT, R6, R28, PT ;  /* 0x0000001c0600720c */ /* 0x000fe40003f45270 */
[----:B------:R-:W-:Y:S02]  /*1f40*/  ISETP.NE.AND P3, PT, R34, R36, PT ;  /* 0x000000242200720c */ /* 0x000fe40003f65270 */
[----:B------:R-:W-:Y:S01]  /*1f50*/  ISETP.NE.AND P4, PT, R36, R38, PT ;  /* 0x000000262400720c */ /* 0x000fe20003f85270 */
[----:B0-----:R-:W0:Y:S01]  /*1f60*/  LDC.64 R26, c[0x0][0x398] ;  /* 0x0000e600ff1a7b82 */ /* 0x001e220000000a00 */
[----:B------:R-:W-:-:S07]  /*1f70*/  ISETP.NE.AND P5, PT, R38, R3, PT ;  /* 0x000000032600720c */ /* 0x000fce0003fa5270 */
[----:B------:R-:W2:Y:S08]  /*1f80*/  LDC.64 R24, c[0x0][0x390] ;  /* 0x0000e400ff187b82 */ /* 0x000eb00000000a00 */
[----:B------:R-:W3:Y:S01]  /*1f90*/  LDC.64 R20, c[0x0][0x390] ;  /* 0x0000e400ff147b82 */ /* 0x000ee20000000a00 */
[----:B-1----:R-:W-:-:S05]  /*1fa0*/  @P0 IMAD.WIDE R44, R13, 0x4, R44 ;  /* 0x000000040d2c0825 */ /* 0x002fca00078e022c */
[----:B------:R-:W-:Y:S02]  /*1fb0*/  @P0 STG.E desc[UR12][R44.64], R40 ;  /* 0x000000282c000986 */ /* 0x000fe4000c10190c */
[----:B------:R-:W1:Y:S01]  /*1fc0*/  LDC.64 R22, c[0x0][0x398] ;  /* 0x0000e600ff167b82 */ /* 0x000e620000000a00 */
[----:B0-----:R-:W-:-:S05]  /*1fd0*/  @P0 IMAD.WIDE R26, R13, 0x4, R26 ;  /* 0x000000040d1a0825 */ /* 0x001fca00078e021a */
[----:B------:R-:W-:Y:S01]  /*1fe0*/  @P0 STG.E desc[UR12][R26.64], R41 ;  /* 0x000000291a000986 */ /* 0x000fe2000c10190c */
[----:B------:R-:W-:Y:S01]  /*1ff0*/  ISETP.NE.AND P0, PT, R28, R30, PT ;  /* 0x0000001e1c00720c */ /* 0x000fe20003f05270 */
[----:B------:R-:W0:Y:S01]  /*2000*/  LDC.64 R10, c[0x0][0x398] ;  /* 0x0000e600ff0a7b82 */ /* 0x000e220000000a00 */
[----:B--2---:R-:W-:-:S05]  /*2010*/  @P1 IMAD.WIDE R24, R19, 0x4, R24 ;  /* 0x0000000413181825 */ /* 0x004fca00078e0218 */
[----:B------:R2:W-:Y:S01]  /*2020*/  @P1 STG.E desc[UR12][R24.64], R4 ;  /* 0x0000000418001986 */ /* 0x0005e2000c10190c */
[C---:B---3--:R-:W-:Y:S01]  /*2030*/  @P2 IMAD.WIDE R20, R17.reuse, 0x4, R20 ;  /* 0x0000000411142825 */ /* 0x048fe200078e0214 */
[----:B------:R-:W3:Y:S03]  /*2040*/  LDC.64 R12, c[0x0][0x390] ;  /* 0x0000e400ff0c7b82 */ /* 0x000ee60000000a00 */
[----:B-1----:R-:W-:-:S05]  /*2050*/  @P2 IMAD.WIDE R50, R17, 0x4, R22 ;  /* 0x0000000411322825 */ /* 0x002fca00078e0216 */
[----:B------:R-:W1:Y:S01]  /*2060*/  LDC.64 R46, c[0x0][0x390] ;  /* 0x0000e400ff2e7b82 */ /* 0x000e620000000a00 */
[----:B0-----:R-:W-:-:S07]  /*2070*/  @P1 IMAD.WIDE R10, R19, 0x4, R10 ;  /* 0x00000004130a1825 */ /* 0x001fce00078e020a */
[----:B------:R-:W0:Y:S01]  /*2080*/  LDC.64 R16, c[0x0][0x398] ;  /* 0x0000e600ff107b82 */ /* 0x000e220000000a00 */
[----:B------:R4:W-:Y:S01]  /*2090*/  @P1 STG.E desc[UR12][R10.64], R5 ;  /* 0x000000050a001986 */ /* 0x0009e2000c10190c */
[----:B------:R-:W-:-:S06]  /*20a0*/  ISETP.NE.AND P1, PT, R30, R32, PT ;  /* 0x000000201e00720c */ /* 0x000fcc0003f25270 */
[----:B------:R-:W5:Y:S01]  /*20b0*/  LDC.64 R22, c[0x0][0x398] ;  /* 0x0000e600ff167b82 */ /* 0x000f620000000a00 */
[----:B------:R4:W-:Y:S01]  /*20c0*/  @P2 STG.E desc[UR12][R20.64], R6 ;  /* 0x0000000614002986 */ /* 0x0009e2000c10190c */
[----:B---3--:R-:W-:-:S03]  /*20d0*/  @P0 IMAD.WIDE R12, R2, 0x4, R12 ;  /* 0x00000004020c0825 */ /* 0x008fc600078e020c */
[----:B------:R4:W-:Y:S01]  /*20e0*/  @P2 STG.E desc[UR12][R50.64], R7 ;  /* 0x0000000732002986 */ /* 0x0009e2000c10190c */
[----:B------:R-:W-:Y:S02]  /*20f0*/  ISETP.NE.AND P2, PT, R32, R34, PT ;  /* 0x000000222000720c */ /* 0x000fe40003f45270 */
[----:B------:R-:W3:Y:S01]  /*2100*/  LDC.64 R18, c[0x0][0x390] ;  /* 0x0000e400ff127b82 */ /* 0x000ee20000000a00 */
[----:B------:R4:W-:Y:S01]  /*2110*/  @P0 STG.E desc[UR12][R12.64], R28 ;  /* 0x0000001c0c000986 */ /* 0x0009e2000c10190c */
[----:B-1----:R-:W-:-:S06]  /*2120*/  @P1 IMAD.WIDE R46, R9, 0x4, R46 ;  /* 0x00000004092e1825 */ /* 0x002fcc00078e022e */
[----:B------:R-:W1:Y:S01]  /*2130*/  LDC.64 R48, c[0x0][0x398] ;  /* 0x0000e600ff307b82 */ /* 0x000e620000000a00 */
[----:B0-----:R-:W-:-:S05]  /*2140*/  @P0 IMAD.WIDE R16, R2, 0x4, R16 ;  /* 0x0000000402100825 */ /* 0x001fca00078e0210 */
[----:B------:R4:W-:Y:S02]  /*2150*/  @P0 STG.E desc[UR12][R16.64], R29 ;  /* 0x0000001d10000986 */ /* 0x0009e4000c10190c */
[----:B--2---:R-:W0:Y:S01]  /*2160*/  LDC.64 R24, c[0x0][0x390] ;  /* 0x0000e400ff187b82 */ /* 0x004e220000000a00 */
[----:B-----5:R-:W-:Y:S01]  /*2170*/  @P1 IMAD.WIDE R22, R9, 0x4, R22 ;  /* 0x0000000409161825 */ /* 0x020fe200078e0216 */
[----:B------:R4:W-:Y:S04]  /*2180*/  @P1 STG.E desc[UR12][R46.64], R30 ;  /* 0x0000001e2e001986 */ /* 0x0009e8000c10190c */
[----:B------:R4:W-:Y:S02]  /*2190*/  @P1 STG.E desc[UR12][R22.64], R31 ;  /* 0x0000001f16001986 */ /* 0x0009e4000c10190c */
[----:B------:R-:W2:Y:S01]  /*21a0*/  LDC.64 R26, c[0x0][0x398] ;  /* 0x0000e600ff1a7b82 */ /* 0x000ea20000000a00 */
[----:B---3--:R-:W-:-:S05]  /*21b0*/  @P2 IMAD.WIDE R18, R15, 0x4, R18 ;  /* 0x000000040f122825 */ /* 0x008fca00078e0212 */
[----:B------:R4:W-:Y:S02]  /*21c0*/  @P2 STG.E desc[UR12][R18.64], R32 ;  /* 0x0000002012002986 */ /* 0x0009e4000c10190c */
[----:B------:R-:W3:Y:S01]  /*21d0*/  LDC.64 R40, c[0x0][0x390] ;  /* 0x0000e400ff287b82 */ /* 0x000ee20000000a00 */
[----:B-1----:R-:W-:-:S05]  /*21e0*/  @P2 IMAD.WIDE R48, R15, 0x4, R48 ;  /* 0x000000040f302825 */ /* 0x002fca00078e0230 */
[----:B------:R4:W-:Y:S02]  /*21f0*/  @P2 STG.E desc[UR12][R48.64], R33 ;  /* 0x0000002130002986 */ /* 0x0009e4000c10190c */
[----:B------:R-:W1:Y:S01]  /*2200*/  LDC.64 R44, c[0x0][0x398] ;  /* 0x0000e600ff2c7b82 */ /* 0x000e620000000a00 */
[----:B0-----:R-:W-:-:S05]  /*2210*/  @P3 IMAD.WIDE R24, R0, 0x4, R24 ;  /* 0x0000000400183825 */ /* 0x001fca00078e0218 */
[----:B------:R4:W-:Y:S01]  /*2220*/  @P3 STG.E desc[UR12][R24.64], R34 ;  /* 0x0000002218003986 */ /* 0x0009e2000c10190c */
[----:B--2---:R-:W-:-:S05]  /*2230*/  @P3 IMAD.WIDE R26, R0, 0x4, R26 ;  /* 0x00000004001a3825 */ /* 0x004fca00078e021a */
[----:B------:R4:W-:Y:S01]  /*2240*/  @P3 STG.E desc[UR12][R26.64], R35 ;  /* 0x000000231a003986 */ /* 0x0009e2000c10190c */
[----:B---3--:R-:W-:-:S05]  /*2250*/  @P4 IMAD.WIDE R40, R42, 0x4, R40 ;  /* 0x000000042a284825 */ /* 0x008fca00078e0228 */
[----:B------:R4:W-:Y:S01]  /*2260*/  @P4 STG.E desc[UR12][R40.64], R36 ;  /* 0x0000002428004986 */ /* 0x0009e2000c10190c */
[----:B-1----:R-:W-:-:S05]  /*2270*/  @P4 IMAD.WIDE R44, R42, 0x4, R44 ;  /* 0x000000042a2c4825 */ /* 0x002fca00078e022c */
[----:B------:R4:W-:Y:S01]  /*2280*/  @P4 STG.E desc[UR12][R44.64], R37 ;  /* 0x000000252c004986 */ /* 0x0009e2000c10190c */
[----:B------:R-:W-:Y:S05]  /*2290*/  @!P5 EXIT ;  /* 0x000000000000d94d */ /* 0x000fea0003800000 */
[----:B------:R-:W0:Y:S08]  /*22a0*/  LDC.64 R2, c[0x0][0x390] ;  /* 0x0000e400ff027b82 */ /* 0x000e300000000a00 */
[----:B----4-:R-:W1:Y:S01]  /*22b0*/  LDC.64 R4, c[0x0][0x398] ;  /* 0x0000e600ff047b82 */ /* 0x010e620000000a00 */
[----:B0-----:R-:W-:-:S05]  /*22c0*/  IMAD.WIDE R2, R43, 0x4, R2 ;  /* 0x000000042b027825 */ /* 0x001fca00078e0202 */
[----:B------:R-:W-:Y:S01]  /*22d0*/  STG.E desc[UR12][R2.64], R38 ;  /* 0x0000002602007986 */ /* 0x000fe2000c10190c */
[----:B-1----:R-:W-:-:S05]  /*22e0*/  IMAD.WIDE R4, R43, 0x4, R4 ;  /* 0x000000042b047825 */ /* 0x002fca00078e0204 */
[----:B------:R-:W-:Y:S01]  /*22f0*/  STG.E desc[UR12][R4.64], R39 ;  /* 0x0000002704007986 */ /* 0x000fe2000c10190c */
[----:B------:R-:W-:Y:S05]  /*2300*/  EXIT ;  /* 0x000000000000794d */ /* 0x000fea0003800000 */
.L_x_1342:
        /* <DEDUP_REMOVED lines=16> */
[----:B------:R-:W5:Y:S01]  /*2410*/  LDG.E.CONSTANT R18, desc[UR12][R6.64+0x400] ;  /* 0x0004000c06127981 */ /* 0x000f62000c1e9900 */
        /* <DEDUP_REMOVED lines=10> */
[----:B------:R-:W-:Y:S01]  /*24c0*/  ISETP.NE.AND P0, PT, R0, RZ, PT ;  /* 0x000000ff0000720c */ /* 0x000fe20003f05270 */
[----:B------:R-:W-:-:S12]  /*24d0*/  IMAD.MOV.U32 R34, RZ, RZ, RZ ;  /* 0x000000ffff227224 */ /* 0x000fd800078e00ff */
[----:B------:R-:W-:-:S05]  /*24e0*/  @!P0 IMAD.WIDE.U32 R2, R4, 0x4, R2 ;  /* 0x0000000404028825 */ /* 0x000fca00078e0002 */
[----:B------:R1:W2:Y:S01]  /*24f0*/  @!P0 LDG.E.CONSTANT R34, desc[UR12][R2.64+-0x4] ;  /* 0xfffffc0c02228981 */ /* 0x0002a2000c1e9900 */
        /* <DEDUP_REMOVED lines=9> */
[----:B---3--:R-:W-:Y:S04]  /*2590*/  STS [R19], R10 ;  /* 0x0000000a13007388 */ /* 0x008fe80000000800 */
[----:B----4-:R-:W-:Y:S04]  /*25a0*/  STS [R19+0x80], R11 ;  /* 0x0000800b13007388 */ /* 0x010fe80000000800 */
[----:B-----5:R-:W-:Y:S04]  /*25b0*/  STS [R19+0x100], R12 ;  /* 0x0001000c13007388 */ /* 0x020fe80000000800 */
[----:B------:R0:W-:Y:S04]  /*25c0*/  STS [R19+0x180], R13 ;  /* 0x0001800d13007388 */ /* 0x0001e80000000800 */
[----:B------:R-:W-:Y:S04]  /*25d0*/  STS [R19+0x200], R14 ;  /* 0x0002000e13007388 */ /* 0x000fe80000000800 */
[----:B------:R-:W-:Y:S01]  /*25e0*/  STS [R19+0x280], R15 ;  /* 0x0002800f13007388 */ /* 0x000fe20000000800 */
[----:B0-----:R-:W-:-:S03]  /*25f0*/  IMAD.MOV.U32 R13, RZ, RZ, 0x2 ;  /* 0x00000002ff0d7424 */ /* 0x001fc600078e00ff */
[----:B------:R0:W-:Y:S04]  /*2600*/  STS [R19+0x300], R16 ;  /* 0x0003001013007388 */ /* 0x0001e80000000800 */
[----:B------:R-:W-:Y:S04]  /*2610*/  STS [R19+0x380], R17 ;  /* 0x0003801113007388 */ /* 0x000fe80000000800 */
[----:B------:R-:W-:Y:S01]  /*2620*/  STS [R19+0x400], R18 ;  /* 0x0004001213007388 */ /* 0x000fe20000000800 */
[----:B------:R-:W-:-:S03]  /*2630*/  NOP ;  /* 0x0000000000007918 */ /* 0x000fc60000000000 */
[----:B------:R-:W-:Y:S01]  /*2640*/  LDS R37, [R20+0x20] ;  /* 0x0000200014257984 */ /* 0x000fe20000000800 */
[----:B0-----:R-:W-:-:S03]  /*2650*/  LEA R16, R0, UR4, 0x2 ;  /* 0x0000000400107c11 */ /* 0x001fc6000f8e10ff */
[----:B------:R-:W-:Y:S04]  /*2660*/  LDS R32, [R20] ;  /* 0x0000000014207984 */ /* 0x000fe80000000800 */
[----:B------:R-:W0:Y:S04]  /*2670*/  LDS R30, [R20+0x4] ;  /* 0x00000400141e7984 */ /* 0x000e280000000800 */
[----:B------:R-:W1:Y:S04]  /*2680*/  LDS R28, [R20+0x8] ;  /* 0x00000800141c7984 */ /* 0x000e680000000800 */
[----:B------:R-:W3:Y:S04]  /*2690*/  LDS R10, [R20+0xc] ;  /* 0x00000c00140a7984 */ /* 0x000ee80000000800 */
[----:B------:R-:W-:Y:S04]  /*26a0*/  LDS R8, [R20+0x10] ;  /* 0x0000100014087984 */ /* 0x000fe80000000800 */
[----:B------:R-:W-:Y:S04]  /*26b0*/  LDS R6, [R20+0x14] ;  /* 0x0000140014067984 */ /* 0x000fe80000000800 */
[----:B------:R-:W-:Y:S04]  /*26c0*/  LDS R4, [R20+0x18] ;  /* 0x0000180014047984 */ /* 0x000fe80000000800 */
[----:B------:R-:W-:Y:S01]  /*26d0*/  LDS R2, [R20+0x1c] ;  /* 0x00001c0014027984 */ /* 0x000fe20000000800 */
[----:B------:R-:W-:Y:S01]  /*26e0*/  BAR.SYNC.DEFER_BLOCKING 0x0 ;  /* 0x0000000000007b1d */ /* 0x000fe20000010000 */
[----:B0-----:R-:W-:-:S02]  /*26f0*/  ISETP.NE.AND P2, PT, R32, R30, PT ;  /* 0x0000001e2000720c */ /* 0x001fc40003f45270 */
[----:B-1----:R-:W-:Y:S02]  /*2700*/  ISETP.NE.AND P3, PT, R30, R28, PT ;  /* 0x0000001c1e00720c */ /* 0x002fe40003f65270 */
[----:B---3--:R-:W-:Y:S01]  /*2710*/  ISETP.NE.AND P4, PT, R28, R10, PT ;  /* 0x0000000a1c00720c */ /* 0x008fe20003f85270 */
[----:B--2---:R-:W-:Y:S04]  /*2720*/  STS [R19], R22 ;  /* 0x0000001613007388 */ /* 0x004fe80000000800 */
        /* <DEDUP_REMOVED lines=13> */
[----:B------:R-:W4:Y:S04]  /*2800*/  LDS R9, [R20+0x10] ;  /* 0x0000100014097984 */ /* 0x000f280000000800 */
        /* <DEDUP_REMOVED lines=13> */
[----:B------:R-:W0:Y:S01]  /*28e0*/  @P0 LDS R34, [R16+0x478] ;  /* 0x0004780010220984 */ /* 0x000e220000000800 */
[----:B------:R-:W-:-:S04]  /*28f0*/  ISETP.NE.AND P0, PT, R10, R8, PT ;  /* 0x000000080a00720c */ /* 0x000fc80003f05270 */
[----:B------:R-:W-:-:S05]  /*2900*/  SEL R14, R14, RZ, !P0 ;  /* 0x000000ff0e0e7207 */ /* 0x000fca0004000000 */
[----:B----4-:R-:W-:Y:S01]  /*2910*/  IMAD.IADD R14, R9, 0x1, R14 ;  /* 0x00000001090e7824 */ /* 0x010fe200078e020e */
[----:B0-----:R-:W-:-:S04]  /*2920*/  ISETP.NE.AND P1, PT, R34, R32, PT ;  /* 0x000000202200720c */ /* 0x001fc80003f25270 */
[----:B------:R-:W-:-:S09]  /*2930*/  SEL R15, RZ, 0x1, !P1 ;  /* 0x00000001ff0f7807 */ /* 0x000fd20004800000 */
[----:B------:R-:W-:Y:S01]  /*2940*/  @!P1 IMAD.MOV R13, RZ, RZ, 0x1 ;  /* 0x00000001ff0d9424 */ /* 0x000fe200078e02ff */
[----:B------:R-:W-:Y:S01]  /*2950*/  ISETP.NE.AND P1, PT, R8, R6, PT ;  /* 0x000000060800720c */ /* 0x000fe20003f25270 */
[----:B------:R-:W-:Y:S01]  /*2960*/  @!P2 IMAD.MOV R13, RZ, RZ, R15 ;  /* 0x000000ffff0da224 */ /* 0x000fe200078e020f */
[----:B------:R-:W-:Y:S02]  /*2970*/  ISETP.NE.AND P2, PT, R6, R4, PT ;  /* 0x000000040600720c */ /* 0x000fe40003f45270 */
[----:B------:R-:W-:Y:S01]  /*2980*/  SEL R14, R14, RZ, !P1 ;  /* 0x000000ff0e0e7207 */ /* 0x000fe20004800000 */
[----:B------:R-:W-:Y:S02]  /*2990*/  VIADD R15, R13, 0x1 ;  /* 0x000000010d0f7836 */ /* 0x000fe40000000000 */
[----:B------:R-:W-:Y:S01]  /*29a0*/  @!P3 IMAD.MOV R15, RZ, RZ, R13 ;  /* 0x000000ffff0fb224 */ /* 0x000fe200078e020d */
[----:B------:R-:W-:Y:S01]  /*29b0*/  ISETP.NE.AND P3, PT, R4, R2, PT ;  /* 0x000000020400720c */ /* 0x000fe20003f65270 */
[----:B------:R-:W-:-:S02]  /*29c0*/  IMAD.IADD R14, R7, 0x1, R14 ;  /* 0x00000001070e7824 */ /* 0x000fc400078e020e */
[----:B------:R-:W-:Y:S02]  /*29d0*/  VIADD R13, R15, 0x1 ;  /* 0x000000010f0d7836 */ /* 0x000fe40000000000 */
[----:B------:R-:W-:Y:S01]  /*29e0*/  @!P4 IMAD.MOV R13, RZ, RZ, R15 ;  /* 0x000000ffff0dc224 */ /* 0x000fe200078e020f */
[----:B------:R-:W-:Y:S02]  /*29f0*/  SEL R14, R14, RZ, !P2 ;  /* 0x000000ff0e0e7207 */ /* 0x000fe40005000000 */
[----:B------:R-:W-:Y:S01]  /*2a00*/  ISETP.NE.AND P4, PT, R45, 0x5, PT ;  /* 0x000000052d00780c */ /* 0x000fe20003f85270 */
[----:B------:R-:W-:Y:S02]  /*2a10*/  VIADD R15, R13, 0x1 ;  /* 0x000000010d0f7836 */ /* 0x000fe40000000000 */
[----:B------:R-:W-:Y:S02]  /*2a20*/  IMAD.IADD R14, R5, 0x1, R14 ;  /* 0x00000001050e7824 */ /* 0x000fe400078e020e */
[----:B------:R-:W-:Y:S01]  /*2a30*/  @!P0 IMAD.MOV R15, RZ, RZ, R13 ;  /* 0x000000ffff0f8224 */ /* 0x000fe200078e020d */
[----:B------:R-:W-:-:S02]  /*2a40*/  ISETP.NE.AND P0, PT, R2, R37, PT ;  /* 0x000000250200720c */ /* 0x000fc40003f05270 */
[----:B------:R-:W-:Y:S01]  /*2a50*/  SEL R14, R14, RZ, !P3 ;  /* 0x000000ff0e0e7207 */ /* 0x000fe20005800000 */
[----:B------:R-:W-:Y:S02]  /*2a60*/  VIADD R16, R15, 0x1 ;  /* 0x000000010f107836 */ /* 0x000fe40000000000 */
[----:B------:R-:W-:Y:S01]  /*2a70*/  @!P1 IMAD.MOV R16, RZ, RZ, R15 ;  /* 0x000000ffff109224 */ /* 0x000fe200078e020f */
[----:B------:R-:W-:Y:S01]  /*2a80*/  ISETP.GE.AND P1, PT, R36, 0x1, PT ;  /* 0x000000012400780c */ /* 0x000fe20003f26270 */
[----:B------:R-:W-:Y:S02]  /*2a90*/  IMAD.IADD R14, R3, 0x1, R14 ;  /* 0x00000001030e7824 */ /* 0x000fe400078e020e */
[----:B------:R-:W-:Y:S02]  /*2aa0*/  VIADD R17, R16, 0x1 ;  /* 0x0000000110117836 */ /* 0x000fe40000000000 */
[----:B------:R-:W-:Y:S01]  /*2ab0*/  @!P2 IMAD.MOV R17, RZ, RZ, R16 ;  /* 0x000000ffff11a224 */ /* 0x000fe200078e0210 */
[----:B------:R-:W-:-:S02]  /*2ac0*/  SEL R13, R14, RZ, !P0 ;  /* 0x000000ff0e0d7207 */ /* 0x000fc40004000000 */
[----:B------:R-:W-:-:S03]  /*2ad0*/  ISETP.NE.AND P2, PT, R36, 0x1f, PT ;  /* 0x0000001f2400780c */ /* 0x000fc60003f45270 */
[----:B------:R-:W-:Y:S02]  /*2ae0*/  IMAD.IADD R14, R12, 0x1, R13 ;  /* 0x000000010c0e7824 */ /* 0x000fe400078e020d */
[----:B------:R-:W-:Y:S02]  /*2af0*/  VIADD R12, R17, 0x1 ;  /* 0x00000001110c7836 */ /* 0x000fe40000000000 */
[----:B------:R-:W-:Y:S01]  /*2b00*/  @!P3 IMAD.MOV R12, RZ, RZ, R17 ;  /* 0x000000ffff0cb224 */ /* 0x000fe200078e0211 */
[----:B------:R-:W0:Y:S01]  /*2b10*/  SHFL.UP PT, R15, R14, 0x1, RZ ;  /* 0x042000000e0f7989 */ /* 0x000e2200000e00ff */
[C---:B------:R-:W-:Y:S02]  /*2b20*/  ISETP.NE.AND P3, PT, R45.reuse, 0x6, PT ;  /* 0x000000062d00780c */ /* 0x040fe40003f65270 */
[----:B------:R-:W-:Y:S02]  /*2b30*/  VIADD R13, R12, 0x1 ;  /* 0x000000010c0d7836 */ /* 0x000fe40000000000 */
[----:B------:R-:W-:Y:S01]  /*2b40*/  @!P0 IMAD.MOV R13, RZ, RZ, R12 ;  /* 0x000000ffff0d8224 */ /* 0x000fe200078e020c */
[----:B------:R-:W-:-:S04]  /*2b50*/  @!P2 LEA R35, R45, UR4, 0x3 ;  /* 0x000000042d23ac11 */ /* 0x000fc8000f8e18ff */
[----:B------:R-:W1:Y:S01]  /*2b60*/  SHFL.UP PT, R12, R13, 0x1, RZ ;  /* 0x042000000d0c7989 */ /* 0x000e6200000e00ff */
[----:B------:R-:W-:-:S04]  /*2b70*/  ISETP.NE.AND P0, PT, R13, RZ, PT ;  /* 0x000000ff0d00720c */ /* 0x000fc80003f05270 */
[----:B0-----:R-:W-:-:S04]  /*2b80*/  SEL R15, R15, RZ, !P0 ;  /* 0x000000ff0f0f7207 */ /* 0x001fc80004000000 */
[----:B------:R-:W-:-:S05]  /*2b90*/  SEL R15, R15, RZ, P1 ;  /* 0x000000ff0f0f7207 */ /* 0x000fca0000800000 */
[----:B------:R-:W-:Y:S01]  /*2ba0*/  IMAD.IADD R15, R14, 0x1, R15 ;  /* 0x000000010e0f7824 */ /* 0x000fe200078e020f */
[----:B-1----:R-:W-:Y:S02]  /*2bb0*/  SEL R12, R12, RZ, P1 ;  /* 0x000000ff0c0c7207 */ /* 0x002fe40000800000 */
[----:B------:R-:W-:Y:S02]  /*2bc0*/  ISETP.GE.AND P1, PT, R36, 0x2, PT ;  /* 0x000000022400780c */ /* 0x000fe40003f26270 */
[----:B------:R-:W0:Y:S01]  /*2bd0*/  SHFL.UP PT, R16, R15, 0x2, RZ ;  /* 0x044000000f107989 */ /* 0x000e2200000e00ff */
[----:B------:R-:W-:-:S05]  /*2be0*/  IMAD.IADD R12, R12, 0x1, R13 ;  /* 0x000000010c0c7824 */ /* 0x000fca00078e020d */
[----:B------:R-:W1:Y:S01]  /*2bf0*/  SHFL.UP PT, R14, R12, 0x2, RZ ;  /* 0x044000000c0e7989 */ /* 0x000e6200000e00ff */
[----:B------:R-:W-:-:S04]  /*2c00*/  ISETP.NE.AND P0, PT, R12, RZ, PT ;  /* 0x000000ff0c00720c */ /* 0x000fc80003f05270 */
[----:B0-----:R-:W-:-:S04]  /*2c10*/  SEL R16, R16, RZ, !P0 ;  /* 0x000000ff10107207 */ /* 0x001fc80004000000 */
[----:B------:R-:W-:Y:S02]  /*2c20*/  SEL R16, R16, RZ, P1 ;  /* 0x000000ff10107207 */ /* 0x000fe40000800000 */
[----:B-1----:R-:W-:Y:S02]  /*2c30*/  SEL R13, R14, RZ, P1 ;  /* 0x000000ff0e0d7207 */ /* 0x002fe40000800000 */
[----:B------:R-:W-:Y:S01]  /*2c40*/  ISETP.GE.AND P1, PT, R36, 0x4, PT ;  /* 0x000000042400780c */ /* 0x000fe20003f26270 */
[----:B------:R-:W-:Y:S02]  /*2c50*/  IMAD.IADD R16, R15, 0x1, R16 ;  /* 0x000000010f107824 */ /* 0x000fe400078e0210 */
[----:B------:R-:W-:-:S03]  /*2c60*/  IMAD.IADD R13, R12, 0x1, R13 ;  /* 0x000000010c0d7824 */ /* 0x000fc600078e020d */
[----:B------:R-:W0:Y:S02]  /*2c70*/  SHFL.UP PT, R17, R16, 0x4, RZ ;  /* 0x0480000010117989 */ /* 0x000e2400000e00ff */
[----:B------:R-:W-:Y:S02]  /*2c80*/  ISETP.NE.AND P0, PT, R13, RZ, PT ;  /* 0x000000ff0d00720c */ /* 0x000fe40003f05270 */
[----:B------:R-:W1:Y:S02]  /*2c90*/  SHFL.UP PT, R14, R13, 0x4, RZ ;  /* 0x048000000d0e7989 */ /* 0x000e6400000e00ff */
        /* <DEDUP_REMOVED lines=18> */
[----:B0-----:R-:W-:Y:S02]  /*2dc0*/  SEL R15, R15, RZ, !P0 ;  /* 0x000000ff0f0f7207 */ /* 0x001fe40004000000 */
[----:B-1----:R-:W-:Y:S02]  /*2dd0*/  SEL R12, R12, RZ, P1 ;  /* 0x000000ff0c0c7207 */ /* 0x002fe40000800000 */
[----:B------:R-:W-:-:S03]  /*2de0*/  SEL R15, R15, RZ, P1 ;  /* 0x000000ff0f0f7207 */ /* 0x000fc60000800000 */
[----:B------:R-:W-:Y:S02]  /*2df0*/  IMAD.IADD R40, R13, 0x1, R12 ;  /* 0x000000010d287824 */ /* 0x000fe400078e020c */
[----:B------:R-:W-:-:S03]  /*2e00*/  IMAD.IADD R41, R16, 0x1, R15 ;  /* 0x0000000110297824 */ /* 0x000fc600078e020f */
[----:B------:R-:W-:Y:S04]  /*2e10*/  SHFL.UP PT, R43, R40, 0x1, RZ ;  /* 0x04200000282b7989 */ /* 0x000fe800000e00ff */
[----:B------:R-:W-:Y:S01]  /*2e20*/  @!P2 STS.64 [R35], R40 ;  /* 0x000000282300a388 */ /* 0x000fe20000000a00 */
[----:B------:R-:W-:Y:S06]  /*2e30*/  BAR.SYNC.DEFER_BLOCKING 0x0 ;  /* 0x0000000000007b1d */ /* 0x000fec0000010000 */
[----:B------:R-:W-:Y:S04]  /*2e40*/  SHFL.UP PT, R35, R41, 0x1, RZ ;  /* 0x0420000029237989 */ /* 0x000fe800000e00ff */
[----:B------:R-:W0:Y:S04]  /*2e50*/  LDS.128 R12, [UR4] ;  /* 0x00000004ff0c7984 */ /* 0x000e280008000c00 */
[----:B------:R-:W1:Y:S04]  /*2e60*/  LDS.128 R16, [UR4+0x10] ;  /* 0x00001004ff107984 */ /* 0x000e680008000c00 */
[----:B------:R-:W2:Y:S01]  /*2e70*/  LDS.128 R20, [UR4+0x20] ;  /* 0x00002004ff147984 */ /* 0x000ea20008000c00 */
[----:B0-----:R-:W-:-:S04]  /*2e80*/  ISETP.NE.AND P0, PT, R14, RZ, PT ;  /* 0x000000ff0e00720c */ /* 0x001fc80003f05270 */
[----:B------:R-:W-:Y:S02]  /*2e90*/  SEL R24, R13, RZ, !P0 ;  /* 0x000000ff0d187207 */ /* 0x000fe40004000000 */
[----:B-1----:R-:W-:Y:S02]  /*2ea0*/  ISETP.NE.AND P0, PT, R16, RZ, PT ;  /* 0x000000ff1000720c */ /* 0x002fe40003f05270 */
[----:B--2---:R-:W-:Y:S01]  /*2eb0*/  ISETP.NE.AND P1, PT, R20, RZ, PT ;  /* 0x000000ff1400720c */ /* 0x004fe20003f25270 */
[----:B------:R-:W-:Y:S01]  /*2ec0*/  IMAD.IADD R38, R15, 0x1, R24 ;  /* 0x000000010f267824 */ /* 0x000fe200078e0218 */
[----:B------:R-:W-:Y:S01]  /*2ed0*/  ISETP.NE.AND P2, PT, R22, RZ, PT ;  /* 0x000000ff1600720c */ /* 0x000fe20003f45270 */
[----:B------:R-:W0:Y:S01]  /*2ee0*/  LDS.128 R24, [UR4+0x30] ;  /* 0x00003004ff187984 */ /* 0x000e220008000c00 */
[----:B------:R-:W-:Y:S02]  /*2ef0*/  IMAD.IADD R15, R12, 0x1, R14 ;  /* 0x000000010c0f7824 */ /* 0x000fe400078e020e */
[----:B------:R-:W-:-:S02]  /*2f00*/  SEL R42, R38, RZ, !P0 ;  /* 0x000000ff262a7207 */ /* 0x000fc40004000000 */
[----:B------:R-:W-:-:S03]  /*2f10*/  ISETP.NE.AND P0, PT, R18, RZ, PT ;  /* 0x000000ff1200720c */ /* 0x000fc60003f05270 */
[----:B------:R-:W-:-:S05]  /*2f20*/  IMAD.IADD R17, R17, 0x1, R42 ;  /* 0x0000000111117824 */ /* 0x000fca00078e022a */
[----:B------:R-:W-:Y:S02]  /*2f30*/  SEL R42, R17, RZ, !P0 ;  /* 0x000000ff112a7207 */ /* 0x000fe40004000000 */
[----:B------:R-:W-:-:S03]  /*2f40*/  ISETP.NE.AND P0, PT, R45, 0x2, PT ;  /* 0x000000022d00780c */ /* 0x000fc60003f05270 */
[----:B------:R-:W-:Y:S01]  /*2f50*/  IMAD.IADD R19, R19, 0x1, R42 ;  /* 0x0000000113137824 */ /* 0x000fe200078e022a */
[C---:B------:R-:W-:Y:S01]  /*2f60*/  SEL R12, R15.reuse, R12, !P0 ;  /* 0x0000000c0f0c7207 */ /* 0x040fe20004000000 */
[----:B------:R-:W-:Y:S01]  /*2f70*/  IMAD.IADD R15, R15, 0x1, R16 ;  /* 0x000000010f0f7824 */ /* 0x000fe200078e0210 */
[----:B------:R-:W-:Y:S02]  /*2f80*/  SEL R38, R38, R13, !P0 ;  /* 0x0000000d26267207 */ /* 0x000fe40004000000 */
[----:B------:R-:W-:Y:S02]  /*2f90*/  SEL R14, R19, RZ, !P1 ;  /* 0x000000ff130e7207 */ /* 0x000fe40004800000 */
[C---:B------:R-:W-:Y:S02]  /*2fa0*/  ISETP.NE.AND P1, PT, R45.reuse, 0x3, PT ;  /* 0x000000032d00780c */ /* 0x040fe40003f25270 */
[----:B------:R-:W-:Y:S01]  /*2fb0*/  ISETP.NE.AND P0, PT, R45, 0x4, PT ;  /* 0x000000042d00780c */ /* 0x000fe20003f05270 */
[----:B------:R-:W-:Y:S01]  /*2fc0*/  IMAD.IADD R21, R21, 0x1, R14 ;  /* 0x0000000115157824 */ /* 0x000fe200078e020e */
[----:B------:R-:W-:-:S02]  /*2fd0*/  SEL R38, R17, R38, !P1 ;  /* 0x0000002611267207 */ /* 0x000fc40004800000 */
[----:B------:R-:W-:Y:S01]  /*2fe0*/  SEL R12, R15, R12, !P1 ;  /* 0x0000000c0f0c7207 */ /* 0x000fe20004800000 */
[----:B------:R-:W-:Y:S01]  /*2ff0*/  IMAD.IADD R15, R18, 0x1, R15 ;  /* 0x00000001120f7824 */ /* 0x000fe200078e020f */
[----:B------:R-:W-:Y:S02]  /*3000*/  SEL R14, R21, RZ, !P2 ;  /* 0x000000ff150e7207 */ /* 0x000fe40005000000 */
[----:B------:R-:W-:Y:S02]  /*3010*/  ISETP.GE.U32.AND P1, PT, R0, 0x20, PT ;  /* 0x000000200000780c */ /* 0x000fe40003f26070 */
[----:B------:R-:W-:Y:S01]  /*3020*/  SEL R38, R19, R38, !P0 ;  /* 0x0000002613267207 */ /* 0x000fe20004000000 */
[----:B------:R-:W-:Y:S01]  /*3030*/  IMAD.IADD R23, R23, 0x1, R14 ;  /* 0x0000000117177824 */ /* 0x000fe200078e020e */
[C---:B------:R-:W-:Y:S01]  /*3040*/  SEL R12, R15.reuse, R12, !P0 ;  /* 0x0000000c0f0c7207 */ /* 0x040fe20004000000 */
[----:B------:R-:W-:Y:S01]  /*3050*/  IMAD.IADD R15, R15, 0x1, R20 ;  /* 0x000000010f0f7824 */ /* 0x000fe200078e0214 */
[----:B0-----:R-:W-:-:S02]  /*3060*/  ISETP.NE.AND P5, PT, R24, RZ, PT ;  /* 0x000000ff1800720c */ /* 0x001fc40003fa5270 */
[----:B------:R-:W-:Y:S02]  /*3070*/  SEL R38, R21, R38, !P4 ;  /* 0x0000002615267207 */ /* 0x000fe40006000000 */
[----:B------:R-:W-:Y:S02]  /*3080*/  SEL R14, R23, RZ, !P5 ;  /* 0x000000ff170e7207 */ /* 0x000fe40006800000 */
[----:B------:R-:W-:Y:S02]  /*3090*/  ISETP.NE.AND P2, PT, R45, 0x7, PT ;  /* 0x000000072d00780c */ /* 0x000fe40003f45270 */
[----:B------:R-:W-:Y:S01]  /*30a0*/  SEL R38, R23, R38, !P3 ;  /* 0x0000002617267207 */ /* 0x000fe20005800000 */
[----:B------:R-:W-:Y:S01]  /*30b0*/  IMAD.IADD R25, R25, 0x1, R14 ;  /* 0x0000000119197824 */ /* 0x000fe200078e020e */
[----:B------:R-:W-:Y:S02]  /*30c0*/  ISETP.NE.AND P0, PT, R36, RZ, P1 ;  /* 0x000000ff2400720c */ /* 0x000fe40000f05270 */
[----:B------:R-:W-:Y:S01]  /*30d0*/  SEL R12, R15, R12, !P4 ;  /* 0x0000000c0f0c7207 */ /* 0x000fe20006000000 */
[----:B------:R-:W-:Y:S01]  /*30e0*/  IMAD.IADD R15, R22, 0x1, R15 ;  /* 0x00000001160f7824 */ /* 0x000fe200078e020f */
[----:B------:R-:W-:-:S02]  /*30f0*/  @P1 ISETP.NE.AND P4, PT, R43, RZ, PT ;  /* 0x000000ff2b00120c */ /* 0x000fc40003f85270 */
[----:B------:R-:W-:Y:S02]  /*3100*/  SEL R38, R25, R38, !P2 ;  /* 0x0000002619267207 */ /* 0x000fe40005000000 */
[C---:B------:R-:W-:Y:S01]  /*3110*/  SEL R12, R15.reuse, R12, !P3 ;  /* 0x0000000c0f0c7207 */ /* 0x040fe20005800000 */
[----:B------:R-:W-:Y:S01]  /*3120*/  IMAD.IADD R15, R15, 0x1, R24 ;  /* 0x000000010f0f7824 */ /* 0x000fe200078e0218 */
[----:B------:R-:W-:Y:S02]  /*3130*/  @P1 ISETP.NE.AND P5, PT, R36, RZ, PT ;  /* 0x000000ff2400120c */ /* 0x000fe40003fa5270 */
[C---:B------:R-:W-:Y:S01]  /*3140*/  ISETP.NE.AND P3, PT, R26.reuse, RZ, PT ;  /* 0x000000ff1a00720c */ /* 0x040fe20003f65270 */
[----:B------:R-:W-:Y:S01]  /*3150*/  IMAD.IADD R20, R26, 0x1, R15 ;  /* 0x000000011a147824 */ /* 0x000fe200078e020f */
[----:B------:R-:W-:Y:S02]  /*3160*/  @P1 SEL R16, R38, RZ, !P4 ;  /* 0x000000ff26101207 */ /* 0x000fe40006000000 */
[----:B------:R-:W-:-:S02]  /*3170*/  @P1 SEL R13, R43, RZ, P5 ;  /* 0x000000ff2b0d1207 */ /* 0x000fc40002800000 */
[----:B------:R-:W-:Y:S01]  /*3180*/  SEL R12, R15, R12, !P2 ;  /* 0x0000000c0f0c7207 */ /* 0x000fe20005000000 */
[----:B------:R-:W-:Y:S01]  /*3190*/  @P0 IMAD.IADD R38, R35, 0x1, R16 ;  /* 0x0000000123260824 */ /* 0x000fe200078e0210 */
[----:B------:R-:W-:-:S03]  /*31a0*/  SEL R14, R25, RZ, !P3 ;  /* 0x000000ff190e7207 */ /* 0x000fc60005800000 */
[----:B------:R-:W-:Y:S02]  /*31b0*/  @P1 IMAD.IADD R43, R12, 0x1, R13 ;  /* 0x000000010c2b1824 */ /* 0x000fe400078e020d */
[----:B------:R-:W-:Y:S02]  /*31c0*/  IMAD.IADD R27, R27, 0x1, R14 ;  /* 0x000000011b1b7824 */ /* 0x000fe400078e020e */
[----:B------:R-:W-:Y:S01]  /*31d0*/  @P1 IMAD.MOV.U32 R35, RZ, RZ, R38 ;  /* 0x000000ffff231224 */ /* 0x000fe200078e0026 */
[----:B------:R-:W-:Y:S06]  /*31e0*/  @P1 BRA `(.L_x_1352) ;  /* 0x0000000c001c1947 */ /* 0x000fec0003800000 */
[----:B------:R-:W0:Y:S01]  /*31f0*/  LDC.64 R40, c[0x0][0x3a8] ;  /* 0x0000ea00ff287b82 */ /* 0x000e220000000a00 */
[----:B------:R-:W-:Y:S01]  /*3200*/  ISETP.NE.AND P0, PT, R0, RZ, PT ;  /* 0x000000ff0000720c */ /* 0x000fe20003f05270 */
[----:B------:R-:W1:-:S12]  /*3210*/  LDCU UR5, c[0x0][0x370] ;  /* 0x00006e00ff0577ac */ /* 0x000e580008000800 */
[----:B------:R-:W-:Y:S01]  /*3220*/  @!P0 IMAD.MOV.U32 R14, RZ, RZ, 0x64 ;  /* 0x00000064ff0e8424 */ /* 0x000fe200078e00ff */
[----:B------:R2:W-:Y:S01]  /*3230*/  @!P0 STS [UR4+0x74], R20 ;  /* 0x00007414ff008988 */ /* 0x0005e20008000804 */
[----:B------:R-:W-:Y:S02]  /*3240*/  @!P0 IMAD.MOV.U32 R15, RZ, RZ, 0x0 ;  /* 0x00000000ff0f8424 */ /* 0x000fe400078e00ff */
[----:B------:R-:W-:Y:S01]  /*3250*/  @!P0 IMAD.MOV.U32 R12, RZ, RZ, R20 ;  /* 0x000000ffff0c8224 */ /* 0x000fe200078e0014 */
[----:B------:R2:W-:Y:S01]  /*3260*/  @!P0 STS [UR4+0x78], R27 ;  /* 0x0000781bff008988 */ /* 0x0005e20008000804 */
[----:B------:R-:W-:Y:S01]  /*3270*/  @!P0 IMAD.MOV.U32 R13, RZ, RZ, R27 ;  /* 0x000000ffff0d8224 */ /* 0x000fe200078e001b */
[----:B-1----:R-:W-:Y:S01]  /*3280*/  UISETP.GT.U32.AND UP0, UPT, UR5, 0x1f3, UPT ;  /* 0x000001f30500788c */ /* 0x002fe2000bf04070 */
[----:B0-----:R-:W-:-:S05]  /*3290*/  IMAD.WIDE.U32 R40, R39, 0x10, R40 ;  /* 0x0000001027287825 */ /* 0x001fca00078e0028 */
[----:B------:R2:W-:Y:S03]  /*32a0*/  @!P0 ST.E.128.STRONG.GPU desc[UR12][R40.64+0x200], R12 ;  /* 0x0002000c28008985 */ /* 0x0005e6000c10fd0c */
[----:B------:R-:W-:Y:S05]  /*32b0*/  BRA.U UP0, `(.L_x_1353) ;  /* 0x0000000100087547 */ /* 0x000fea000b800000 */
[----:B------:R0:W-:Y:S06]  /*32c0*/  MEMBAR.SC.CTA ;  /* 0x0000000000007992 */ /* 0x0001ec0000000000 */
[----:B0-----:R-:W-:Y:S05]  /*32d0*/  BRA `(.L_x_1354) ;  /* 0x0000000000087947 */ /* 0x001fea0003800000 */
.L_x_1353:
[----:B------:R-:W-:Y:S05]  /*32e0*/  NANOSLEEP 0x1c2 ;  /* 0x000001c20000795d */ /* 0x000fea0003800000 */
[----:B------:R-:W-:Y:S01]  /*32f0*/  NOP ;  /* 0x0000000000007918 */ /* 0x000fe20000000000 */
.L_x_1354:
[----:B--2---:R-:W-:-:S03]  /*3300*/  IMAD.WIDE.U32 R12, R0, 0x10, RZ ;  /* 0x00000010000c7825 */ /* 0x004fc600078e00ff */
[----:B------:R-:W-:Y:S02]  /*3310*/  LOP3.LUT R17, R12, 0xfffffff0, RZ, 0x3c, !PT ;  /* 0xfffffff00c117812 */ /* 0x000fe400078e3cff */
[----:B------:R-:W-:Y:S02]  /*3320*/  LOP3.LUT R13, RZ, R13, RZ, 0x33, !PT ;  /* 0x0000000dff0d7212 */ /* 0x000fe400078e33ff */
[----:B------:R-:W-:-:S05]  /*3330*/  IADD3 R16, P1, PT, R40, R17, RZ ;  /* 0x0000001128107210 */ /* 0x000fca0007f3e0ff */
[----:B------:R-:W-:-:S08]  /*3340*/  IMAD.X R17, R41, 0x1, R13, P1 ;  /* 0x0000000129117824 */ /* 0x000fd000008e060d */
.L_x_1356:
[----:B------:R-:W2:Y:S01]  /*3350*/  LD.E.128.STRONG.GPU R12, desc[UR12][R16.64+0x200] ;  /* 0x0002000c100c7980 */ /* 0x000ea2000c10fd00 */
[----:B------:R-:W-:Y:S05]  /*3360*/  YIELD ;  /* 0x0000000000007946 */ /* 0x000fea0003800000 */
[----:B------:R-:W-:Y:S01]  /*3370*/  UMOV UR5, 0xffffffff ;  /* 0xffffffff00057882 */ /* 0x000fe20000000000 */
[----:B--2---:R-:W-:-:S04]  /*3380*/  ISETP.NE.U32.AND P1, PT, R14, 0x63, PT ;  /* 0x000000630e00780c */ /* 0x004fc80003f25070 */
[----:B------:R-:W-:Y:S01]  /*3390*/  ISETP.NE.AND.EX P1, PT, R15, RZ, PT, P1 ;  /* 0x000000ff0f00720c */ /* 0x000fe20003f25310 */
[----:B------:R-:W-:-:S12]  /*33a0*/  BRA.DIV UR5, `(.L_x_1355) ;  /* 0x0000007a05d07947 */ /* 0x000fd8000b800000 */
[----:B------:R-:W-:-:S13]  /*33b0*/  VOTE.ANY P1, !P1 ;  /* 0x0000000000ff7806 */ /* 0x000fda0004820100 */
.L_x_1412:
[----:B------:R-:W-:Y:S05]  /*33c0*/  @P1 BRA `(.L_x_1356) ;  /* 0xfffffffc00e01947 */ /* 0x000fea000383ffff */
[----:B------:R-:W-:Y:S01]  /*33d0*/  UMOV UR5, 0xffffffff ;  /* 0xffffffff00057882 */ /* 0x000fe20000000000 */
[----:B------:R-:W-:-:S04]  /*33e0*/  ISETP.NE.U32.AND P5, PT, R14, 0x65, PT ;  /* 0x000000650e00780c */ /* 0x000fc80003fa5070 */
[----:B------:R-:W-:Y:S01]  /*33f0*/  ISETP.NE.AND.EX P5, PT, R15, RZ, PT, P5 ;  /* 0x000000ff0f00720c */ /* 0x000fe20003fa5350 */
[----:B------:R-:W-:-:S12]  /*3400*/  BRA.DIV UR5, `(.L_x_1357) ;  /* 0x0000007a05dc7947 */ /* 0x000fd8000b800000 */
[----:B------:R-:W0:Y:S01]  /*3410*/  S2R R17, SR_GEMASK ;  /* 0x0000000000117919 */ /* 0x000e220000003c00 */
[----:B------:R-:W-:Y:S01]  /*3420*/  VOTE.ANY R21, PT, !P5 ;  /* 0x0000000000157806 */ /* 0x000fe200068e0100 */
[----:B------:R-:W-:Y:S01]  /*3430*/  VIADD R19, R36, 0x4 ;  /* 0x0000000424137836 */ /* 0x000fe20000000000 */
[----:B------:R-:W-:Y:S02]  /*3440*/  ISETP.NE.AND P2, PT, R12, RZ, PT ;  /* 0x000000ff0c00720c */ /* 0x000fe40003f45270 */
[----:B------:R-:W-:Y:S02]  /*3450*/  ISETP.NE.U32.AND P3, PT, R14, 0x65, PT ;  /* 0x000000650e00780c */ /* 0x000fe40003f65070 */
[----:B------:R-:W-:Y:S02]  /*3460*/  LOP3.LUT R14, RZ, R0, RZ, 0x33, !PT ;  /* 0x00000000ff0e7212 */ /* 0x000fe400078e33ff */
[----:B------:R-:W-:Y:S01]  /*3470*/  ISETP.NE.AND.EX P3, PT, R15, RZ, PT, P3 ;  /* 0x000000ff0f00720c */ /* 0x000fe20003f65330 */
[----:B------:R-:W-:-:S02]  /*3480*/  VIADD R15, R36, 0x10 ;  /* 0x00000010240f7836 */ /* 0x000fc40000000000 */
[----:B------:R-:W-:-:S10]  /*3490*/  IMAD.IADD R14, R14, 0x1, R39 ;  /* 0x000000010e0e7824 */ /* 0x000fd400078e0227 */
[----:B------:R-:W-:Y:S02]  /*34a0*/  VOTE.ALL P3, P3 ;  /* 0x0000000000ff7806 */ /* 0x000fe40001860000 */
[----:B0-----:R-:W-:-:S05]  /*34b0*/  LOP3.LUT R21, R21, 0x80000000, R17, 0xec, !PT ;  /* 0x8000000015157812 */ /* 0x001fca00078eec11 */
[----:B------:R-:W-:-:S05]  /*34c0*/  VIADD R16, R21, 0xffffffff ;  /* 0xffffffff15107836 */ /* 0x000fca0000000000 */
[----:B------:R-:W-:-:S04]  /*34d0*/  LOP3.LUT R16, R21, R16, RZ, 0xc, !PT ;  /* 0x0000001015107212 */ /* 0x000fc800078e0cff */
[----:B------:R-:W0:Y:S02]  /*34e0*/  POPC R24, R16 ;  /* 0x0000001000187309 */ /* 0x000e240000000000 */
[----:B0-----:R-:W0:Y:S01]  /*34f0*/  SHFL.DOWN PT, R23, R13, 0x1, R24 ;  /* 0x082000000d177989 */ /* 0x001e2200000e0018 */
[----:B------:R-:W-:-:S03]  /*3500*/  ISETP.GE.AND P1, PT, R36, R24, PT ;  /* 0x000000182400720c */ /* 0x000fc60003f26270 */
[----:B------:R-:W1:Y:S01]  /*3510*/  SHFL.DOWN PT, R18, R12, 0x1, R24 ;  /* 0x082000000c127989 */ /* 0x000e6200000e0018 */
[----:B0-----:R-:W-:-:S04]  /*3520*/  SEL R23, R23, RZ, !P2 ;  /* 0x000000ff17177207 */ /* 0x001fc80005000000 */
[----:B------:R-:W-:Y:S02]  /*3530*/  SEL R23, R23, RZ, !P1 ;  /* 0x000000ff17177207 */ /* 0x000fe40004800000 */
[----:B-1----:R-:W-:-:S03]  /*3540*/  SEL R45, R18, RZ, !P1 ;  /* 0x000000ff122d7207 */ /* 0x002fc60004800000 */
[----:B------:R-:W-:Y:S02]  /*3550*/  IMAD.IADD R25, R13, 0x1, R23 ;  /* 0x000000010d197824 */ /* 0x000fe400078e0217 */
[----:B------:R-:W-:Y:S02]  /*3560*/  IMAD.IADD R45, R12, 0x1, R45 ;  /* 0x000000010c2d7824 */ /* 0x000fe400078e022d */
[----:B------:R-:W-:Y:S01]  /*3570*/  VIADD R13, R36, 0x2 ;  /* 0x00000002240d7836 */ /* 0x000fe20000000000 */
[----:B------:R-:W0:Y:S02]  /*3580*/  SHFL.DOWN PT, R23, R25, 0x2, R24 ;  /* 0x0840000019177989 */ /* 0x000e2400000e0018 */
[----:B------:R-:W-:Y:S02]  /*3590*/  ISETP.NE.AND P2, PT, R45, RZ, PT ;  /* 0x000000ff2d00720c */ /* 0x000fe40003f45270 */
[----:B------:R-:W1:Y:S01]  /*35a0*/  SHFL.DOWN PT, R16, R45, 0x2, R24 ;  /* 0x084000002d107989 */ /* 0x000e6200000e0018 */
[----:B------:R-:W-:-:S02]  /*35b0*/  ISETP.GT.AND P1, PT, R13, R24, PT ;  /* 0x000000180d00720c */ /* 0x000fc40003f24270 */
[----:B0-----:R-:W-:-:S04]  /*35c0*/  SEL R23, R23, RZ, !P2 ;  /* 0x000000ff17177207 */ /* 0x001fc80005000000 */
[----:B------:R-:W-:Y:S02]  /*35d0*/  SEL R12, R23, RZ, !P1 ;  /* 0x000000ff170c7207 */ /* 0x000fe40004800000 */
[----:B-1----:R-:W-:Y:S02]  /*35e0*/  SEL R16, R16, RZ, !P1 ;  /* 0x000000ff10107207 */ /* 0x002fe40004800000 */
[----:B------:R-:W-:Y:S01]  /*35f0*/  ISETP.GT.AND P1, PT, R19, R24, PT ;  /* 0x000000181300720c */ /* 0x000fe20003f24270 */
[----:B------:R-:W-:Y:S02]  /*3600*/  IMAD.IADD R13, R25, 0x1, R12 ;  /* 0x00000001190d7824 */ /* 0x000fe400078e020c */
[----:B------:R-:W-:Y:S02]  /*3610*/  IMAD.IADD R47, R45, 0x1, R16 ;  /* 0x000000012d2f7824 */ /* 0x000fe400078e0210 */
[----:B------:R-:W-:Y:S01]  /*3620*/  VIADD R19, R36, 0x8 ;  /* 0x0000000824137836 */ /* 0x000fe20000000000 */
[----:B------:R-:W0:Y:S02]  /*3630*/  SHFL.DOWN PT, R23, R13, 0x4, R24 ;  /* 0x088000000d177989 */ /* 0x000e2400000e0018 */
[----:B------:R-:W-:-:S02]  /*3640*/  ISETP.NE.AND P2, PT, R47, RZ, PT ;  /* 0x000000ff2f00720c */ /* 0x000fc40003f45270 */
[----:B------:R-:W1:Y:S02]  /*3650*/  SHFL.DOWN PT, R12, R47, 0x4, R24 ;  /* 0x088000002f0c7989 */ /* 0x000e6400000e0018 */
[----:B0-----:R-:W-:-:S04]  /*3660*/  SEL R23, R23, RZ, !P2 ;  /* 0x000000ff17177207 */ /* 0x001fc80005000000 */
[----:B------:R-:W-:Y:S02]  /*3670*/  SEL R16, R23, RZ, !P1 ;  /* 0x000000ff17107207 */ /* 0x000fe40004800000 */
[----:B-1----:R-:W-:Y:S02]  /*3680*/  SEL R12, R12, RZ, !P1 ;  /* 0x000000ff0c0c7207 */ /* 0x002fe40004800000 */
[----:B------:R-:W-:Y:S01]  /*3690*/  ISETP.GT.AND P1, PT, R19, R24, PT ;  /* 0x000000181300720c */ /* 0x000fe20003f24270 */
[----:B------:R-:W-:Y:S02]  /*36a0*/  IMAD.IADD R49, R13, 0x1, R16 ;  /* 0x000000010d317824 */ /* 0x000fe400078e0210 */
[----:B------:R-:W-:-:S03]  /*36b0*/  IMAD.IADD R51, R47, 0x1, R12 ;  /* 0x000000012f337824 */ /* 0x000fc600078e020c */
[----:B------:R-:W0:Y:S02]  /*36c0*/  SHFL.DOWN PT, R13, R49, 0x8, R24 ;  /* 0x09000000310d7989 */ /* 0x000e2400000e0018 */
[----:B------:R-:W-:Y:S02]  /*36d0*/  ISETP.NE.AND P2, PT, R51, RZ, PT ;  /* 0x000000ff3300720c */ /* 0x000fe40003f45270 */
[----:B------:R-:W1:Y:S02]  /*36e0*/  SHFL.DOWN PT, R12, R51, 0x8, R24 ;  /* 0x09000000330c7989 */ /* 0x000e6400000e0018 */
[----:B0-----:R-:W-:-:S04]  /*36f0*/  SEL R13, R13, RZ, !P2 ;  /* 0x000000ff0d0d7207 */ /* 0x001fc80005000000 */
[----:B------:R-:W-:Y:S02]  /*3700*/  SEL R16, R13, RZ, !P1 ;  /* 0x000000ff0d107207 */ /* 0x000fe40004800000 */
[----:B-1----:R-:W-:Y:S02]  /*3710*/  SEL R12, R12, RZ, !P1 ;  /* 0x000000ff0c0c7207 */ /* 0x002fe40004800000 */
[----:B------:R-:W-:Y:S01]  /*3720*/  ISETP.GT.AND P1, PT, R15, R24, PT ;  /* 0x000000180f00720c */ /* 0x000fe20003f24270 */
[----:B------:R-:W-:Y:S02]  /*3730*/  IMAD.IADD R25, R49, 0x1, R16 ;  /* 0x0000000131197824 */ /* 0x000fe400078e0210 */
[----:B------:R-:W-:Y:S02]  /*3740*/  IMAD.IADD R45, R51, 0x1, R12 ;  /* 0x00000001332d7824 */ /* 0x000fe400078e020c */
[----:B------:R-:W0:Y:S01]  /*3750*/  LDC.64 R12, c[0x0][0x3a8] ;  /* 0x0000ea00ff0c7b82 */ /* 0x000e220000000a00 */
[----:B------:R-:W1:Y:S02]  /*3760*/  SHFL.DOWN PT, R23, R25, 0x10, R24 ;  /* 0x0a00000019177989 */ /* 0x000e6400000e0018 */
[----:B------:R-:W-:-:S02]  /*3770*/  ISETP.NE.AND P2, PT, R45, RZ, PT ;  /* 0x000000ff2d00720c */ /* 0x000fc40003f45270 */
[----:B------:R-:W2:Y:S02]  /*3780*/  SHFL.DOWN PT, R16, R45, 0x10, R24 ;  /* 0x0a0000002d107989 */ /* 0x000ea400000e0018 */
[----:B-1----:R-:W-:Y:S02]  /*3790*/  SEL R23, R23, RZ, !P2 ;  /* 0x000000ff17177207 */ /* 0x002fe40005000000 */
[----:B0-----:R-:W-:Y:S02]  /*37a0*/  IADD3 R38, P2, PT, R12, 0x200, RZ ;  /* 0x000002000c267810 */ /* 0x001fe40007f5e0ff */
[----:B--2---:R-:W-:Y:S02]  /*37b0*/  SEL R16, R16, RZ, !P1 ;  /* 0x000000ff10107207 */ /* 0x004fe40004800000 */
[----:B------:R-:W-:Y:S01]  /*37c0*/  SEL R18, R23, RZ, !P1 ;  /* 0x000000ff17127207 */ /* 0x000fe20004800000 */
[----:B------:R-:W-:Y:S02]  /*37d0*/  IMAD.X R39, RZ, RZ, R13, P2 ;  /* 0x000000ffff277224 */ /* 0x000fe400010e060d */
[----:B------:R-:W-:-:S02]  /*37e0*/  IMAD.IADD R16, R45, 0x1, R16 ;  /* 0x000000012d107824 */ /* 0x000fc400078e0210 */
[----:B------:R-:W-:-:S07]  /*37f0*/  IMAD.IADD R18, R25, 0x1, R18 ;  /* 0x0000000119127824 */ /* 0x000fce00078e0212 */
.L_x_1426:
[----:B------:R-:W-:Y:S05]  /*3800*/  @!P3 BRA `(.L_x_1358) ;  /* 0x000000040030b947 */ /* 0x000fea0003800000 */
[----:B------:R-:W-:-:S07]  /*3810*/  IMAD.MOV.U32 R25, RZ, RZ, R14 ;  /* 0x000000ffff197224 */ /* 0x000fce00078e000e */
.L_x_1362:
[----:B------:R-:W-:-:S07]  /*3820*/  IMAD.WIDE R22, R25, 0x10, R38 ;  /* 0x0000001019167825 */ /* 0x000fce00078e0226 */
.L_x_1360:
[----:B------:R-:W2:Y:S01]  /*3830*/  LD.E.128.STRONG.GPU R12, desc[UR12][R22.64+-0x200] ;  /* 0xfffe000c160c7980 */ /* 0x000ea2000c10fd00 */
[----:B------:R-:W-:Y:S05]  /*3840*/  YIELD ;  /* 0x0000000000007946 */ /* 0x000fea0003800000 */
[----:B------:R-:W-:Y:S01]  /*3850*/  UMOV UR5, 0xffffffff ;  /* 0xffffffff00057882 */ /* 0x000fe20000000000 */
[----:B--2---:R-:W-:-:S04]  /*3860*/  ISETP.NE.U32.AND P1, PT, R14, 0x63, PT ;  /* 0x000000630e00780c */ /* 0x004fc80003f25070 */
[----:B------:R-:W-:Y:S01]  /*3870*/  ISETP.NE.AND.EX P1, PT, R15, RZ, PT, P1 ;  /* 0x000000ff0f00720c */ /* 0x000fe20003f25310 */
[----:B------:R-:W-:-:S12]  /*3880*/  BRA.DIV UR5, `(.L_x_1359) ;  /* 0x0000007e05847947 */ /* 0x000fd8000b800000 */
[----:B------:R-:W-:-:S13]  /*3890*/  VOTE.ANY P1, !P1 ;  /* 0x0000000000ff7806 */ /* 0x000fda0004820100 */
.L_x_1429:
[----:B------:R-:W-:Y:S05]  /*38a0*/  @P1 BRA `(.L_x_1360) ;  /* 0xfffffffc00e01947 */ /* 0x000fea000383ffff */
[----:B------:R-:W-:Y:S01]  /*38b0*/  UMOV UR5, 0xffffffff ;  /* 0xffffffff00057882 */ /* 0x000fe20000000000 */
[----:B------:R-:W-:-:S04]  /*38c0*/  ISETP.NE.U32.AND P5, PT, R14, 0x65, PT ;  /* 0x000000650e00780c */ /* 0x000fc80003fa5070 */
[----:B------:R-:W-:Y:S01]  /*38d0*/  ISETP.NE.AND.EX P5, PT, R15, RZ, PT, P5 ;  /* 0x000000ff0f00720c */ /* 0x000fe20003fa5350 */
[----:B------:R-:W-:-:S12]  /*38e0*/  BRA.DIV UR5, `(.L_x_1361) ;  /* 0x0000007e05907947 */ /* 0x000fd8000b800000 */
[----:B------:R-:W-:Y:S01]  /*38f0*/  VOTE.ANY R21, PT, !P5 ;  /* 0x0000000000157806 */ /* 0x000fe200068e0100 */
[----:B------:R-:W-:Y:S01]  /*3900*/  VIADD R25, R25, 0xffffffe0 ;  /* 0xffffffe019197836 */ /* 0x000fe20000000000 */
[----:B------:R-:W-:Y:S02]  /*3910*/  ISETP.NE.AND P2, PT, R12, RZ, PT ;  /* 0x000000ff0c00720c */ /* 0x000fe40003f45270 */
[----:B------:R-:W-:Y:S02]  /*3920*/  LOP3.LUT R21, R21, 0x80000000, R17, 0xec, !PT ;  /* 0x8000000015157812 */ /* 0x000fe400078eec11 */
[----:B------:R-:W-:-:S03]  /*3930*/  ISETP.NE.U32.AND P3, PT, R14, 0x65, PT ;  /* 0x000000650e00780c */ /* 0x000fc60003f65070 */
[----:B------:R-:W-:Y:S01]  /*3940*/  VIADD R22, R21, 0xffffffff ;  /* 0xffffffff15167836 */ /* 0x000fe20000000000 */
[----:B------:R-:W-:-:S04]  /*3950*/  ISETP.NE.AND.EX P3, PT, R15, RZ, PT, P3 ;  /* 0x000000ff0f00720c */ /* 0x000fc80003f65330 */
[----:B------:R-:W-:-:S04]  /*3960*/  LOP3.LUT R21, R21, R22, RZ, 0xc, !PT ;  /* 0x0000001615157212 */ /* 0x000fc800078e0cff */
[----:B------:R-:W0:Y:S05]  /*3970*/  POPC R24, R21 ;  /* 0x0000001500187309 */ /* 0x000e2a0000000000 */
[----:B------:R-:W-:Y:S01]  /*3980*/  VOTE.ALL P3, P3 ;  /* 0x0000000000ff7806 */ /* 0x000fe20001860000 */
        /* <DEDUP_REMOVED lines=11> */
[----:B------:R-:W-:Y:S01]  /*3a40*/  ISETP.GT.AND P1, PT, R19, R24, PT ;  /* 0x000000181300720c */ /* 0x000fe20003f24270 */
[----:B------:R-:W1:Y:S01]  /*3a50*/  SHFL.DOWN PT, R13, R42, 0x2, R24 ;  /* 0x084000002a0d7989 */ /* 0x000e6200000e0018 */
[----:B------:R-:W-:Y:S01]  /*3a60*/  VIADD R19, R36, 0x4 ;  /* 0x0000000424137836 */ /* 0x000fe20000000000 */
        /* <DEDUP_REMOVED lines=11> */
[----:B------:R-:W-:-:S05]  /*3b20*/  SEL R12, R12, RZ, !P1 ;  /* 0x000000ff0c0c7207 */ /* 0x000fca0004800000 */
[----:B------:R-:W-:Y:S01]  /*3b30*/  IMAD.IADD R47, R45, 0x1, R12 ;  /* 0x000000012d2f7824 */ /* 0x000fe200078e020c */
[----:B-1----:R-:W-:Y:S02]  /*3b40*/  SEL R12, R23, RZ, !P1 ;  /* 0x000000ff170c7207 */ /* 0x002fe40004800000 */
[----:B------:R-:W-:Y:S01]  /*3b50*/  ISETP.GT.AND P1, PT, R19, R24, PT ;  /* 0x000000181300720c */ /* 0x000fe20003f24270 */
[----:B------:R-:W-:Y:S01]  /*3b60*/  VIADD R19, R36, 0x10 ;  /* 0x0000001024137836 */ /* 0x000fe20000000000 */
[----:B------:R-:W0:Y:S01]  /*3b70*/  SHFL.DOWN PT, R22, R47, 0x8, R24 ;  /* 0x090000002f167989 */ /* 0x000e2200000e0018 */
[----:B------:R-:W-:-:S05]  /*3b80*/  IMAD.IADD R49, R13, 0x1, R12 ;  /* 0x000000010d317824 */ /* 0x000fca00078e020c */
[----:B------:R-:W1:Y:S01]  /*3b90*/  SHFL.DOWN PT, R23, R49, 0x8, R24 ;  /* 0x0900000031177989 */ /* 0x000e6200000e0018 */
[----:B------:R-:W-:-:S04]  /*3ba0*/  ISETP.NE.AND P2, PT, R49, RZ, PT ;  /* 0x000000ff3100720c */ /* 0x000fc80003f45270 */
        /* <DEDUP_REMOVED lines=9> */
[----:B0-----:R-:W-:Y:S02]  /*3c40*/  SEL R22, R22, RZ, !P2 ;  /* 0x000000ff16167207 */ /* 0x001fe40005000000 */
[----:B------:R-:W-:Y:S02]  /*3c50*/  ISETP.NE.AND P2, PT, R16, RZ, PT ;  /* 0x000000ff1000720c */ /* 0x000fe40003f45270 */
[----:B------:R-:W-:-:S02]  /*3c60*/  SEL R22, R22, RZ, !P1 ;  /* 0x000000ff16167207 */ /* 0x000fc40004800000 */
[----:B-1----:R-:W-:-:S03]  /*3c70*/  SEL R12, R12, RZ, !P1 ;  /* 0x000000ff0c0c7207 */ /* 0x002fc60004800000 */
[----:B------:R-:W-:Y:S01]  /*3c80*/  IMAD.IADD R22, R13, 0x1, R22 ;  /* 0x000000010d167824 */ /* 0x000fe200078e0216 */
[----:B------:R-:W-:-:S04]  /*3c90*/  IADD3 R16, PT, PT, R45, R12, R16 ;  /* 0x0000000c2d107210 */ /* 0x000fc80007ffe010 */
[----:B------:R-:W-:-:S05]  /*3ca0*/  SEL R13, R22, RZ, !P2 ;  /* 0x000000ff160d7207 */ /* 0x000fca0005000000 */
[----:B------:R-:W-:-:S07]  /*3cb0*/  IMAD.IADD R18, R13, 0x1, R18 ;  /* 0x000000010d127824 */ /* 0x000fce00078e0212 */
.L_x_1443:
[----:B------:R-:W-:Y:S05]  /*3cc0*/  @P3 BRA `(.L_x_1362) ;  /* 0xfffffff800d43947 */ /* 0x000fea000383ffff */
.L_x_1358:
[----:B------:R-:W-:Y:S01]  /*3cd0*/  ISETP.NE.AND P1, PT, R36, RZ, PT ;  /* 0x000000ff2400720c */ /* 0x000fe20003f25270 */
[----:B------:R-:W-:Y:S01]  /*3ce0*/  BSSY.RECONVERGENT B0, `(.L_x_1363) ;  /* 0x0000014000007945 */ /* 0x000fe20003800200 */
[----:B------:R-:W-:-:S11]  /*3cf0*/  IMAD.MOV.U32 R17, RZ, RZ, R18 ;  /* 0x000000ffff117224 */ /* 0x000fd600078e0012 */
[----:B------:R-:W0:Y:S01]  /*3d00*/  @!P1 S2R R13, SR_CgaCtaId ;  /* 0x00000000000d9919 */ /* 0x000e220000008800 */
[----:B------:R-:W-:-:S04]  /*3d10*/  @!P1 MOV R12, 0x400 ;  /* 0x00000400000c9802 */ /* 0x000fc80000000f00 */
[----:B0-----:R-:W-:Y:S01]  /*3d20*/  @!P1 LEA R21, R13, R12, 0x18 ;  /* 0x0000000c0d159211 */ /* 0x001fe200078ec0ff */
[----:B------:R-:W-:Y:S06]  /*3d30*/  @P0 BRA `(.L_x_1364) ;  /* 0x0000000000380947 */ /* 0x000fec0003800000 */
[----:B------:R-:W0:Y:S01]  /*3d40*/  S2UR UR6, SR_CgaCtaId ;  /* 0x00000000000679c3 */ /* 0x000e220000008800 */
[C---:B------:R-:W-:Y:S01]  /*3d50*/  ISETP.NE.AND P0, PT, R20.reuse, RZ, PT ;  /* 0x000000ff1400720c */ /* 0x040fe20003f05270 */
[----:B------:R-:W-:Y:S01]  /*3d60*/  UMOV UR5, 0x400 ;  /* 0x0000040000057882 */ /* 0x000fe20000000000 */
[----:B------:R-:W-:Y:S02]  /*3d70*/  IMAD.IADD R19, R20, 0x1, R16 ;  /* 0x0000000114137824 */ /* 0x000fe400078e0210 */
[----:B------:R-:W-:Y:S01]  /*3d80*/  SEL R12, R18, RZ, !P0 ;  /* 0x000000ff120c7207 */ /* 0x000fe20004000000 */
[----:B------:R-:W-:Y:S02]  /*3d90*/  IMAD.MOV.U32 R14, RZ, RZ, 0x65 ;  /* 0x00000065ff0e7424 */ /* 0x000fe400078e00ff */
[----:B------:R-:W-:Y:S02]  /*3da0*/  IMAD.MOV.U32 R15, RZ, RZ, 0x0 ;  /* 0x00000000ff0f7424 */ /* 0x000fe400078e00ff */
[----:B------:R-:W-:-:S02]  /*3db0*/  IMAD.IADD R13, R27, 0x1, R12 ;  /* 0x000000011b0d7824 */ /* 0x000fc400078e020c */
[----:B------:R-:W-:-:S05]  /*3dc0*/  IMAD.MOV.U32 R12, RZ, RZ, R19 ;  /* 0x000000ffff0c7224 */ /* 0x000fca00078e0013 */
[----:B------:R1:W-:Y:S01]  /*3dd0*/  ST.E.128.STRONG.GPU desc[UR12][R40.64+0x200], R12 ;  /* 0x0002000c28007985 */ /* 0x0003e2000c10fd0c */
[----:B0-----:R-:W-:-:S09]  /*3de0*/  ULEA UR5, UR6, UR5, 0x18 ;  /* 0x0000000506057291 */ /* 0x001fd2000f8ec0ff */
[----:B------:R1:W-:Y:S04]  /*3df0*/  STS.64 [UR5+0x68], R18 ;  /* 0x00006812ff007988 */ /* 0x0003e80008000a05 */
[----:B------:R1:W-:Y:S04]  /*3e00*/  STS [UR5+0x70], R13 ;  /* 0x0000700dff007988 */ /* 0x0003e80008000805 */
[----:B------:R1:W-:Y:S02]  /*3e10*/  STS [UR5+0x64], R16 ;  /* 0x00006410ff007988 */ /* 0x0003e40008000805 */
.L_x_1364:
[----:B------:R-:W-:Y:S05]  /*3e20*/  BSYNC.RECONVERGENT B0 ;  /* 0x0000000000007941 */ /* 0x000fea0003800200 */
.L_x_1363:
[----:B------:R0:W-:Y:S01]  /*3e30*/  @!P1 STS.64 [R21+0x48], R16 ;  /* 0x0000481015009388 */ /* 0x0001e20000000a00 */
[----:B------:R-:W-:Y:S02]  /*3e40*/  @!P1 IMAD.MOV.U32 R43, RZ, RZ, R16 ;  /* 0x000000ffff2b9224 */ /* 0x000fe400078e0010 */
[----:B------:R-:W-:-:S07]  /*3e50*/  @!P1 IMAD.MOV.U32 R35, RZ, RZ, R18 ;  /* 0x000000ffff239224 */ /* 0x000fce00078e0012 */
.L_x_1352:
[----:B------:R-:W-:Y:S05]  /*3e60*/  WARPSYNC.ALL ;  /* 0x0000000000007948 */ /* 0x000fea0003800000 */
[----:B------:R-:W-:Y:S01]  /*3e70*/  ISETP.NE.AND P0, PT, R0, RZ, PT ;  /* 0x000000ff0000720c */ /* 0x000fe20003f05270 */
[----:B------:R-:W2:Y:S08]  /*3e80*/  S2UR UR5, SR_CgaCtaId ;  /* 0x00000000000579c3 */ /* 0x000eb00000008800 */
[----:B------:R-:W-:Y:S04]  /*3e90*/  BAR.SYNC.DEFER_BLOCKING 0x0 ;  /* 0x0000000000007b1d */ /* 0x000fe80000010000 */
[----:B------:R-:W-:-:S02]  /*3ea0*/  @P0 ISETP.NE.AND P1, PT, R43, RZ, PT ;  /* 0x000000ff2b00020c */ /* 0x000fc40003f25270 */
[----:B------:R-:W-:Y:S01]  /*3eb0*/  ISETP.NE.AND P2, PT, R34, R32, PT ;  /* 0x000000202200720c */ /* 0x000fe20003f45270 */
[----:B------:R-:W-:-:S03]  /*3ec0*/  UMOV UR4, 0x400 ;  /* 0x0000040000047882 */ /* 0x000fc60000000000 */
[----:B-1----:R-:W-:Y:S01]  /*3ed0*/  SEL R18, RZ, 0x1, !P2 ;  /* 0x00000001ff127807 */ /* 0x002fe20005000000 */
[----:B--2---:R-:W-:-:S09]  /*3ee0*/  ULEA UR8, UR5, UR4, 0x18 ;  /* 0x0000000405087291 */ /* 0x004fd2000f8ec0ff */
[----:B------:R-:W1:Y:S04]  /*3ef0*/  @P0 LDS.64 R12, [UR8+0x48] ;  /* 0x00004808ff0c0984 */ /* 0x000e680008000a00 */
[----:B------:R-:W2:Y:S01]  /*3f00*/  LDS R19, [UR8+0x74] ;  /* 0x00007408ff137984 */ /* 0x000ea20008000800 */
[----:B-1----:R-:W-:Y:S01]  /*3f10*/  @P0 SEL R14, R13, RZ, !P1 ;  /* 0x000000ff0d0e0207 */ /* 0x002fe20004800000 */
[----:B------:R-:W-:Y:S01]  /*3f20*/  @P0 IMAD.IADD R12, R43, 0x1, R12 ;  /* 0x000000012b0c0824 */ /* 0x000fe200078e020c */
[----:B------:R-:W-:-:S03]  /*3f30*/  ISETP.NE.AND P1, PT, R32, R30, PT ;  /* 0x0000001e2000720c */ /* 0x000fc60003f25270 */
[----:B------:R-:W-:Y:S02]  /*3f40*/  @P0 IMAD.IADD R35, R35, 0x1, R14 ;  /* 0x0000000123230824 */ /* 0x000fe400078e020e */
[----:B------:R-:W-:Y:S01]  /*3f50*/  @P0 IMAD.MOV.U32 R43, RZ, RZ, R12 ;  /* 0x000000ffff2b0224 */ /* 0x000fe200078e000c */
[----:B------:R-:W-:Y:S02]  /*3f60*/  ISETP.NE.AND P0, PT, R30, R28, PT ;  /* 0x0000001c1e00720c */ /* 0x000fe40003f05270 */
[----:B------:R-:W-:Y:S01]  /*3f70*/  SEL R14, R35, RZ, !P2 ;  /* 0x000000ff230e7207 */ /* 0x000fe20005000000 */
[----:B------:R-:W-:-:S04]  /*3f80*/  IMAD.IADD R41, R18, 0x1, R43 ;  /* 0x0000000112297824 */ /* 0x000fc800078e022b */
[----:B------:R-:W-:Y:S02]  /*3f90*/  IMAD.IADD R33, R33, 0x1, R14 ;  /* 0x0000000121217824 */ /* 0x000fe400078e020e */
[----:B------:R-:W-:Y:S02]  /*3fa0*/  VIADD R14, R18, 0x1 ;  /* 0x00000001120e7836 */ /* 0x000fe40000000000 */
[----:B------:R-:W-:Y:S01]  /*3fb0*/  @!P1 IMAD.MOV R14, RZ, RZ, R18 ;  /* 0x000000ffff0e9224 */ /* 0x000fe200078e0212 */
[----:B------:R-:W-:Y:S02]  /*3fc0*/  SEL R12, R33, RZ, !P1 ;  /* 0x000000ff210c7207 */ /* 0x000fe40004800000 */
[----:B------:R-:W-:Y:S01]  /*3fd0*/  ISETP.NE.AND P1, PT, R28, R10, PT ;  /* 0x0000000a1c00720c */ /* 0x000fe20003f25270 */
[----:B------:R-:W-:Y:S02]  /*3fe0*/  IMAD.IADD R13, R43, 0x1, R14 ;  /* 0x000000012b0d7824 */ /* 0x000fe400078e020e */
[----:B------:R-:W-:-:S02]  /*3ff0*/  IMAD.IADD R31, R31, 0x1, R12 ;  /* 0x000000011f1f7824 */ /* 0x000fc400078e020c */
[----:B------:R-:W-:Y:S02]  /*4000*/  VIADD R12, R13, 0x1 ;  /* 0x000000010d0c7836 */ /* 0x000fe40000000000 */
[----:B------:R-:W-:Y:S01]  /*4010*/  @!P0 IMAD.MOV R12, RZ, RZ, R13 ;  /* 0x000000ffff0c8224 */ /* 0x000fe200078e020d */
[----:B------:R-:W-:Y:S02]  /*4020*/  SEL R14, R31, RZ, !P0 ;  /* 0x000000ff1f0e7207 */ /* 0x000fe40004000000 */
[----:B------:R-:W-:-:S03]  /*4030*/  ISETP.NE.AND P0, PT, R10, R8, PT ;  /* 0x000000080a00720c */ /* 0x000fc60003f05270 */
[----:B------:R-:W-:Y:S02]  /*4040*/  IMAD.IADD R29, R29, 0x1, R14 ;  /* 0x000000011d1d7824 */ /* 0x000fe400078e020e */
[----:B------:R-:W-:Y:S02]  /*4050*/  VIADD R14, R12, 0x1 ;  /* 0x000000010c0e7836 */ /* 0x000fe40000000000 */
[----:B------:R-:W-:Y:S01]  /*4060*/  @!P1 IMAD.MOV R14, RZ, RZ, R12 ;  /* 0x000000ffff0e9224 */ /* 0x000fe200078e020c */
[----:B0-----:R-:W-:Y:S02]  /*4070*/  SEL R16, R29, RZ, !P1 ;  /* 0x000000ff1d107207 */ /* 0x001fe40004800000 */
[----:B------:R-:W-:Y:S01]  /*4080*/  ISETP.NE.AND P1, PT, R8, R6, PT ;  /* 0x000000060800720c */ /* 0x000fe20003f25270 */
[----:B------:R-:W-:Y:S02]  /*4090*/  VIADD R15, R14, 0x1 ;  /* 0x000000010e0f7836 */ /* 0x000fe40000000000 */
[----:B------:R-:W-:-:S02]  /*40a0*/  IMAD.IADD R11, R11, 0x1, R16 ;  /* 0x000000010b0b7824 */ /* 0x000fc400078e0210 */
[----:B------:R-:W-:-:S03]  /*40b0*/  @!P0 IMAD.MOV R15, RZ, RZ, R14 ;  /* 0x000000ffff0f8224 */ /* 0x000fc600078e020e */
[----:B------:R-:W-:Y:S02]  /*40c0*/  SEL R16, R11, RZ, !P0 ;  /* 0x000000ff0b107207 */ /* 0x000fe40004000000 */
[----:B------:R-:W-:-:S03]  /*40d0*/  ISETP.NE.AND P0, PT, R6, R4, PT ;  /* 0x000000040600720c */ /* 0x000fc60003f05270 */
[----:B------:R-:W-:Y:S02]  /*40e0*/  IMAD.IADD R9, R9, 0x1, R16 ;  /* 0x0000000109097824 */ /* 0x000fe400078e0210 */
[----:B------:R-:W-:Y:S02]  /*40f0*/  VIADD R16, R15, 0x1 ;  /* 0x000000010f107836 */ /* 0x000fe40000000000 */
[----:B------:R-:W-:Y:S01]  /*4100*/  @!P1 IMAD.MOV R16, RZ, RZ, R15 ;  /* 0x000000ffff109224 */ /* 0x000fe200078e020f */
[----:B------:R-:W-:Y:S02]  /*4110*/  SEL R20, R9, RZ, !P1 ;  /* 0x000000ff09147207 */ /* 0x000fe40004800000 */
[----:B------:R-:W-:Y:S01]  /*4120*/  ISETP.NE.AND P1, PT, R4, R2, PT ;  /* 0x000000020400720c */ /* 0x000fe20003f25270 */
[----:B------:R-:W-:Y:S02]  /*4130*/  VIADD R17, R16, 0x1 ;  /* 0x0000000110117836 */ /* 0x000fe40000000000 */
[----:B------:R-:W-:-:S02]  /*4140*/  IMAD.IADD R7, R7, 0x1, R20 ;  /* 0x0000000107077824 */ /* 0x000fc400078e0214 */
[----:B------:R-:W-:-:S03]  /*4150*/  @!P0 IMAD.MOV R17, RZ, RZ, R16 ;  /* 0x000000ffff118224 */ /* 0x000fc600078e0210 */
[----:B------:R-:W-:Y:S01]  /*4160*/  SEL R20, R7, RZ, !P0 ;  /* 0x000000ff07147207 */ /* 0x000fe20004000000 */
[----:B------:R-:W-:Y:S01]  /*4170*/  VIADD R36, R17, 0x1 ;  /* 0x0000000111247836 */ /* 0x000fe20000000000 */
[----:B--2---:R-:W-:-:S03]  /*4180*/  ISETP.GE.AND P0, PT, R19, 0x101, PT ;  /* 0x000001011300780c */ /* 0x004fc60003f06270 */
[----:B------:R-:W-:Y:S02]  /*4190*/  IMAD.IADD R5, R5, 0x1, R20 ;  /* 0x0000000105057824 */ /* 0x000fe400078e0214 */
[----:B------:R-:W-:-:S03]  /*41a0*/  @!P1 IMAD.MOV R36, RZ, RZ, R17 ;  /* 0x000000ffff249224 */ /* 0x000fc600078e0211 */
[----:B------:R-:W-:-:S05]  /*41b0*/  SEL R20, R5, RZ, !P1 ;  /* 0x000000ff05147207 */ /* 0x000fca0004800000 */
[----:B------:R-:W-:Y:S01]  /*41c0*/  IMAD.IADD R3, R3, 0x1, R20 ;  /* 0x0000000103037824 */ /* 0x000fe200078e0214 */
[----:B------:R-:W-:Y:S06]  /*41d0*/  @!P0 BRA `(.L_x_1365) ;  /* 0x0000000c00448947 */ /* 0x000fec0003800000 */
[----:B------:R-:W0:Y:S01]  /*41e0*/  LDS R21, [UR8+0x64] ;  /* 0x00006408ff157984 */ /* 0x000e220008000800 */
        /* <DEDUP_REMOVED lines=28> */
[----:B------:R-:W-:Y:S01]  /*43b0*/  ISETP.GE.AND P0, PT, R0, R19, PT ;  /* 0x000000130000720c */ /* 0x000fe20003f06270 */
[--C-:B------:R-:W-:Y:S02]  /*43c0*/  @P2 IMAD.IADD R36, R36, 0x1, -R21.reuse ;  /* 0x0000000124242824 */ /* 0x100fe400078e0a15 */
[----:B------:R0:W-:Y:S02]  /*43d0*/  @P6 STS.64 [R14], R10 ;  /* 0x0000000a0e006388 */ /* 0x0001e40000000a00 */
[----:B------:R-:W-:Y:S01]  /*43e0*/  @P3 IMAD.IADD R17, R17, 0x1, -R21 ;  /* 0x0000000111113824 */ /* 0x000fe200078e0a15 */
[----:B------:R-:W-:Y:S01]  /*43f0*/  @P2 LEA R36, R36, UR8, 0x3 ;  /* 0x0000000824242c11 */ /* 0x000fe2000f8e18ff */
[----:B------:R0:W-:Y:S03]  /*4400*/  @P5 STS.64 [R15], R8 ;  /* 0x000000080f005388 */ /* 0x0001e60000000a00 */
[----:B------:R-:W-:Y:S01]  /*4410*/  @P3 LEA R17, R17, UR8, 0x3 ;  /* 0x0000000811113c11 */ /* 0x000fe2000f8e18ff */
[----:B------:R0:W-:Y:S04]  /*4420*/  @P4 STS.64 [R16], R6 ;  /* 0x0000000610004388 */ /* 0x0001e80000000a00 */
[----:B------:R0:W-:Y:S04]  /*4430*/  @P3 STS.64 [R17], R4 ;  /* 0x0000000411003388 */ /* 0x0001e80000000a00 */
[----:B------:R0:W-:Y:S01]  /*4440*/  @P2 STS.64 [R36], R2 ;  /* 0x0000000224002388 */ /* 0x0001e20000000a00 */
[----:B------:R-:W-:Y:S06]  /*4450*/  BAR.SYNC.DEFER_BLOCKING 0x0 ;  /* 0x0000000000007b1d */ /* 0x000fec0000010000 */
[----:B------:R-:W-:Y:S05]  /*4460*/  @P0 EXIT ;  /* 0x000000000000094d */ /* 0x000fea0003800000 */
[----:B0-----:R-:W-:Y:S01]  /*4470*/  LOP3.LUT R2, RZ, R0, RZ, 0x33, !PT ;  /* 0x00000000ff027212 */ /* 0x001fe200078e33ff */
[----:B------:R-:W-:Y:S04]  /*4480*/  BSSY.RECONVERGENT B0, `(.L_x_1366) ;  /* 0x000001a000007945 */ /* 0x000fe80003800200 */
[----:B------:R-:W-:-:S05]  /*4490*/  IMAD.IADD R2, R2, 0x1, R19 ;  /* 0x0000000102027824 */ /* 0x000fca00078e0213 */
[C---:B------:R-:W-:Y:S02]  /*44a0*/  LOP3.LUT R3, R2.reuse, 0x300, RZ, 0xc0, !PT ;  /* 0x0000030002037812 */ /* 0x040fe400078ec0ff */
[----:B------:R-:W-:Y:S02]  /*44b0*/  ISETP.GE.U32.AND P1, PT, R2, 0x300, PT ;  /* 0x000003000200780c */ /* 0x000fe40003f26070 */
[----:B------:R-:W-:-:S13]  /*44c0*/  ISETP.NE.AND P0, PT, R3, 0x300, PT ;  /* 0x000003000300780c */ /* 0x000fda0003f05270 */
[----:B------:R-:W-:Y:S05]  /*44d0*/  @!P0 BRA `(.L_x_1367) ;  /* 0x0000000000508947 */ /* 0x000fea0003800000 */
[----:B------:R-:W0:Y:S01]  /*44e0*/  LDC.64 R8, c[0x0][0x390] ;  /* 0x0000e400ff087b82 */ /* 0x000e220000000a00 */
[----:B------:R-:W-:Y:S01]  /*44f0*/  LEA.HI R2, R2, 0x1, RZ, 0x18 ;  /* 0x0000000102027811 */ /* 0x000fe200078fc0ff */
[C---:B------:R-:W-:Y:S01]  /*4500*/  IMAD.IADD R11, R0.reuse, 0x1, R21 ;  /* 0x00000001000b7824 */ /* 0x040fe200078e0215 */
[----:B------:R-:W-:-:S03]  /*4510*/  LEA R10, R0, UR8, 0x3 ;  /* 0x00000008000a7c11 */ /* 0x000fc6000f8e18ff */
[C---:B------:R-:W-:Y:S01]  /*4520*/  IMAD.SHL.U32 R3, R2.reuse, 0x100, RZ ;  /* 0x0000010002037824 */ /* 0x040fe200078e00ff */
[----:B------:R-:W-:Y:S01]  /*4530*/  LOP3.LUT R2, R2, 0x3, RZ, 0xc0, !PT ;  /* 0x0000000302027812 */ /* 0x000fe200078ec0ff */
[----:B------:R-:W1:Y:S03]  /*4540*/  LDC.64 R6, c[0x0][0x398] ;  /* 0x0000e600ff067b82 */ /* 0x000e660000000a00 */
[----:B------:R-:W-:Y:S01]  /*4550*/  LOP3.LUT R3, R3, 0x300, RZ, 0xc0, !PT ;  /* 0x0000030003037812 */ /* 0x000fe200078ec0ff */
[----:B------:R-:W-:-:S04]  /*4560*/  IMAD.MOV R12, RZ, RZ, -R2 ;  /* 0x000000ffff0c7224 */ /* 0x000fc800078e0a02 */
[----:B------:R-:W-:-:S07]  /*4570*/  IMAD.IADD R0, R0, 0x1, R3 ;  /* 0x0000000100007824 */ /* 0x000fce00078e0203 */
.L_x_1368:
[----:B--2---:R2:W3:Y:S01]  /*4580*/  LDS.64 R14, [R10] ;  /* 0x000000000a0e7984 */ /* 0x0044e20000000a00 */
[----:B0-----:R-:W-:-:S04]  /*4590*/  IMAD.WIDE R4, R11, 0x4, R8 ;  /* 0x000000040b047825 */ /* 0x001fc800078e0208 */
[----:B-1----:R-:W-:-:S04]  /*45a0*/  IMAD.WIDE R2, R11, 0x4, R6 ;  /* 0x000000040b027825 */ /* 0x002fc800078e0206 */
[----:B------:R-:W-:Y:S02]  /*45b0*/  VIADD R12, R12, 0x1 ;  /* 0x000000010c0c7836 */ /* 0x000fe40000000000 */
[----:B------:R-:W-:Y:S02]  /*45c0*/  VIADD R11, R11, 0x100 ;  /* 0x000001000b0b7836 */ /* 0x000fe40000000000 */
[----:B--2---:R-:W-:Y:S01]  /*45d0*/  VIADD R10, R10, 0x800 ;  /* 0x000008000a0a7836 */ /* 0x004fe20000000000 */
[----:B------:R-:W-:Y:S01]  /*45e0*/  ISETP.NE.AND P0, PT, R12, RZ, PT ;  /* 0x000000ff0c00720c */ /* 0x000fe20003f05270 */
[----:B---3--:R2:W-:Y:S04]  /*45f0*/  STG.E desc[UR12][R4.64], R14 ;  /* 0x0000000e04007986 */ /* 0x0085e8000c10190c */
[----:B------:R2:W-:Y:S08]  /*4600*/  STG.E desc[UR12][R2.64], R15 ;  /* 0x0000000f02007986 */ /* 0x0005f0000c10190c */
[----:B------:R-:W-:Y:S05]  /*4610*/  @P0 BRA `(.L_x_1368) ;  /* 0xfffffffc00d80947 */ /* 0x000fea000383ffff */
.L_x_1367:
[----:B------:R-:W-:Y:S05]  /*4620*/  BSYNC.RECONVERGENT B0 ;  /* 0x0000000000007941 */ /* 0x000fea0003800200 */
.L_x_1366:
[----:B------:R-:W-:Y:S05]  /*4630*/  @!P1 EXIT ;  /* 0x000000000000994d */ /* 0x000fea0003800000 */
[----:B------:R-:W0:Y:S01]  /*4640*/  LDCU.128 UR4, c[0x0][0x390] ;  /* 0x00007200ff0477ac */ /* 0x000e220008000c00 */
[----:B--2---:R-:W-:Y:S01]  /*4650*/  IMAD.IADD R2, R19, 0x1, -R0 ;  /* 0x0000000113027824 */ /* 0x004fe200078e0a00 */
[C---:B------:R-:W-:Y:S01]  /*4660*/  LEA R18, R0.reuse, UR8, 0x3 ;  /* 0x0000000800127c11 */ /* 0x040fe2000f8e18ff */
[----:B------:R-:W-:Y:S01]  /*4670*/  BSSY.RECONVERGENT B0, `(.L_x_1369) ;  /* 0x0000050000007945 */ /* 0x000fe20003800200 */
[----:B------:R-:W-:Y:S01]  /*4680*/  IMAD.IADD R41, R0, 0x1, R21 ;  /* 0x0000000100297824 */ /* 0x000fe200078e0215 */
[----:B------:R-:W-:Y:S02]  /*4690*/  PLOP3.LUT P0, PT, PT, PT, PT, 0x80, 0x8 ;  /* 0x000000000008781c */ /* 0x000fe40003f0f070 */
[----:B------:R-:W-:Y:S01]  /*46a0*/  ISETP.GT.AND P1, PT, R2, 0xc00, PT ;  /* 0x00000c000200780c */ /* 0x000fe20003f24270 */
[----:B------:R-:W-:Y:S01]  /*46b0*/  VIADD R18, R18, 0x1000 ;  /* 0x0000100012127836 */ /* 0x000fe20000000000 */
[----:B0-----:R-:W-:Y:S02]  /*46c0*/  UIADD3 UR4, UP0, UPT, UR4, 0x800, URZ ;  /* 0x0000080004047890 */ /* 0x001fe4000ff1e0ff */
[----:B------:R-:W-:-:S02]  /*46d0*/  UIADD3 UR6, UP1, UPT, UR6, 0x800, URZ ;  /* 0x0000080006067890 */ /* 0x000fc4000ff3e0ff */
[----:B------:R-:W-:Y:S02]  /*46e0*/  UIADD3.X UR5, UPT, UPT, URZ, UR5, URZ, UP0, !UPT ;  /* 0x00000005ff057290 */ /* 0x000fe400087fe4ff */
[----:B------:R-:W-:Y:S01]  /*46f0*/  UIADD3.X UR7, UPT, UPT, URZ, UR7, URZ, UP1, !UPT ;  /* 0x00000007ff077290 */ /* 0x000fe20008ffe4ff */
[----:B------:R-:W-:Y:S02]  /*4700*/  IMAD.U32 R4, RZ, RZ, UR4 ;  /* 0x00000004ff047e24 */ /* 0x000fe4000f8e00ff */
[----:B------:R-:W-:Y:S02]  /*4710*/  IMAD.U32 R2, RZ, RZ, UR6 ;  /* 0x00000006ff027e24 */ /* 0x000fe4000f8e00ff */
[----:B------:R-:W-:Y:S02]  /*4720*/  IMAD.U32 R5, RZ, RZ, UR5 ;  /* 0x00000005ff057e24 */ /* 0x000fe4000f8e00ff */
[----:B------:R-:W-:Y:S01]  /*4730*/  IMAD.U32 R3, RZ, RZ, UR7 ;  /* 0x00000007ff037e24 */ /* 0x000fe2000f8e00ff */
[----:B------:R-:W-:Y:S06]  /*4740*/  @!P1 BRA `(.L_x_1370) ;  /* 0x0000000400089947 */ /* 0x000fec0003800000 */
[----:B------:R-:W-:Y:S01]  /*4750*/  PLOP3.LUT P0, PT, PT, PT, PT, 0x8, 0x80 ;  /* 0x000000000080781c */ /* 0x000fe20003f0e170 */
[----:B------:R-:W-:-:S12]  /*4760*/  VIADD R43, R19, 0xfffff400 ;  /* 0xfffff400132b7836 */ /* 0x000fd80000000000 */
.L_x_1371:
[----:B-1----:R-:W0:Y:S01]  /*4770*/  LDS.64 R36, [R18+-0x1000] ;  /* 0xfff0000012247984 */ /* 0x002e220000000a00 */
[----:B------:R-:W-:-:S03]  /*4780*/  IMAD.WIDE R44, R41, 0x4, R4 ;  /* 0x00000004292c7825 */ /* 0x000fc600078e0204 */
[----:B------:R-:W1:Y:S01]  /*4790*/  LDS.64 R48, [R18+-0x800] ;  /* 0xfff8000012307984 */ /* 0x000e620000000a00 */
[----:B------:R-:W-:-:S03]  /*47a0*/  IMAD.WIDE R20, R41, 0x4, R2 ;  /* 0x0000000429147825 */ /* 0x000fc600078e0202 */
[----:B------:R-:W2:Y:S01]  /*47b0*/  LDS.64 R46, [R18] ;  /* 0x00000000122e7984 */ /* 0x000ea20000000a00 */
[----:B------:R-:W-:Y:S02]  /*47c0*/  VIADD R39, R41, 0x400 ;  /* 0x0000040029277836 */ /* 0x000fe40000000000 */
[----:B------:R-:W-:Y:S01]  /*47d0*/  VIADD R0, R0, 0x1000 ;  /* 0x0000100000007836 */ /* 0x000fe20000000000 */
[----:B------:R-:W3:Y:S04]  /*47e0*/  LDS.64 R6, [R18+0x800] ;  /* 0x0008000012067984 */ /* 0x000ee80000000a00 */
[----:B------:R-:W4:Y:S01]  /*47f0*/  LDS.64 R8, [R18+0x1000] ;  /* 0x0010000012087984 */ /* 0x000f220000000a00 */
[----:B------:R-:W-:-:S03]  /*4800*/  ISETP.GE.AND P1, PT, R0, R43, PT ;  /* 0x0000002b0000720c */ /* 0x000fc60003f26270 */
[----:B------:R-:W5:Y:S04]  /*4810*/  LDS.64 R10, [R18+0x1800] ;  /* 0x00180000120a7984 */ /* 0x000f680000000a00 */
        /* <DEDUP_REMOVED lines=9> */
[----:B------:R1:W5:Y:S04]  /*48b0*/  LDS.64 R34, [R18+0x6800] ;  /* 0x0068000012227984 */ /* 0x0003680000000a00 */
[----:B0-----:R-:W-:Y:S04]  /*48c0*/  STG.E desc[UR12][R44.64+-0x800], R36 ;  /* 0xfff800242c007986 */ /* 0x001fe8000c10190c */
[----:B------:R0:W-:Y:S01]  /*48d0*/  STG.E desc[UR12][R20.64+-0x800], R37 ;  /* 0xfff8002514007986 */ /* 0x0001e2000c10190c */
[----:B-1----:R-:W-:-:S03]  /*48e0*/  VIADD R18, R18, 0x8000 ;  /* 0x0000800012127836 */ /* 0x002fc60000000000 */
[----:B------:R-:W-:Y:S04]  /*48f0*/  STG.E desc[UR12][R44.64+-0x400], R48 ;  /* 0xfffc00302c007986 */ /* 0x000fe8000c10190c */
[----:B------:R1:W-:Y:S01]  /*4900*/  STG.E desc[UR12][R20.64+-0x400], R49 ;  /* 0xfffc003114007986 */ /* 0x0003e2000c10190c */
[----:B0-----:R-:W-:-:S03]  /*4910*/  IMAD.WIDE R36, R39, 0x4, R4 ;  /* 0x0000000427247825 */ /* 0x001fc600078e0204 */
[----:B--2---:R-:W-:Y:S01]  /*4920*/  STG.E desc[UR12][R44.64], R46 ;  /* 0x0000002e2c007986 */ /* 0x004fe2000c10190c */
[----:B------:R-:W-:-:S03]  /*4930*/  IMAD.WIDE R38, R39, 0x4, R2 ;  /* 0x0000000427267825 */ /* 0x000fc600078e0202 */
[----:B------:R0:W-:Y:S01]  /*4940*/  STG.E desc[UR12][R20.64], R47 ;  /* 0x0000002f14007986 */ /* 0x0001e2000c10190c */
[----:B-1----:R-:W-:-:S03]  /*4950*/  VIADD R49, R41, 0x800 ;  /* 0x0000080029317836 */ /* 0x002fc60000000000 */
[----:B---3--:R1:W-:Y:S04]  /*4960*/  STG.E desc[UR12][R44.64+0x400], R6 ;  /* 0x000400062c007986 */ /* 0x0083e8000c10190c */
[----:B------:R2:W-:Y:S04]  /*4970*/  STG.E desc[UR12][R20.64+0x400], R7 ;  /* 0x0004000714007986 */ /* 0x0005e8000c10190c */
[----:B----4-:R-:W-:Y:S01]  /*4980*/  STG.E desc[UR12][R36.64+-0x800], R8 ;  /* 0xfff8000824007986 */ /* 0x010fe2000c10190c */
[----:B0-----:R-:W-:-:S03]  /*4990*/  IMAD.WIDE R46, R49, 0x4, R4 ;  /* 0x00000004312e7825 */ /* 0x001fc600078e0204 */
[----:B------:R0:W-:Y:S01]  /*49a0*/  STG.E desc[UR12][R38.64+-0x800], R9 ;  /* 0xfff8000926007986 */ /* 0x0001e2000c10190c */
[----:B-1----:R-:W-:-:S03]  /*49b0*/  IMAD.WIDE R44, R49, 0x4, R2 ;  /* 0x00000004312c7825 */ /* 0x002fc600078e0202 */
[----:B-----5:R1:W-:Y:S01]  /*49c0*/  STG.E desc[UR12][R36.64+-0x400], R10 ;  /* 0xfffc000a24007986 */ /* 0x0203e2000c10190c */
[C---:B--2---:R-:W-:Y:S02]  /*49d0*/  VIADD R21, R41.reuse, 0xc00 ;  /* 0x00000c0029157836 */ /* 0x044fe40000000000 */
[----:B------:R-:W-:Y:S01]  /*49e0*/  VIADD R41, R41, 0x1000 ;  /* 0x0000100029297836 */ /* 0x000fe20000000000 */
[----:B------:R1:W-:Y:S01]  /*49f0*/  STG.E desc[UR12][R38.64+-0x400], R11 ;  /* 0xfffc000b26007986 */ /* 0x0003e2000c10190c */
[----:B------:R-:W-:-:S03]  /*4a00*/  IMAD.WIDE R6, R21, 0x4, R4 ;  /* 0x0000000415067825 */ /* 0x000fc600078e0204 */
[----:B------:R1:W-:Y:S01]  /*4a10*/  STG.E desc[UR12][R36.64], R12 ;  /* 0x0000000c24007986 */ /* 0x0003e2000c10190c */
[----:B0-----:R-:W-:-:S03]  /*4a20*/  IMAD.WIDE R8, R21, 0x4, R2 ;  /* 0x0000000415087825 */ /* 0x001fc600078e0202 */
[----:B------:R1:W-:Y:S04]  /*4a30*/  STG.E desc[UR12][R38.64], R13 ;  /* 0x0000000d26007986 */ /* 0x0003e8000c10190c */
        /* <DEDUP_REMOVED lines=17> */
[----:B------:R1:W-:Y:S01]  /*4b50*/  STG.E desc[UR12][R8.64+0x400], R35 ;  /* 0x0004002308007986 */ /* 0x0003e2000c10190c */
[----:B------:R-:W-:Y:S05]  /*4b60*/  @!P1 BRA `(.L_x_1371) ;  /* 0xfffffffc00009947 */ /* 0x000fea000383ffff */
.L_x_1370:
[----:B------:R-:W-:Y:S05]  /*4b70*/  BSYNC.RECONVERGENT B0 ;  /* 0x0000000000007941 */ /* 0x000fea0003800200 */
.L_x_1369:
[----:B-1----:R-:W-:Y:S01]  /*4b80*/  IMAD.IADD R6, R19, 0x1, -R0 ;  /* 0x0000000113067824 */ /* 0x002fe200078e0a00 */
[----:B------:R-:W-:Y:S04]  /*4b90*/  BSSY.RECONVERGENT B0, `(.L_x_1372) ;  /* 0x0000024000007945 */ /* 0x000fe80003800200 */
[----:B------:R-:W-:-:S13]  /*4ba0*/  ISETP.GT.AND P1, PT, R6, 0x400, PT ;  /* 0x000004000600780c */ /* 0x000fda0003f24270 */
[----:B------:R-:W-:Y:S05]  /*4bb0*/  @!P1 BRA `(.L_x_1373) ;  /* 0x0000000000849947 */ /* 0x000fea0003800000 */
[----:B------:R-:W0:Y:S01]  /*4bc0*/  LDS.64 R14, [R18+-0x1000] ;  /* 0xfff00000120e7984 */ /* 0x000e220000000a00 */
[C---:B------:R-:W-:Y:S01]  /*4bd0*/  IMAD.WIDE R6, R41.reuse, 0x4, R4 ;  /* 0x0000000429067825 */ /* 0x040fe200078e0204 */
[----:B------:R-:W-:Y:S02]  /*4be0*/  PLOP3.LUT P0, PT, PT, PT, PT, 0x8, 0x80 ;  /* 0x000000000080781c */ /* 0x000fe40003f0e170 */
[----:B------:R-:W1:Y:S01]  /*4bf0*/  LDS.64 R16, [R18+-0x800] ;  /* 0xfff8000012107984 */ /* 0x000e620000000a00 */
[----:B------:R-:W-:-:S03]  /*4c00*/  IMAD.WIDE R8, R41, 0x4, R2 ;  /* 0x0000000429087825 */ /* 0x000fc600078e0202 */
[----:B------:R-:W2:Y:S01]  /*4c10*/  LDS.64 R20, [R18] ;  /* 0x0000000012147984 */ /* 0x000ea20000000a00 */
[----:B------:R-:W-:Y:S02]  /*4c20*/  VIADD R13, R41, 0x400 ;  /* 0x00000400290d7836 */ /* 0x000fe40000000000 */
[----:B------:R-:W-:Y:S01]  /*4c30*/  VIADD R0, R0, 0x800 ;  /* 0x0000080000007836 */ /* 0x000fe20000000000 */
[----:B------:R-:W3:Y:S01]  /*4c40*/  LDS.64 R22, [R18+0x800] ;  /* 0x0008000012167984 */ /* 0x000ee20000000a00 */
[----:B------:R-:W-:-:S03]  /*4c50*/  IMAD.WIDE R10, R13, 0x4, R4 ;  /* 0x000000040d0a7825 */ /* 0x000fc600078e0204 */
[----:B------:R-:W4:Y:S01]  /*4c60*/  LDS.64 R24, [R18+0x1000] ;  /* 0x0010000012187984 */ /* 0x000f220000000a00 */
[----:B------:R-:W-:-:S03]  /*4c70*/  IMAD.WIDE R12, R13, 0x4, R2 ;  /* 0x000000040d0c7825 */ /* 0x000fc600078e0202 */
[----:B------:R-:W5:Y:S01]  /*4c80*/  LDS.64 R26, [R18+0x1800] ;  /* 0x00180000121a7984 */ /* 0x000f620000000a00 */
[----:B------:R-:W-:-:S03]  /*4c90*/  VIADD R41, R41, 0x800 ;  /* 0x0000080029297836 */ /* 0x000fc60000000000 */
[----:B------:R-:W5:Y:S04]  /*4ca0*/  LDS.64 R28, [R18+0x2000] ;  /* 0x00200000121c7984 */ /* 0x000f680000000a00 */
[----:B------:R0:W5:Y:S02]  /*4cb0*/  LDS.64 R30, [R18+0x2800] ;  /* 0x00280000121e7984 */ /* 0x0001640000000a00 */
[----:B0-----:R-:W-:Y:S02]  /*4cc0*/  VIADD R18, R18, 0x4000 ;  /* 0x0000400012127836 */ /* 0x001fe40000000000 */
[----:B------:R0:W-:Y:S04]  /*4cd0*/  STG.E desc[UR12][R6.64+-0x800], R14 ;  /* 0xfff8000e06007986 */ /* 0x0001e8000c10190c */
[----:B------:R0:W-:Y:S04]  /*4ce0*/  STG.E desc[UR12][R8.64+-0x800], R15 ;  /* 0xfff8000f08007986 */ /* 0x0001e8000c10190c */
[----:B-1----:R0:W-:Y:S04]  /*4cf0*/  STG.E desc[UR12][R6.64+-0x400], R16 ;  /* 0xfffc001006007986 */ /* 0x0021e8000c10190c */
[----:B------:R0:W-:Y:S04]  /*4d00*/  STG.E desc[UR12][R8.64+-0x400], R17 ;  /* 0xfffc001108007986 */ /* 0x0001e8000c10190c */
[----:B--2---:R0:W-:Y:S04]  /*4d10*/  STG.E desc[UR12][R6.64], R20 ;  /* 0x0000001406007986 */ /* 0x0041e8000c10190c */
[----:B------:R0:W-:Y:S04]  /*4d20*/  STG.E desc[UR12][R8.64], R21 ;  /* 0x0000001508007986 */ /* 0x0001e8000c10190c */
[----:B---3--:R0:W-:Y:S04]  /*4d30*/  STG.E desc[UR12][R6.64+0x400], R22 ;  /* 0x0004001606007986 */ /* 0x0081e8000c10190c */
[----:B------:R0:W-:Y:S04]  /*4d40*/  STG.E desc[UR12][R8.64+0x400], R23 ;  /* 0x0004001708007986 */ /* 0x0001e8000c10190c */
[----:B----4-:R0:W-:Y:S04]  /*4d50*/  STG.E desc[UR12][R10.64+-0x800], R24 ;  /* 0xfff800180a007986 */ /* 0x0101e8000c10190c */
[----:B------:R0:W-:Y:S04]  /*4d60*/  STG.E desc[UR12][R12.64+-0x800], R25 ;  /* 0xfff800190c007986 */ /* 0x0001e8000c10190c */
[----:B-----5:R0:W-:Y:S04]  /*4d70*/  STG.E desc[UR12][R10.64+-0x400], R26 ;  /* 0xfffc001a0a007986 */ /* 0x0201e8000c10190c */
[----:B------:R0:W-:Y:S04]  /*4d80*/  STG.E desc[UR12][R12.64+-0x400], R27 ;  /* 0xfffc001b0c007986 */ /* 0x0001e8000c10190c */
[----:B------:R0:W-:Y:S04]  /*4d90*/  STG.E desc[UR12][R10.64], R28 ;  /* 0x0000001c0a007986 */ /* 0x0001e8000c10190c */
[----:B------:R0:W-:Y:S04]  /*4da0*/  STG.E desc[UR12][R12.64], R29 ;  /* 0x0000001d0c007986 */ /* 0x0001e8000c10190c */
[----:B------:R0:W-:Y:S04]  /*4db0*/  STG.E desc[UR12][R10.64+0x400], R30 ;  /* 0x0004001e0a007986 */ /* 0x0001e8000c10190c */
[----:B------:R0:W-:Y:S02]  /*4dc0*/  STG.E desc[UR12][R12.64+0x400], R31 ;  /* 0x0004001f0c007986 */ /* 0x0001e4000c10190c */
.L_x_1373:
[----:B------:R-:W-:Y:S05]  /*4dd0*/  BSYNC.RECONVERGENT B0 ;  /* 0x0000000000007941 */ /* 0x000fea0003800200 */
.L_x_1372:
[----:B------:R-:W-:-:S13]  /*4de0*/  ISETP.LT.OR P0, PT, R0, R19, P0 ;  /* 0x000000130000720c */ /* 0x000fda0000701670 */
[----:B------:R-:W-:Y:S05]  /*4df0*/  @!P0 EXIT ;  /* 0x000000000000894d */ /* 0x000fea0003800000 */
[----:B0-----:R-:W0:Y:S01]  /*4e00*/  LDS.64 R6, [R18+-0x1000] ;  /* 0xfff0000012067984 */ /* 0x001e220000000a00 */
[----:B------:R-:W-:-:S03]  /*4e10*/  IMAD.WIDE R4, R41, 0x4, R4 ;  /* 0x0000000429047825 */ /* 0x000fc600078e0204 */
[----:B------:R-:W1:Y:S01]  /*4e20*/  LDS.64 R8, [R18+-0x800] ;  /* 0xfff8000012087984 */ /* 0x000e620000000a00 */
[----:B------:R-:W-:-:S03]  /*4e30*/  IMAD.WIDE R2, R41, 0x4, R2 ;  /* 0x0000000429027825 */ /* 0x000fc600078e0202 */
[----:B------:R-:W2:Y:S04]  /*4e40*/  LDS.64 R10, [R18] ;  /* 0x00000000120a7984 */ /* 0x000ea80000000a00 */
[----:B------:R-:W3:Y:S04]  /*4e50*/  LDS.64 R12, [R18+0x800] ;  /* 0x00080000120c7984 */ /* 0x000ee80000000a00 */
[----:B0-----:R-:W-:Y:S04]  /*4e60*/  STG.E desc[UR12][R4.64+-0x800], R6 ;  /* 0xfff8000604007986 */ /* 0x001fe8000c10190c */
[----:B------:R-:W-:Y:S04]  /*4e70*/  STG.E desc[UR12][R2.64+-0x800], R7 ;  /* 0xfff8000702007986 */ /* 0x000fe8000c10190c */
[----:B-1----:R-:W-:Y:S04]  /*4e80*/  STG.E desc[UR12][R4.64+-0x400], R8 ;  /* 0xfffc000804007986 */ /* 0x002fe8000c10190c */
[----:B------:R-:W-:Y:S04]  /*4e90*/  STG.E desc[UR12][R2.64+-0x400], R9 ;  /* 0xfffc000902007986 */ /* 0x000fe8000c10190c */
[----:B--2---:R-:W-:Y:S04]  /*4ea0*/  STG.E desc[UR12][R4.64], R10 ;  /* 0x0000000a04007986 */ /* 0x004fe8000c10190c */
[----:B------:R-:W-:Y:S04]  /*4eb0*/  STG.E desc[UR12][R2.64], R11 ;  /* 0x0000000b02007986 */ /* 0x000fe8000c10190c */
[----:B---3--:R-:W-:Y:S04]  /*4ec0*/  STG.E desc[UR12][R4.64+0x400], R12 ;  /* 0x0004000c04007986 */ /* 0x008fe8000c10190c */
[----:B------:R-:W-:Y:S01]  /*4ed0*/  STG.E desc[UR12][R2.64+0x400], R13 ;  /* 0x0004000d02007986 */ /* 0x000fe2000c10190c */
[----:B------:R-:W-:Y:S05]  /*4ee0*/  EXIT ;  /* 0x000000000000794d */ /* 0x000fea0003800000 */
.L_x_1365:
[----:B------:R-:W0:Y:S01]  /*4ef0*/  LDC.64 R38, c[0x0][0x390] ;  /* 0x0000e400ff267b82 */ /* 0x000e220000000a00 */
[----:B------:R-:W-:Y:S02]  /*4f00*/  ISETP.NE.AND P0, PT, R34, R32, PT ;  /* 0x000000202200720c */ /* 0x000fe40003f05270 */
[----:B------:R-:W-:Y:S02]  /*4f10*/  ISETP.NE.AND P2, PT, R30, R28, PT ;  /* 0x0000001c1e00720c */ /* 0x000fe40003f45270 */
[----:B------:R-:W-:Y:S02]  /*4f20*/  ISETP.NE.AND P1, PT, R32, R30, PT ;  /* 0x0000001e2000720c */ /* 0x000fe40003f25270 */
[----:B------:R-:W-:Y:S01]  /*4f30*/  ISETP.NE.AND P3, PT, R6, R4, PT ;  /* 0x000000040600720c */ /* 0x000fe20003f65270 */
[----:B------:R-:W1:Y:S01]  /*4f40*/  LDC.64 R26, c[0x0][0x398] ;  /* 0x0000e600ff1a7b82 */ /* 0x000e620000000a00 */
[----:B------:R-:W-:Y:S02]  /*4f50*/  ISETP.NE.AND P4, PT, R4, R2, PT ;  /* 0x000000020400720c */ /* 0x000fe40003f85270 */
[----:B------:R-:W-:-:S05]  /*4f60*/  ISETP.NE.AND P5, PT, R2, R37, PT ;  /* 0x000000250200720c */ /* 0x000fca0003fa5270 */
[----:B------:R-:W2:Y:S08]  /*4f70*/  LDC.64 R20, c[0x0][0x398] ;  /* 0x0000e600ff147b82 */ /* 0x000eb00000000a00 */
[----:B------:R-:W3:Y:S01]  /*4f80*/  LDC.64 R24, c[0x0][0x390] ;  /* 0x0000e400ff187b82 */ /* 0x000ee20000000a00 */
[----:B0-----:R-:W-:-:S05]  /*4f90*/  @P0 IMAD.WIDE R38, R43, 0x4, R38 ;  /* 0x000000042b260825 */ /* 0x001fca00078e0226 */
[----:B------:R-:W-:Y:S02]  /*4fa0*/  @P0 STG.E desc[UR12][R38.64], R34 ;  /* 0x0000002226000986 */ /* 0x000fe4000c10190c */
[----:B------:R-:W0:Y:S01]  /*4fb0*/  LDC.64 R22, c[0x0][0x398] ;  /* 0x0000e600ff167b82 */ /* 0x000e220000000a00 */
[----:B-1----:R-:W-:-:S05]  /*4fc0*/  @P0 IMAD.WIDE R26, R43, 0x4, R26 ;  /* 0x000000042b1a0825 */ /* 0x002fca00078e021a */
[----:B------:R-:W-:Y:S01]  /*4fd0*/  @P0 STG.E desc[UR12][R26.64], R35 ;  /* 0x000000231a000986 */ /* 0x000fe2000c10190c */
[----:B------:R-:W-:Y:S01]  /*4fe0*/  ISETP.NE.AND P0, PT, R28, R10, PT ;  /* 0x0000000a1c00720c */ /* 0x000fe20003f05270 */
[----:B------:R-:W1:Y:S01]  /*4ff0*/  LDC.64 R18, c[0x0][0x390] ;  /* 0x0000e400ff127b82 */ /* 0x000e620000000a00 */
[----:B--2---:R-:W-:-:S04]  /*5000*/  @P2 IMAD.WIDE R50, R13, 0x4, R20 ;  /* 0x000000040d322825 */ /* 0x004fc800078e0214 */
[----:B---3--:R-:W-:-:S03]  /*5010*/  @P1 IMAD.WIDE R24, R41, 0x4, R24 ;  /* 0x0000000429181825 */ /* 0x008fc600078e0218 */
[----:B------:R-:W2:Y:S02]  /*5020*/  LDC.64 R20, c[0x0][0x390] ;  /* 0x0000e400ff147b82 */ /* 0x000ea40000000a00 */
[----:B------:R3:W-:Y:S01]  /*5030*/  @P1 STG.E desc[UR12][R24.64], R32 ;  /* 0x0000002018001986 */ /* 0x0007e2000c10190c */
[----:B0-----:R-:W-:-:S05]  /*5040*/  @P1 IMAD.WIDE R22, R41, 0x4, R22 ;  /* 0x0000000429161825 */ /* 0x001fca00078e0216 */
[----:B------:R-:W0:Y:S01]  /*5050*/  LDC.64 R46, c[0x0][0x390] ;  /* 0x0000e400ff2e7b82 */ /* 0x000e220000000a00 */
[----:B------:R4:W-:Y:S01]  /*5060*/  @P1 STG.E desc[UR12][R22.64], R33 ;  /* 0x0000002116001986 */ /* 0x0009e2000c10190c */
[----:B------:R-:W-:Y:S01]  /*5070*/  ISETP.NE.AND P1, PT, R10, R8, PT ;  /* 0x000000080a00720c */ /* 0x000fe20003f25270 */
[----:B-1----:R-:W-:-:S05]  /*5080*/  @P2 IMAD.WIDE R18, R13, 0x4, R18 ;  /* 0x000000040d122825 */ /* 0x002fca00078e0212 */
[----:B------:R-:W1:Y:S01]  /*5090*/  LDC.64 R40, c[0x0][0x398] ;  /* 0x0000e600ff287b82 */ /* 0x000e620000000a00 */
[----:B------:R4:W-:Y:S07]  /*50a0*/  @P2 STG.E desc[UR12][R18.64], R30 ;  /* 0x0000001e12002986 */ /* 0x0009ee000c10190c */
[----:B------:R-:W5:Y:S01]  /*50b0*/  LDC.64 R44, c[0x0][0x398] ;  /* 0x0000e600ff2c7b82 */ /* 0x000f620000000a00 */
[----:B------:R4:W-:Y:S01]  /*50c0*/  @P2 STG.E desc[UR12][R50.64], R31 ;  /* 0x0000001f32002986 */ /* 0x0009e2000c10190c */
[----:B------:R-:W-:Y:S01]  /*50d0*/  ISETP.NE.AND P2, PT, R8, R6, PT ;  /* 0x000000060800720c */ /* 0x000fe20003f45270 */
[----:B--2---:R-:W-:-:S05]  /*50e0*/  @P0 IMAD.WIDE R20, R12, 0x4, R20 ;  /* 0x000000040c140825 */ /* 0x004fca00078e0214 */
[----:B------:R-:W2:Y:S01]  /*50f0*/  LDC.64 R42, c[0x0][0x390] ;  /* 0x0000e400ff2a7b82 */ /* 0x000ea20000000a00 */
[----:B0-----:R-:W-:Y:S01]  /*5100*/  @P1 IMAD.WIDE R46, R14, 0x4, R46 ;  /* 0x000000040e2e1825 */ /* 0x001fe200078e022e */
[----:B------:R4:W-:Y:S06]  /*5110*/  @P0 STG.E desc[UR12][R20.64], R28 ;  /* 0x0000001c14000986 */ /* 0x0009ec000c10190c */
[----:B------:R-:W0:Y:S01]  /*5120*/  LDC.64 R48, c[0x0][0x398] ;  /* 0x0000e600ff307b82 */ /* 0x000e220000000a00 */
[----:B-1----:R-:W-:-:S05]  /*5130*/  @P0 IMAD.WIDE R40, R12, 0x4, R40 ;  /* 0x000000040c280825 */ /* 0x002fca00078e0228 */
[----:B------:R4:W-:Y:S02]  /*5140*/  @P0 STG.E desc[UR12][R40.64], R29 ;  /* 0x0000001d28000986 */ /* 0x0009e4000c10190c */
[----:B---3--:R-:W1:Y:S01]  /*5150*/  LDC.64 R24, c[0x0][0x390] ;  /* 0x0000e400ff187b82 */ /* 0x008e620000000a00 */
[----:B-----5:R-:W-:Y:S01]  /*5160*/  @P1 IMAD.WIDE R44, R14, 0x4, R44 ;  /* 0x000000040e2c1825 */ /* 0x020fe200078e022c */
[----:B------:R4:W-:Y:S04]  /*5170*/  @P1 STG.E desc[UR12][R46.64], R10 ;  /* 0x0000000a2e001986 */ /* 0x0009e8000c10190c */
[----:B------:R4:W-:Y:S02]  /*5180*/  @P1 STG.E desc[UR12][R44.64], R11 ;  /* 0x0000000b2c001986 */ /* 0x0009e4000c10190c */
[----:B------:R-:W3:Y:S01]  /*5190*/  LDC.64 R26, c[0x0][0x398] ;  /* 0x0000e600ff1a7b82 */ /* 0x000ee20000000a00 */
[----:B--2---:R-:W-:-:S05]  /*51a0*/  @P2 IMAD.WIDE R42, R15, 0x4, R42 ;  /* 0x000000040f2a2825 */ /* 0x004fca00078e022a */
[----:B------:R4:W-:Y:S02]  /*51b0*/  @P2 STG.E desc[UR12][R42.64], R8 ;  /* 0x000000082a002986 */ /* 0x0009e4000c10190c */
[----:B------:R-:W2:Y:S01]  /*51c0*/  LDC.64 R34, c[0x0][0x390] ;  /* 0x0000e400ff227b82 */ /* 0x000ea20000000a00 */
[----:B0-----:R-:W-:-:S05]  /*51d0*/  @P2 IMAD.WIDE R48, R15, 0x4, R48 ;  /* 0x000000040f302825 */ /* 0x001fca00078e0230 */
[----:B------:R4:W-:Y:S02]  /*51e0*/  @P2 STG.E desc[UR12][R48.64], R9 ;  /* 0x0000000930002986 */ /* 0x0009e4000c10190c */
[----:B------:R-:W0:Y:S01]  /*51f0*/  LDC.64 R38, c[0x0][0x398] ;  /* 0x0000e600ff267b82 */ /* 0x000e220000000a00 */
[----:B-1----:R-:W-:-:S05]  /*5200*/  @P3 IMAD.WIDE R24, R16, 0x4, R24 ;  /* 0x0000000410183825 */ /* 0x002fca00078e0218 */
[----:B------:R4:W-:Y:S01]  /*5210*/  @P3 STG.E desc[UR12][R24.64], R6 ;  /* 0x0000000618003986 */ /* 0x0009e2000c10190c */
[----:B---3--:R-:W-:-:S05]  /*5220*/  @P3 IMAD.WIDE R26, R16, 0x4, R26 ;  /* 0x00000004101a3825 */ /* 0x008fca00078e021a */
[----:B------:R4:W-:Y:S01]  /*5230*/  @P3 STG.E desc[UR12][R26.64], R7 ;  /* 0x000000071a003986 */ /* 0x0009e2000c10190c */
[----:B--2---:R-:W-:-:S05]  /*5240*/  @P4 IMAD.WIDE R34, R17, 0x4, R34 ;  /* 0x0000000411224825 */ /* 0x004fca00078e0222 */
[----:B------:R4:W-:Y:S01]  /*5250*/  @P4 STG.E desc[UR12][R34.64], R4 ;  /* 0x0000000422004986 */ /* 0x0009e2000c10190c */
[----:B0-----:R-:W-:-:S05]  /*5260*/  @P4 IMAD.WIDE R38, R17, 0x4, R38 ;  /* 0x0000000411264825 */ /* 0x001fca00078e0226 */
[----:B------:R4:W-:Y:S01]  /*5270*/  @P4 STG.E desc[UR12][R38.64], R5 ;  /* 0x0000000526004986 */ /* 0x0009e2000c10190c */
[----:B------:R-:W-:Y:S05]  /*5280*/  @!P5 EXIT ;  /* 0x000000000000d94d */ /* 0x000fea0003800000 */
[----:B----4-:R-:W0:Y:S08]  /*5290*/  LDC.64 R4, c[0x0][0x390] ;  /* 0x0000e400ff047b82 */ /* 0x010e300000000a00 */
[----:B------:R-:W1:Y:S01]  /*52a0*/  LDC.64 R6, c[0x0][0x398] ;  /* 0x0000e600ff067b82 */ /* 0x000e620000000a00 */
[----:B0-----:R-:W-:-:S05]  /*52b0*/  IMAD.WIDE R4, R36, 0x4, R4 ;  /* 0x0000000424047825 */ /* 0x001fca00078e0204 */
[----:B------:R-:W-:Y:S01]  /*52c0*/  STG.E desc[UR12][R4.64], R2 ;  /* 0x0000000204007986 */ /* 0x000fe2000c10190c */
[----:B-1----:R-:W-:-:S05]  /*52d0*/  IMAD.WIDE R36, R36, 0x4, R6 ;  /* 0x0000000424247825 */ /* 0x002fca00078e0206 */
[----:B------:R-:W-:Y:S01]  /*52e0*/  STG.E desc[UR12][R36.64], R3 ;  /* 0x0000000324007986 */ /* 0x000fe2000c10190c */
[----:B------:R-:W-:Y:S05]  /*52f0*/  EXIT ;  /* 0x000000000000794d */ /* 0x000fea0003800000 */
.L_x_1341:
[----:B------:R-:W-:-:S13]  /*5300*/  ISETP.GE.AND P0, PT, R38, 0x1, PT ;  /* 0x000000012600780c */ /* 0x000fda0003f06270 */
[----:B------:R-:W-:Y:S05]  /*5310*/  @!P0 EXIT ;  /* 0x000000000000894d */ /* 0x000fea0003800000 */
[----:B------:R-:W-:-:S13]  /*5320*/  ISETP.NE.AND P0, PT, R39, RZ, PT ;  /* 0x000000ff2700720c */ /* 0x000fda0003f05270 */
[----:B------:R-:W-:Y:S05]  /*5330*/  @P0 BRA `(.L_x_1374) ;  /* 0x0000002400b40947 */ /* 0x000fea0003800000 */
        /* <DEDUP_REMOVED lines=10> */
[C---:B------:R-:W-:Y:S01]  /*53e0*/  VIADD R15, R7.reuse, 0x60 ;  /* 0x00000060070f7836 */ /* 0x040fe20000000000 */
[CC--:B------:R-:W-:Y:S01]  /*53f0*/  ISETP.GE.U32.AND P1, PT, R7.reuse, R38.reuse, PT ;  /* 0x000000260700720c */ /* 0x0c0fe20003f26070 */
[C---:B------:R-:W-:Y:S02]  /*5400*/  VIADD R3, R7.reuse, 0x20 ;  /* 0x0000002007037836 */ /* 0x040fe40000000000 */
[----:B------:R-:W-:Y:S01]  /*5410*/  IMAD.SHL.U32 R17, R7, 0x4, RZ ;  /* 0x0000000407117824 */ /* 0x000fe200078e00ff */
[-C--:B------:R-:W-:Y:S01]  /*5420*/  ISETP.GE.U32.AND P4, PT, R15, R38.reuse, PT ;  /* 0x000000260f00720c */ /* 0x080fe20003f86070 */
[----:B------:R-:W-:Y:S01]  /*5430*/  VIADD R13, R7, 0x40 ;  /* 0x00000040070d7836 */ /* 0x000fe20000000000 */
[-C--:B------:R-:W-:Y:S01]  /*5440*/  ISETP.GE.U32.AND P5, PT, R3, R38.reuse, PT ;  /* 0x000000260300720c */ /* 0x080fe20003fa6070 */
[C---:B------:R-:W-:Y:S01]  /*5450*/  VIADD R15, R7.reuse, 0xa0 ;  /* 0x000000a0070f7836 */ /* 0x040fe20000000000 */
[----:B------:R-:W-:Y:S01]  /*5460*/  IADD3 R2, P6, PT, R10, R17, RZ ;  /* 0x000000110a027210 */ /* 0x000fe20007fde0ff */
[----:B------:R-:W-:Y:S01]  /*5470*/  VIADD R3, R7, 0x80 ;  /* 0x0000008007037836 */ /* 0x000fe20000000000 */
[----:B------:R-:W-:-:S02]  /*5480*/  ISETP.GE.U32.AND P0, PT, R13, R38, PT ;  /* 0x000000260d00720c */ /* 0x000fc40003f06070 */
[-C--:B------:R-:W-:Y:S01]  /*5490*/  ISETP.GE.U32.AND P2, PT, R15, R38.reuse, PT ;  /* 0x000000260f00720c */ /* 0x080fe20003f46070 */
[----:B------:R-:W-:Y:S01]  /*54a0*/  @!P1 IMAD.WIDE.U32 R12, R7, 0x4, R10 ;  /* 0x00000004070c9825 */ /* 0x000fe200078e000a */
[----:B------:R-:W-:-:S03]  /*54b0*/  ISETP.GE.U32.AND P3, PT, R3, R38, PT ;  /* 0x000000260300720c */ /* 0x000fc60003f66070 */
[----:B------:R-:W-:-:S04]  /*54c0*/  @!P1 IMAD.WIDE.U32 R14, R7, 0x4, R8 ;  /* 0x00000004070e9825 */ /* 0x000fc800078e0008 */
[----:B------:R-:W-:Y:S02]  /*54d0*/  VIADD R19, R7, 0xc0 ;  /* 0x000000c007137836 */ /* 0x000fe40000000000 */
[----:B------:R-:W-:Y:S01]  /*54e0*/  IMAD.X R3, RZ, RZ, R11, P6 ;  /* 0x000000ffff037224 */ /* 0x000fe200030e060b */
[----:B0-----:R-:W-:Y:S01]  /*54f0*/  IADD3 R8, P6, PT, R17, R8, RZ ;  /* 0x0000000811087210 */ /* 0x001fe20007fde0ff */
[C---:B------:R-:W-:Y:S02]  /*5500*/  VIADD R21, R7.reuse, 0xe0 ;  /* 0x000000e007157836 */ /* 0x040fe40000000000 */
[----:B------:R-:W-:Y:S02]  /*5510*/  VIADD R7, R7, 0x100 ;  /* 0x0000010007077836 */ /* 0x000fe40000000000 */
[----:B------:R-:W-:Y:S01]  /*5520*/  IMAD.X R9, RZ, RZ, R9, P6 ;  /* 0x000000ffff097224 */ /* 0x000fe200030e0609 */
[----:B------:R-:W-:Y:S01]  /*5530*/  ISETP.GE.U32.AND P6, PT, R21, R38, PT ;  /* 0x000000261500720c */ /* 0x000fe20003fc6070 */
[----:B--2---:R-:W-:-:S02]  /*5540*/  IMAD.MOV.U32 R11, RZ, RZ, R6 ;  /* 0x000000ffff0b7224 */ /* 0x004fc400078e0006 */
[----:B------:R0:W2:Y:S02]  /*5550*/  @!P1 LDG.E.CONSTANT R6, desc[UR12][R12.64] ;  /* 0x0000000c0c069981 */ /* 0x0000a4000c1e9900 */
[----:B------:R-:W-:Y:S02]  /*5560*/  IMAD.MOV.U32 R16, RZ, RZ, R11 ;  /* 0x000000ffff107224 */ /* 0x000fe400078e000b */
[----:B---3--:R-:W-:Y:S02]  /*5570*/  IMAD.MOV.U32 R10, RZ, RZ, R5 ;  /* 0x000000ffff0a7224 */ /* 0x008fe400078e0005 */
[----:B------:R1:W3:Y:S01]  /*5580*/  @!P1 LDG.E.CONSTANT R5, desc[UR12][R14.64] ;  /* 0x0000000c0e059981 */ /* 0x0002e2000c1e9900 */
[-C--:B------:R-:W-:Y:S01]  /*5590*/  ISETP.GE.U32.AND P1, PT, R19, R38.reuse, PT ;  /* 0x000000261300720c */ /* 0x080fe20003f26070 */
[----:B------:R-:W-:Y:S02]  /*55a0*/  IMAD.MOV.U32 R19, RZ, RZ, R10 ;  /* 0x000000ffff137224 */ /* 0x000fe400078e000a */
[----:B------:R-:W4:Y:S04]  /*55b0*/  @!P5 LDG.E.CONSTANT R16, desc[UR12][R2.64+0x80] ;  /* 0x0000800c0210d981 */ /* 0x000f28000c1e9900 */
[----:B------:R-:W5:Y:S01]  /*55c0*/  @!P5 LDG.E.CONSTANT R19, desc[UR12][R8.64+0x80] ;  /* 0x0000800c0813d981 */ /* 0x000f62000c1e9900 */
[----:B------:R-:W-:Y:S01]  /*55d0*/  ISETP.GE.U32.AND P5, PT, R7, R38, PT ;  /* 0x000000260700720c */ /* 0x000fe20003fa6070 */
[----:B0-----:R-:W-:-:S02]  /*55e0*/  IMAD.MOV.U32 R12, RZ, RZ, R11 ;  /* 0x000000ffff0c7224 */ /* 0x001fc400078e000b */
[--C-:B------:R-:W-:Y:S02]  /*55f0*/  IMAD.MOV.U32 R13, RZ, RZ, R11.reuse ;  /* 0x000000ffff0d7224 */ /* 0x100fe400078e000b */
[--C-:B-1----:R-:W-:Y:S02]  /*5600*/  IMAD.MOV.U32 R14, RZ, RZ, R11.reuse ;  /* 0x000000ffff0e7224 */ /* 0x102fe400078e000b */
        /* <DEDUP_REMOVED lines=23> */
[----:B------:R-:W0:Y:S01]  /*5780*/  S2R R7, SR_LANEID ;  /* 0x0000000000077919 */ /* 0x000e220000000000 */
[----:B------:R-:W1:Y:S01]  /*5790*/  S2UR UR5, SR_CgaCtaId ;  /* 0x00000000000579c3 */ /* 0x000e620000008800 */
[----:B------:R-:W-:Y:S01]  /*57a0*/  SHF.R.U32.HI R46, RZ, 0x5, R0 ;  /* 0x00000005ff2e7819 */ /* 0x000fe20000011600 */
[----:B------:R-:W-:-:S02]  /*57b0*/  UMOV UR4, 0x400 ;  /* 0x0000040000047882 */ /* 0x000fc40000000000 */
[----:B-1----:R-:W-:Y:S02]  /*57c0*/  ULEA UR4, UR5, UR4, 0x18 ;  /* 0x0000000405047291 */ /* 0x002fe4000f8ec0ff */
[----:B0-----:R-:W-:-:S05]  /*57d0*/  IMAD R2, R46, 0x120, R7 ;  /* 0x000001202e027824 */ /* 0x001fca00078e0207 */
[----:B------:R-:W-:-:S05]  /*57e0*/  LEA R2, R2, UR4, 0x2 ;  /* 0x0000000402027c11 */ /* 0x000fca000f8e10ff */
[----:B------:R-:W-:Y:S01]  /*57f0*/  IMAD R8, R7, 0x20, R2 ;  /* 0x0000002007087824 */ /* 0x000fe200078e0202 */
[C---:B------:R-:W-:Y:S01]  /*5800*/  ISETP.NE.AND P3, PT, R0.reuse, RZ, PT ;  /* 0x000000ff0000720c */ /* 0x040fe20003f65270 */
[----:B------:R-:W-:-:S05]  /*5810*/  IMAD R9, R0, 0x9, RZ ;  /* 0x0000000900097824 */ /* 0x000fca00078e02ff */
[----:B------:R-:W-:Y:S01]  /*5820*/  ISETP.NE.AND P2, PT, R9, R38, PT ;  /* 0x000000260900720c */ /* 0x000fe20003f45270 */
[----:B--2---:R-:W-:Y:S04]  /*5830*/  STS [R2], R6 ;  /* 0x0000000602007388 */ /* 0x004fe80000000800 */
[----:B----4-:R-:W-:Y:S04]  /*5840*/  STS [R2+0x80], R16 ;  /* 0x0000801002007388 */ /* 0x010fe80000000800 */
[----:B---3--:R0:W-:Y:S04]  /*5850*/  STS [R2+0x100], R12 ;  /* 0x0001000c02007388 */ /* 0x0081e80000000800 */
[----:B-----5:R-:W-:Y:S04]  /*5860*/  STS [R2+0x180], R13 ;  /* 0x0001800d02007388 */ /* 0x020fe80000000800 */
[----:B------:R-:W-:Y:S04]  /*5870*/  STS [R2+0x200], R14 ;  /* 0x0002000e02007388 */ /* 0x000fe80000000800 */
[----:B------:R-:W-:Y:S04]  /*5880*/  STS [R2+0x280], R15 ;  /* 0x0002800f02007388 */ /* 0x000fe80000000800 */
[----:B------:R-:W-:Y:S04]  /*5890*/  STS [R2+0x300], R17 ;  /* 0x0003001102007388 */ /* 0x000fe80000000800 */
[----:B------:R-:W-:Y:S04]  /*58a0*/  STS [R2+0x380], R18 ;  /* 0x0003801202007388 */ /* 0x000fe80000000800 */
[----:B------:R-:W-:Y:S01]  /*58b0*/  STS [R2+0x400], R11 ;  /* 0x0004000b02007388 */ /* 0x000fe20000000800 */
[----:B------:R-:W-:-:S03]  /*58c0*/  NOP ;  /* 0x0000000000007918 */ /* 0x000fc60000000000 */
[----:B------:R-:W1:Y:S04]  /*58d0*/  LDS R3, [R8+0x20] ;  /* 0x0000200008037984 */ /* 0x000e680000000800 */
[----:B------:R-:W-:Y:S04]  /*58e0*/  LDS R6, [R8] ;  /* 0x0000000008067984 */ /* 0x000fe80000000800 */
        /* <DEDUP_REMOVED lines=8> */
[----:B0-----:R-:W-:-:S05]  /*5970*/  LEA R12, R0, UR4, 0x2 ;  /* 0x00000004000c7c11 */ /* 0x001fca000f8e10ff */
[----:B------:R-:W-:Y:S04]  /*5980*/  STS [R2], R5 ;  /* 0x0000000502007388 */ /* 0x000fe80000000800 */
[----:B------:R-:W-:Y:S04]  /*5990*/  STS [R2+0x80], R19 ;  /* 0x0000801302007388 */ /* 0x000fe80000000800 */
        /* <DEDUP_REMOVED lines=8> */
[----:B------:R-:W4:Y:S04]  /*5a20*/  LDS R44, [R8] ;  /* 0x00000000082c7984 */ /* 0x000f280000000800 */
[----:B------:R-:W5:Y:S04]  /*5a30*/  LDS R25, [R8+0x4] ;  /* 0x0000040008197984 */ /* 0x000f680000000800 */
        /* <DEDUP_REMOVED lines=8> */
[----:B-1----:R-:W-:Y:S02]  /*5ac0*/  STS [R12+0x47c], R3 ;  /* 0x00047c030c007388 */ /* 0x002fe40000000800 */
[----:B------:R-:W-:Y:S06]  /*5ad0*/  BAR.SYNC.DEFER_BLOCKING 0x0 ;  /* 0x0000000000007b1d */ /* 0x000fec0000010000 */
[----:B------:R-:W1:Y:S01]  /*5ae0*/  @P3 LDS R4, [R12+0x478] ;  /* 0x000478000c043984 */ /* 0x000e620000000800 */
[----:B------:R-:W-:Y:S01]  /*5af0*/  VIADD R13, R9, 0x1 ;  /* 0x00000001090d7836 */ /* 0x000fe20000000000 */
[----:B--2---:R-:W-:Y:S01]  /*5b00*/  ISETP.NE.AND P0, PT, R6, R24, PT ;  /* 0x000000180600720c */ /* 0x004fe20003f05270 */
[----:B------:R-:W-:Y:S01]  /*5b10*/  IMAD.MOV.U32 R11, RZ, RZ, 0x1 ;  /* 0x00000001ff0b7424 */ /* 0x000fe200078e00ff */
[----:B0-----:R-:W-:-:S02]  /*5b20*/  SEL R2, RZ, 0x1, P2 ;  /* 0x00000001ff027807 */ /* 0x001fc40001000000 */
[----:B------:R-:W-:Y:S02]  /*5b30*/  ISETP.EQ.OR P4, PT, R13, R38, P0 ;  /* 0x000000260d00720c */ /* 0x000fe40000782670 */
[----:B---3--:R-:W-:Y:S02]  /*5b40*/  ISETP.NE.AND P0, PT, R24, R26, PT ;  /* 0x0000001a1800720c */ /* 0x008fe40003f05270 */
[----:B----4-:R-:W-:-:S05]  /*5b50*/  SEL R10, R44, RZ, !P4 ;  /* 0x000000ff2c0a7207 */ /* 0x010fca0006000000 */
[----:B-----5:R-:W-:Y:S01]  /*5b60*/  IMAD.IADD R10, R25, 0x1, R10 ;  /* 0x00000001190a7824 */ /* 0x020fe200078e020a */
[----:B-1----:R-:W-:-:S04]  /*5b70*/  @P3 ISETP.NE.AND P1, PT, R4, R6, PT ;  /* 0x000000060400320c */ /* 0x002fc80003f25270 */
[----:B------:R-:W-:-:S04]  /*5b80*/  @P3 SEL R11, RZ, 0x1, !P1 ;  /* 0x00000001ff0b3807 */ /* 0x000fc80004800000 */
[----:B------:R-:W-:Y:S01]  /*5b90*/  @P3 SEL R2, R2, R11, !P2 ;  /* 0x0000000b02023207 */ /* 0x000fe20005000000 */
[----:B------:R-:W-:-:S05]  /*5ba0*/  VIADD R11, R9, 0x2 ;  /* 0x00000002090b7836 */ /* 0x000fca0000000000 */
[----:B------:R-:W-:Y:S01]  /*5bb0*/  ISETP.EQ.OR P0, PT, R11, R38, P0 ;  /* 0x000000260b00720c */ /* 0x000fe20000702670 */
[----:B------:R-:W-:Y:S01]  /*5bc0*/  VIADD R11, R9, 0x3 ;  /* 0x00000003090b7836 */ /* 0x000fe20000000000 */
[----:B------:R-:W-:Y:S02]  /*5bd0*/  ISETP.NE.AND P1, PT, R26, R28, PT ;  /* 0x0000001c1a00720c */ /* 0x000fe40003f25270 */
[----:B------:R-:W-:Y:S02]  /*5be0*/  SEL R10, R10, RZ, !P0 ;  /* 0x000000ff0a0a7207 */ /* 0x000fe40004000000 */
[----:B------:R-:W-:-:S03]  /*5bf0*/  ISETP.EQ.OR P1, PT, R11, R38, P1 ;  /* 0x000000260b00720c */ /* 0x000fc60000f22670 */
[----:B------:R-:W-:Y:S01]  /*5c00*/  IMAD.IADD R10, R27, 0x1, R10 ;  /* 0x000000011b0a7824 */ /* 0x000fe200078e020a */
[----:B------:R-:W-:Y:S01]  /*5c10*/  ISETP.NE.AND P5, PT, R28, R30, PT ;  /* 0x0000001e1c00720c */ /* 0x000fe20003fa5270 */
[----:B------:R-:W-:-:S03]  /*5c20*/  VIADD R11, R9, 0x4 ;  /* 0x00000004090b7836 */ /* 0x000fc60000000000 */
[----:B------:R-:W-:Y:S02]  /*5c30*/  SEL R10, R10, RZ, !P1 ;  /* 0x000000ff0a0a7207 */ /* 0x000fe40004800000 */
[----:B------:R-:W-:-:S03]  /*5c40*/  ISETP.EQ.OR P5, PT, R11, R38, P5 ;  /* 0x000000260b00720c */ /* 0x000fc60002fa2670 */
[----:B------:R-:W-:Y:S01]  /*5c50*/  IMAD.IADD R10, R29, 0x1, R10 ;  /* 0x000000011d0a7824 */ /* 0x000fe200078e020a */
[----:B------:R-:W-:Y:S01]  /*5c60*/  ISETP.NE.AND P2, PT, R30, R32, PT ;  /* 0x000000201e00720c */ /* 0x000fe20003f45270 */
[----:B------:R-:W-:-:S03]  /*5c70*/  VIADD R11, R9, 0x5 ;  /* 0x00000005090b7836 */ /* 0x000fc60000000000 */
[----:B------:R-:W-:Y:S02]  /*5c80*/  SEL R10, R10, RZ, !P5 ;  /* 0x000000ff0a0a7207 */ /* 0x000fe40006800000 */
[----:B------:R-:W-:-:S03]  /*5c90*/  ISETP.EQ.OR P2, PT, R11, R38, P2 ;  /* 0x000000260b00720c */ /* 0x000fc60001742670 */
[----:B------:R-:W-:Y:S02]  /*5ca0*/  IMAD.IADD R10, R31, 0x1, R10 ;  /* 0x000000011f0a7824 */ /* 0x000fe400078e020a */
[----:B------:R-:W-:Y:S01]  /*5cb0*/  VIADD R42, R2, 0x1 ;  /* 0x00000001022a7836 */ /* 0x000fe20000000000 */
[----:B------:R-:W-:Y:S01]  /*5cc0*/  ISETP.NE.AND P3, PT, R32, R34, PT ;  /* 0x000000222000720c */ /* 0x000fe20003f65270 */
[----:B------:R-:W-:Y:S01]  /*5cd0*/  VIADD R11, R9, 0x6 ;  /* 0x00000006090b7836 */ /* 0x000fe20000000000 */
[----:B------:R-:W-:Y:S01]  /*5ce0*/  SEL R10, R10, RZ, !P2 ;  /* 0x000000ff0a0a7207 */ /* 0x000fe20005000000 */
[----:B------:R-:W-:Y:S02]  /*5cf0*/  IMAD.MOV.U32 R8, RZ, RZ, R42 ;  /* 0x000000ffff087224 */ /* 0x000fe400078e002a */
[----:B------:R-:W-:Y:S01]  /*5d00*/  @!P4 IMAD.MOV R8, RZ, RZ, R2 ;  /* 0x000000ffff08c224 */ /* 0x000fe200078e0202 */
[----:B------:R-:W-:Y:S01]  /*5d10*/  ISETP.EQ.OR P3, PT, R11, R38, P3 ;  /* 0x000000260b00720c */ /* 0x000fe20001f62670 */
[----:B------:R-:W-:-:S02]  /*5d20*/  IMAD.IADD R10, R33, 0x1, R10 ;  /* 0x00000001210a7824 */ /* 0x000fc400078e020a */
[----:B------:R-:W-:Y:S02]  /*5d30*/  VIADD R13, R8, 0x1 ;  /* 0x00000001080d7836 */ /* 0x000fe40000000000 */
[----:B------:R-:W-:Y:S01]  /*5d40*/  @!P0 IMAD.MOV R13, RZ, RZ, R8 ;  /* 0x000000ffff0d8224 */ /* 0x000fe200078e0208 */
[----:B------:R-:W-:Y:S01]  /*5d50*/  SEL R10, R10, RZ, !P3 ;  /* 0x000000ff0a0a7207 */ /* 0x000fe20005800000 */
[----:B------:R-:W-:Y:S01]  /*5d60*/  VIADD R11, R9, 0x7 ;  /* 0x00000007090b7836 */ /* 0x000fe20000000000 */
[----:B------:R-:W-:Y:S01]  /*5d70*/  P2R R12, PR, RZ, 0x10 ;  /* 0x00000010ff0c7803 */ /* 0x000fe20000000000 */
[----:B------:R-:W-:Y:S01]  /*5d80*/  VIADD R8, R13, 0x1 ;  /* 0x000000010d087836 */ /* 0x000fe20000000000 */
[----:B------:R-:W-:Y:S01]  /*5d90*/  ISETP.NE.AND P4, PT, R34, R36, PT ;  /* 0x000000242200720c */ /* 0x000fe20003f85270 */
[----:B------:R-:W-:Y:S01]  /*5da0*/  @!P1 IMAD.MOV R8, RZ, RZ, R13 ;  /* 0x000000ffff089224 */ /* 0x000fe200078e020d */
[----:B------:R-:W-:Y:S01]  /*5db0*/  P2R R43, PR, RZ, 0x1 ;  /* 0x00000001ff2b7803 */ /* 0x000fe20000000000 */
[----:B------:R-:W-:Y:S01]  /*5dc0*/  IMAD.IADD R10, R35, 0x1, R10 ;  /* 0x00000001230a7824 */ /* 0x000fe200078e020a */
[----:B------:R-:W-:-:S02]  /*5dd0*/  ISETP.EQ.OR P4, PT, R11, R38, P4 ;  /* 0x000000260b00720c */ /* 0x000fc40002782670 */
[----:B------:R-:W-:Y:S01]  /*5de0*/  ISETP.NE.AND P0, PT, R12, RZ, PT ;  /* 0x000000ff0c00720c */ /* 0x000fe20003f05270 */
[----:B------:R-:W-:Y:S01]  /*5df0*/  VIADD R12, R8, 0x1 ;  /* 0x00000001080c7836 */ /* 0x000fe20000000000 */
[----:B------:R-:W-:Y:S01]  /*5e00*/  SEL R10, R10, RZ, !P4 ;  /* 0x000000ff0a0a7207 */ /* 0x000fe20006000000 */
[----:B------:R-:W-:Y:S01]  /*5e10*/  @!P5 IMAD.MOV R12, RZ, RZ, R8 ;  /* 0x000000ffff0cd224 */ /* 0x000fe200078e0208 */
[----:B------:R-:W-:Y:S01]  /*5e20*/  ISETP.NE.AND P6, PT, R36, R3, PT ;  /* 0x000000032400720c */ /* 0x000fe20003fc5270 */
[----:B------:R-:W-:Y:S02]  /*5e30*/  VIADD R9, R9, 0x8 ;  /* 0x0000000809097836 */ /* 0x000fe40000000000 */
[----:B------:R-:W-:Y:S02]  /*5e40*/  VIADD R8, R12, 0x1 ;  /* 0x000000010c087836 */ /* 0x000fe40000000000 */
[----:B------:R-:W-:Y:S01]  /*5e50*/  @!P2 IMAD.MOV R8, RZ, RZ, R12 ;  /* 0x000000ffff08a224 */ /* 0x000fe200078e020c */
[----:B------:R-:W-:Y:S01]  /*5e60*/  ISETP.EQ.OR P6, PT, R9, R38, P6 ;  /* 0x000000260900720c */ /* 0x000fe200037c2670 */
[----:B------:R-:W-:-:S02]  /*5e70*/  IMAD.IADD R10, R37, 0x1, R10 ;  /* 0x00000001250a7824 */ /* 0x000fc400078e020a */
[----:B------:R-:W-:Y:S02]  /*5e80*/  VIADD R12, R8, 0x1 ;  /* 0x00000001080c7836 */ /* 0x000fe40000000000 */
[----:B------:R-:W-:Y:S01]  /*5e90*/  @!P3 IMAD.MOV R12, RZ, RZ, R8 ;  /* 0x000000ffff0cb224 */ /* 0x000fe200078e0208 */
[----:B------:R-:W-:-:S03]  /*5ea0*/  SEL R10, R10, RZ, !P6 ;  /* 0x000000ff0a0a7207 */ /* 0x000fc60007000000 */
[----:B------:R-:W-:Y:S02]  /*5eb0*/  VIADD R9, R12, 0x1 ;  /* 0x000000010c097836 */ /* 0x000fe40000000000 */
[----:B------:R-:W-:Y:S02]  /*5ec0*/  @!P4 IMAD.MOV R9, RZ, RZ, R12 ;  /* 0x000000ffff09c224 */ /* 0x000fe400078e020c */
[----:B------:R-:W-:Y:S02]  /*5ed0*/  IMAD.IADD R5, R5, 0x1, R10 ;  /* 0x0000000105057824 */ /* 0x000fe400078e020a */
[----:B------:R-:W-:Y:S02]  /*5ee0*/  VIADD R8, R9, 0x1 ;  /* 0x0000000109087836 */ /* 0x000fe40000000000 */
[----:B------:R-:W-:Y:S02]  /*5ef0*/  @!P6 IMAD.MOV R8, RZ, RZ, R9 ;  /* 0x000000ffff08e224 */ /* 0x000fe400078e0209 */
[----:B------:R-:W0:Y:S03]  /*5f00*/  SHFL.UP PT, R9, R5, 0x1, RZ ;  /* 0x0420000005097989 */ /* 0x000e2600000e00ff */
        /* <DEDUP_REMOVED lines=48> */
[----:B------:R-:W0:Y:S04]  /*6210*/  LDS.128 R8, [UR4] ;  /* 0x00000004ff087984 */ /* 0x000e280008000c00 */
[----:B------:R-:W1:Y:S01]  /*6220*/  LDS.128 R12, [UR4+0x10] ;  /* 0x00001004ff0c7984 */ /* 0x000e620008000c00 */
[----:B0-----:R-:W-:-:S04]  /*6230*/  ISETP.NE.AND P6, PT, R10, RZ, PT ;  /* 0x000000ff0a00720c */ /* 0x001fc80003fc5270 */
[----:B------:R-:W-:Y:S02]  /*6240*/  SEL R16, R9, RZ, !P6 ;  /* 0x000000ff09107207 */ /* 0x000fe40007000000 */
[----:B-1----:R-:W-:-:S03]  /*6250*/  ISETP.NE.AND P6, PT, R12, RZ, PT ;  /* 0x000000ff0c00720c */ /* 0x002fc60003fc5270 */
[----:B------:R-:W-:Y:S02]  /*6260*/  IMAD.IADD R16, R11, 0x1, R16 ;  /* 0x000000010b107824 */ /* 0x000fe400078e0210 */
[----:B------:R-:W-:-:S03]  /*6270*/  IMAD.IADD R5, R8, 0x1, R10 ;  /* 0x0000000108057824 */ /* 0x000fc600078e020a */
[----:B------:R-:W-:Y:S02]  /*6280*/  SEL R18, R16, RZ, !P6 ;  /* 0x000000ff10127207 */ /* 0x000fe40007000000 */
[----:B------:R-:W-:-:S03]  /*6290*/  ISETP.NE.AND P6, PT, R46, 0x2, PT ;  /* 0x000000022e00780c */ /* 0x000fc60003fc5270 */
[----:B------:R-:W-:Y:S01]  /*62a0*/  IMAD.IADD R18, R13, 0x1, R18 ;  /* 0x000000010d127824 */ /* 0x000fe200078e0212 */
[C---:B------:R-:W-:Y:S01]  /*62b0*/  SEL R11, R5.reuse, R8, !P6 ;  /* 0x00000008050b7207 */ /* 0x040fe20007000000 */
[----:B------:R-:W-:Y:S01]  /*62c0*/  IMAD.IADD R5, R5, 0x1, R12 ;  /* 0x0000000105057824 */ /* 0x000fe200078e020c */
[----:B------:R-:W-:Y:S02]  /*62d0*/  SEL R9, R16, R9, !P6 ;  /* 0x0000000910097207 */ /* 0x000fe40007000000 */
[----:B------:R-:W-:-:S04]  /*62e0*/  ISETP.NE.AND P6, PT, R46, 0x3, PT ;  /* 0x000000032e00780c */ /* 0x000fc80003fc5270 */
[----:B------:R-:W-:Y:S02]  /*62f0*/  SEL R11, R5, R11, !P6 ;  /* 0x0000000b050b7207 */ /* 0x000fe40007000000 */
[----:B------:R-:W-:Y:S02]  /*6300*/  SEL R9, R18, R9, !P6 ;  /* 0x0000000912097207 */ /* 0x000fe40007000000 */
[----:B------:R-:W-:-:S04]  /*6310*/  ISETP.NE.AND P6, PT, R14, RZ, PT ;  /* 0x000000ff0e00720c */ /* 0x000fc80003fc5270 */
[----:B------:R-:W-:Y:S02]  /*6320*/  SEL R20, R18, RZ, !P6 ;  /* 0x000000ff12147207 */ /* 0x000fe40007000000 */
[----:B------:R-:W0:Y:S03]  /*6330*/  LDS.128 R16, [UR4+0x20] ;  /* 0x00002004ff107984 */ /* 0x000e260008000c00 */
[----:B------:R-:W-:Y:S02]  /*6340*/  IMAD.IADD R20, R15, 0x1, R20 ;  /* 0x000000010f147824 */ /* 0x000fe400078e0214 */
[----:B------:R-:W-:Y:S01]  /*6350*/  IMAD.IADD R5, R14, 0x1, R5 ;  /* 0x000000010e057824 */ /* 0x000fe200078e0205 */
[----:B0-----:R-:W-:-:S04]  /*6360*/  ISETP.NE.AND P6, PT, R16, RZ, PT ;  /* 0x000000ff1000720c */ /* 0x001fc80003fc5270 */
[----:B------:R-:W-:Y:S02]  /*6370*/  SEL R48, R20, RZ, !P6 ;  /* 0x000000ff14307207 */ /* 0x000fe40007000000 */
[----:B------:R-:W-:-:S04]  /*6380*/  ISETP.NE.AND P6, PT, R46, 0x4, PT ;  /* 0x000000042e00780c */ /* 0x000fc80003fc5270 */
[C---:B------:R-:W-:Y:S02]  /*6390*/  SEL R22, R5.reuse, R11, !P6 ;  /* 0x0000000b05167207 */ /* 0x040fe40007000000 */
[----:B------:R-:W-:Y:S01]  /*63a0*/  SEL R11, R20, R9, !P6 ;  /* 0x00000009140b7207 */ /* 0x000fe20007000000 */
[----:B------:R-:W-:Y:S01]  /*63b0*/  IMAD.IADD R9, R5, 0x1, R16 ;  /* 0x0000000105097824 */ /* 0x000fe200078e0210 */
[----:B------:R-:W-:-:S04]  /*63c0*/  ISETP.NE.AND P6, PT, R46, 0x5, PT ;  /* 0x000000052e00780c */ /* 0x000fc80003fc5270 */
[----:B------:R-:W-:Y:S02]  /*63d0*/  SEL R5, R9, R22, !P6 ;  /* 0x0000001609057207 */ /* 0x000fe40007000000 */
[----:B------:R-:W0:Y:S01]  /*63e0*/  LDS.128 R20, [UR4+0x30] ;  /* 0x00003004ff147984 */ /* 0x000e220008000c00 */
[----:B------:R-:W-:-:S05]  /*63f0*/  IMAD.IADD R48, R17, 0x1, R48 ;  /* 0x0000000111307824 */ /* 0x000fca00078e0230 */
[----:B------:R-:W-:Y:S02]  /*6400*/  SEL R11, R48, R11, !P6 ;  /* 0x0000000b300b7207 */ /* 0x000fe40007000000 */
[----:B------:R-:W-:-:S04]  /*6410*/  ISETP.NE.AND P6, PT, R18, RZ, PT ;  /* 0x000000ff1200720c */ /* 0x000fc80003fc5270 */
[----:B------:R-:W-:Y:S01]  /*6420*/  SEL R48, R48, RZ, !P6 ;  /* 0x000000ff30307207 */ /* 0x000fe20007000000 */
[----:B------:R-:W1:Y:S04]  /*6430*/  SHFL.UP PT, R40, R40, 0x1, RZ ;  /* 0x0420000028287989 */ /* 0x000e6800000e00ff */
[----:B------:R-:W-:Y:S02]  /*6440*/  IMAD.IADD R48, R19, 0x1, R48 ;  /* 0x0000000113307824 */ /* 0x000fe400078e0230 */
[----:B------:R-:W-:Y:S01]  /*6450*/  IMAD.IADD R9, R18, 0x1, R9 ;  /* 0x0000000112097824 */ /* 0x000fe200078e0209 */
[----:B0-----:R-:W-:-:S04]  /*6460*/  ISETP.NE.AND P6, PT, R20, RZ, PT ;  /* 0x000000ff1400720c */ /* 0x001fc80003fc5270 */
[----:B------:R-:W-:Y:S02]  /*6470*/  SEL R52, R48, RZ, !P6 ;  /* 0x000000ff30347207 */ /* 0x000fe40007000000 */
[----:B------:R-:W-:-:S03]  /*6480*/  ISETP.NE.AND P6, PT, R46, 0x6, PT ;  /* 0x000000062e00780c */ /* 0x000fc60003fc5270 */
[----:B------:R-:W-:Y:S01]  /*6490*/  IMAD.IADD R39, R21, 0x1, R52 ;  /* 0x0000000115277824 */ /* 0x000fe200078e0234 */
[----:B------:R-:W-:Y:S01]  /*64a0*/  SEL R50, R48, R11, !P6 ;  /* 0x0000000b30327207 */ /* 0x000fe20007000000 */
[C---:B------:R-:W-:Y:S01]  /*64b0*/  IMAD.IADD R21, R9.reuse, 0x1, R20 ;  /* 0x0000000109157824 */ /* 0x040fe200078e0214 */
[----:B------:R-:W-:Y:S02]  /*64c0*/  SEL R48, R9, R5, !P6 ;  /* 0x0000000509307207 */ /* 0x000fe40007000000 */
[----:B------:R-:W-:-:S04]  /*64d0*/  ISETP.NE.AND P6, PT, R46, 0x7, PT ;  /* 0x000000072e00780c */ /* 0x000fc80003fc5270 */
[----:B------:R-:W-:Y:S02]  /*64e0*/  SEL R19, R21, R48, !P6 ;  /* 0x0000003015137207 */ /* 0x000fe40007000000 */
[----:B------:R-:W-:Y:S01]  /*64f0*/  SEL R50, R39, R50, !P6 ;  /* 0x0000003227327207 */ /* 0x000fe20007000000 */
[----:B------:R-:W0:Y:S01]  /*6500*/  SHFL.UP PT, R48, R41, 0x1, RZ ;  /* 0x0420000029307989 */ /* 0x000e2200000e00ff */
[----:B------:R-:W-:-:S04]  /*6510*/  ISETP.GE.U32.AND P6, PT, R0, 0x20, PT ;  /* 0x000000200000780c */ /* 0x000fc80003fc6070 */
[----:B------:R-:W-:Y:S02]  /*6520*/  SEL R19, R19, RZ, P6 ;  /* 0x000000ff13137207 */ /* 0x000fe40003000000 */
[----:B------:R-:W-:Y:S02]  /*6530*/  SEL R5, R50, RZ, P6 ;  /* 0x000000ff32057207 */ /* 0x000fe40003000000 */
[----:B-1----:R-:W-:-:S04]  /*6540*/  ISETP.NE.AND P6, PT, R40, RZ, PT ;  /* 0x000000ff2800720c */ /* 0x002fc80003fc5270 */
[----:B------:R-:W-:Y:S02]  /*6550*/  SEL R9, R5, RZ, !P6 ;  /* 0x000000ff05097207 */ /* 0x000fe40007000000 */
[----:B------:R-:W-:-:S04]  /*6560*/  ISETP.NE.AND P6, PT, R7, RZ, PT ;  /* 0x000000ff0700720c */ /* 0x000fc80003fc5270 */
[----:B------:R-:W-:-:S09]  /*6570*/  SEL R46, R40, RZ, P6 ;  /* 0x000000ff282e7207 */ /* 0x000fd20003000000 */
[----:B0-----:R-:W-:Y:S01]  /*6580*/  @P6 IMAD.IADD R5, R48, 0x1, R9 ;  /* 0x0000000130056824 */ /* 0x001fe200078e0209 */
[----:B------:R-:W-:-:S04]  /*6590*/  ISETP.NE.AND P6, PT, R2, RZ, PT ;  /* 0x000000ff0200720c */ /* 0x000fc80003fc5270 */
[----:B------:R-:W-:-:S05]  /*65a0*/  SEL R7, R5, RZ, !P6 ;  /* 0x000000ff05077207 */ /* 0x000fca0007000000 */
[----:B------:R-:W-:-:S05]  /*65b0*/  IMAD.IADD R7, R44, 0x1, R7 ;  /* 0x000000012c077824 */ /* 0x000fca00078e0207 */
[----:B------:R-:W-:Y:S01]  /*65c0*/  SEL R44, R7, RZ, !P0 ;  /* 0x000000ff072c7207 */ /* 0x000fe20004000000 */
[----:B------:R-:W-:Y:S01]  /*65d0*/  @!P0 IMAD.MOV R42, RZ, RZ, R2 ;  /* 0x000000ffff2a8224 */ /* 0x000fe200078e0202 */
[----:B------:R-:W-:-:S03]  /*65e0*/  ISETP.NE.AND P0, PT, R43, RZ, PT ;  /* 0x000000ff2b00720c */ /* 0x000fc60003f05270 */
[----:B------:R-:W-:-:S05]  /*65f0*/  IMAD.IADD R25, R25, 0x1, R44 ;  /* 0x0000000119197824 */ /* 0x000fca00078e022c */
[----:B------:R-:W-:-:S05]  /*6600*/  SEL R40, R25, RZ, !P0 ;  /* 0x000000ff19287207 */ /* 0x000fca0004000000 */
[----:B------:R-:W-:-:S05]  /*6610*/  IMAD.IADD R27, R27, 0x1, R40 ;  /* 0x000000011b1b7824 */ /* 0x000fca00078e0228 */
[----:B------:R-:W-:Y:S01]  /*6620*/  SEL R40, R27, RZ, !P1 ;  /* 0x000000ff1b287207 */ /* 0x000fe20004800000 */
[----:B------:R-:W-:-:S04]  /*6630*/  IMAD.IADD R19, R19, 0x1, R46 ;  /* 0x0000000113137824 */ /* 0x000fc800078e022e */
[----:B------:R-:W-:Y:S02]  /*6640*/  IMAD.IADD R29, R29, 0x1, R40 ;  /* 0x000000011d1d7824 */ /* 0x000fe400078e0228 */
[----:B------:R-:W-:-:S03]  /*6650*/  IMAD.IADD R17, R19, 0x1, R42 ;  /* 0x0000000113117824 */ /* 0x000fc600078e022a */
[----:B------:R-:W-:Y:S01]  /*6660*/  SEL R40, R29, RZ, !P5 ;  /* 0x000000ff1d287207 */ /* 0x000fe20006800000 */
[----:B------:R-:W-:Y:S02]  /*6670*/  VIADD R15, R17, 0x1 ;  /* 0x00000001110f7836 */ /* 0x000fe40000000000 */
[----:B------:R-:W-:Y:S02]  /*6680*/  @!P0 IMAD.MOV R15, RZ, RZ, R17 ;  /* 0x000000ffff0f8224 */ /* 0x000fe400078e0211 */
[----:B------:R-:W-:Y:S02]  /*6690*/  IMAD.IADD R31, R31, 0x1, R40 ;  /* 0x000000011f1f7824 */ /* 0x000fe400078e0228 */
[----:B------:R-:W-:Y:S02]  /*66a0*/  VIADD R11, R15, 0x1 ;  /* 0x000000010f0b7836 */ /* 0x000fe40000000000 */
[----:B------:R-:W-:Y:S01]  /*66b0*/  @!P1 IMAD.MOV R11, RZ, RZ, R15 ;  /* 0x000000ffff0b9224 */ /* 0x000fe200078e020f */
[----:B------:R-:W-:Y:S01]  /*66c0*/  SEL R40, R31, RZ, !P2 ;  /* 0x000000ff1f287207 */ /* 0x000fe20005000000 */
[----:B------:R-:W-:-:S02]  /*66d0*/  IMAD.IADD R21, R22, 0x1, R21 ;  /* 0x0000000116157824 */ /* 0x000fc400078e0215 */
[----:B------:R-:W-:Y:S02]  /*66e0*/  VIADD R9, R11, 0x1 ;  /* 0x000000010b097836 */ /* 0x000fe40000000000 */
[----:B------:R-:W-:Y:S01]  /*66f0*/  @!P5 IMAD.MOV R9, RZ, RZ, R11 ;  /* 0x000000ffff09d224 */ /* 0x000fe200078e020b */
[----:B------:R-:W-:Y:S01]  /*6700*/  ISETP.NE.AND P5, PT, R22, RZ, PT ;  /* 0x000000ff1600720c */ /* 0x000fe20003fa5270 */
[----:B------:R-:W-:-:S03]  /*6710*/  IMAD.IADD R33, R33, 0x1, R40 ;  /* 0x0000000121217824 */ /* 0x000fc600078e0228 */
[----:B------:R-:W-:Y:S02]  /*6720*/  SEL R40, R39, RZ, !P5 ;  /* 0x000000ff27287207 */ /* 0x000fe40006800000 */
[----:B------:R-:W-:Y:S02]  /*6730*/  SEL R42, R33, RZ, !P3 ;  /* 0x000000ff212a7207 */ /* 0x000fe40005800000 */
[----:B------:R-:W-:Y:S01]  /*6740*/  ISETP.GE.AND P5, PT, R21, 0x101, PT ;  /* 0x000001011500780c */ /* 0x000fe20003fa6270 */
[----:B------:R-:W-:Y:S02]  /*6750*/  VIADD R13, R9, 0x1 ;  /* 0x00000001090d7836 */ /* 0x000fe40000000000 */
[----:B------:R-:W-:Y:S02]  /*6760*/  @!P2 IMAD.MOV R13, RZ, RZ, R9 ;  /* 0x000000ffff0da224 */ /* 0x000fe400078e0209 */
[----:B------:R-:W-:Y:S02]  /*6770*/  IMAD.IADD R35, R35, 0x1, R42 ;  /* 0x0000000123237824 */ /* 0x000fe400078e022a */
[----:B------:R-:W-:-:S02]  /*6780*/  IMAD.IADD R23, R23, 0x1, R40 ;  /* 0x0000000117177824 */ /* 0x000fc400078e0228 */
[----:B------:R-:W-:Y:S01]  /*6790*/  VIADD R39, R13, 0x1 ;  /* 0x000000010d277836 */ /* 0x000fe20000000000 */
[----:B------:R-:W-:Y:S01]  /*67a0*/  SEL R40, R35, RZ, !P4 ;  /* 0x000000ff23287207 */ /* 0x000fe20006000000 */
[----:B------:R-:W-:Y:S01]  /*67b0*/  @!P3 IMAD.MOV R39, RZ, RZ, R13 ;  /* 0x000000ffff27b224 */ /* 0x000fe200078e020d */
[----:B------:R-:W-:Y:S01]  /*67c0*/  BSSY.RECONVERGENT B0, `(.L_x_1375) ;  /* 0x0000117000007945 */ /* 0x000fe20003800200 */
[----:B------:R-:W-:Y:S02]  /*67d0*/  IMAD.IADD R43, R2, 0x1, R19 ;  /* 0x00000001022b7824 */ /* 0x000fe400078e0213 */
[----:B------:R-:W-:Y:S02]  /*67e0*/  VIADD R42, R39, 0x1 ;  /* 0x00000001272a7836 */ /* 0x000fe40000000000 */
[----:B------:R-:W-:Y:S02]  /*67f0*/  IMAD.IADD R37, R37, 0x1, R40 ;  /* 0x0000000125257824 */ /* 0x000fe400078e0228 */
[----:B------:R-:W-:Y:S01]  /*6800*/  @!P4 IMAD.MOV R42, RZ, RZ, R39 ;  /* 0x000000ffff2ac224 */ /* 0x000fe200078e0227 */
[----:B------:R-:W-:Y:S06]  /*6810*/  @!P5 BRA `(.L_x_1376) ;  /* 0x0000000c0044d947 */ /* 0x000fec0003800000 */
[----:B------:R-:W-:Y:S01]  /*6820*/  BAR.SYNC.DEFER_BLOCKING 0x0 ;  /* 0x0000000000007b1d */ /* 0x000fe20000010000 */
[----:B------:R-:W-:Y:S01]  /*6830*/  IMAD.MOV.U32 R41, RZ, RZ, 0x1 ;  /* 0x00000001ff297424 */ /* 0x000fe200078e00ff */
[----:B------:R-:W-:Y:S01]  /*6840*/  ISETP.NE.AND P5, PT, R6, R24, PT ;  /* 0x000000180600720c */ /* 0x000fe20003fa5270 */
[----:B------:R-:W-:Y:S01]  /*6850*/  IMAD.MOV.U32 R45, RZ, RZ, 0x9 ;  /* 0x00000009ff2d7424 */ /* 0x000fe200078e00ff */
[----:B------:R-:W-:Y:S01]  /*6860*/  @P6 LEA R19, R19, UR4, 0x3 ;  /* 0x0000000413136c11 */ /* 0x000fe2000f8e18ff */
[C---:B------:R-:W-:Y:S01]  /*6870*/  IMAD R41, R0.reuse, 0x9, R41 ;  /* 0x0000000900297824 */ /* 0x040fe200078e0229 */
[----:B------:R-:W-:Y:S02]  /*6880*/  @P0 LEA R17, R17, UR4, 0x3 ;  /* 0x0000000411110c11 */ /* 0x000fe4000f8e18ff */
[----:B------:R-:W-:Y:S02]  /*6890*/  @P1 LEA R15, R15, UR4, 0x3 ;  /* 0x000000040f0f1c11 */ /* 0x000fe4000f8e18ff */
[----:B------:R-:W-:Y:S01]  /*68a0*/  ISETP.NE.AND P5, PT, R41, R38, !P5 ;  /* 0x000000262900720c */ /* 0x000fe20006fa5270 */
[----:B------:R-:W-:Y:S01]  /*68b0*/  IMAD R41, R0, R45, 0x4 ;  /* 0x0000000400297424 */ /* 0x000fe200078e022d */
[----:B------:R-:W-:-:S02]  /*68c0*/  @P2 LEA R9, R9, UR4, 0x3 ;  /* 0x0000000409092c11 */ /* 0x000fc4000f8e18ff */
[----:B------:R-:W-:Y:S02]  /*68d0*/  @P3 LEA R13, R13, UR4, 0x3 ;  /* 0x000000040d0d3c11 */ /* 0x000fe4000f8e18ff */
[----:B------:R-:W-:-:S07]  /*68e0*/  @P4 LEA R39, R39, UR4, 0x3 ;  /* 0x0000000427274c11 */ /* 0x000fce000f8e18ff */
[----:B------:R-:W-:Y:S01]  /*68f0*/  @!P5 LEA R43, R43, UR4, 0x3 ;  /* 0x000000042b2bdc11 */ /* 0x000fe2000f8e18ff */
[----:B------:R0:W-:Y:S01]  /*6900*/  @P6 STS.64 [R19], R4 ;  /* 0x0000000413006388 */ /* 0x0001e20000000a00 */
[----:B------:R-:W-:-:S03]  /*6910*/  ISETP.NE.AND P6, PT, R28, R30, PT ;  /* 0x0000001e1c00720c */ /* 0x000fc60003fc5270 */
[----:B------:R0:W-:Y:S01]  /*6920*/  @!P5 STS.64 [R43], R6 ;  /* 0x000000062b00d388 */ /* 0x0001e20000000a00 */
[-C--:B------:R-:W-:Y:S01]  /*6930*/  ISETP.NE.AND P6, PT, R41, R38.reuse, !P6 ;  /* 0x000000262900720c */ /* 0x080fe200077c5270 */
[----:B------:R-:W-:Y:S01]  /*6940*/  IMAD R41, R0, R45, 0x8 ;  /* 0x0000000800297424 */ /* 0x000fe200078e022d */
[----:B------:R-:W-:Y:S01]  /*6950*/  ISETP.NE.AND P5, PT, R36, R3, PT ;  /* 0x000000032400720c */ /* 0x000fe20003fa5270 */
[----:B------:R0:W-:Y:S01]  /*6960*/  @P0 STS.64 [R17], R24 ;  /* 0x0000001811000388 */ /* 0x0001e20000000a00 */
[----:B------:R-:W-:Y:S02]  /*6970*/  ISETP.GE.U32.AND P0, PT, R0, R21, PT ;  /* 0x000000150000720c */ /* 0x000fe40003f06070 */
[----:B------:R-:W-:Y:S01]  /*6980*/  ISETP.NE.AND P5, PT, R41, R38, !P5 ;  /* 0x000000262900720c */ /* 0x000fe20006fa5270 */
[----:B------:R0:W-:Y:S06]  /*6990*/  @P1 STS.64 [R15], R26 ;  /* 0x0000001a0f001388 */ /* 0x0001ec0000000a00 */
[----:B------:R-:W-:-:S05]  /*69a0*/  @!P6 LEA R11, R11, UR4, 0x3 ;  /* 0x000000040b0bec11 */ /* 0x000fca000f8e18ff */
[----:B------:R0:W-:Y:S01]  /*69b0*/  @!P6 STS.64 [R11], R28 ;  /* 0x0000001c0b00e388 */ /* 0x0001e20000000a00 */
[----:B------:R-:W-:-:S03]  /*69c0*/  @!P5 LEA R42, R42, UR4, 0x3 ;  /* 0x000000042a2adc11 */ /* 0x000fc6000f8e18ff */
[----:B------:R0:W-:Y:S04]  /*69d0*/  @P2 STS.64 [R9], R30 ;  /* 0x0000001e09002388 */ /* 0x0001e80000000a00 */
[----:B------:R0:W-:Y:S04]  /*69e0*/  @P3 STS.64 [R13], R32 ;  /* 0x000000200d003388 */ /* 0x0001e80000000a00 */
[----:B------:R0:W-:Y:S04]  /*69f0*/  @P4 STS.64 [R39], R34 ;  /* 0x0000002227004388 */ /* 0x0001e80000000a00 */
[----:B------:R0:W-:Y:S01]  /*6a00*/  @!P5 STS.64 [R42], R36 ;  /* 0x000000242a00d388 */ /* 0x0001e20000000a00 */
[----:B------:R-:W-:Y:S06]  /*6a10*/  BAR.SYNC.DEFER_BLOCKING 0x0 ;  /* 0x0000000000007b1d */ /* 0x000fec0000010000 */
[----:B------:R-:W-:Y:S05]  /*6a20*/  @P0 BRA `(.L_x_1377) ;  /* 0x0000000c00c00947 */ /* 0x000fea0003800000 */
[----:B0-----:R-:W-:Y:S01]  /*6a30*/  IADD3 R5, PT, PT, R14, R10, R12 ;  /* 0x0000000a0e057210 */ /* 0x001fe20007ffe00c */
[----:B------:R-:W-:Y:S01]  /*6a40*/  BSSY.RECONVERGENT B1, `(.L_x_1378) ;  /* 0x0000028000017945 */ /* 0x000fe20003800200 */
[----:B------:R-:W-:Y:S02]  /*6a50*/  LOP3.LUT R2, RZ, R0, RZ, 0x33, !PT ;  /* 0x00000000ff027212 */ /* 0x000fe400078e33ff */
[----:B------:R-:W-:-:S04]  /*6a60*/  IADD3 R5, PT, PT, R18, R5, R16 ;  /* 0x0000000512057210 */ /* 0x000fc80007ffe010 */
[----:B------:R-:W-:-:S04]  /*6a70*/  IADD3 R5, PT, PT, R22, R5, R20 ;  /* 0x0000000516057210 */ /* 0x000fc80007ffe014 */
[----:B------:R-:W-:-:S04]  /*6a80*/  IADD3 R8, PT, PT, R2, R5, R8 ;  /* 0x0000000502087210 */ /* 0x000fc80007ffe008 */
[C---:B------:R-:W-:Y:S02]  /*6a90*/  LOP3.LUT R2, R8.reuse, 0x300, RZ, 0xc0, !PT ;  /* 0x0000030008027812 */ /* 0x040fe400078ec0ff */
[----:B------:R-:W-:Y:S02]  /*6aa0*/  ISETP.GE.U32.AND P1, PT, R8, 0x300, PT ;  /* 0x000003000800780c */ /* 0x000fe40003f26070 */
[----:B------:R-:W-:Y:S01]  /*6ab0*/  ISETP.NE.AND P0, PT, R2, 0x300, PT ;  /* 0x000003000200780c */ /* 0x000fe20003f05270 */
[----:B------:R-:W-:-:S12]  /*6ac0*/  IMAD.MOV.U32 R2, RZ, RZ, R0 ;  /* 0x000000ffff027224 */ /* 0x000fd800078e0000 */
[----:B------:R-:W-:Y:S05]  /*6ad0*/  @!P0 BRA `(.L_x_1379) ;  /* 0x0000000000788947 */ /* 0x000fea0003800000 */
[----:B------:R-:W0:Y:S01]  /*6ae0*/  LDC.64 R4, c[0x0][0x398] ;  /* 0x0000e600ff047b82 */ /* 0x000e220000000a00 */
[----:B------:R-:W-:Y:S02]  /*6af0*/  LEA.HI R8, R8, 0x1, RZ, 0x18 ;  /* 0x0000000108087811 */ /* 0x000fe400078fc0ff */
[----:B------:R-:W-:-:S03]  /*6b00*/  LEA R9, R0, UR4, 0x3 ;  /* 0x0000000400097c11 */ /* 0x000fc6000f8e18ff */
[C---:B------:R-:W-:Y:S01]  /*6b10*/  IMAD.SHL.U32 R2, R8.reuse, 0x100, RZ ;  /* 0x0000010008027824 */ /* 0x040fe200078e00ff */
[----:B------:R-:W-:Y:S01]  /*6b20*/  LOP3.LUT R8, R8, 0x3, RZ, 0xc0, !PT ;  /* 0x0000000308087812 */ /* 0x000fe200078ec0ff */
[----:B------:R-:W1:Y:S04]  /*6b30*/  LDC.64 R6, c[0x0][0x390] ;  /* 0x0000e400ff067b82 */ /* 0x000e680000000a00 */
[----:B------:R-:W-:Y:S02]  /*6b40*/  IMAD.MOV R8, RZ, RZ, -R8 ;  /* 0x000000ffff087224 */ /* 0x000fe400078e0a08 */
[----:B0-----:R-:W-:-:S04]  /*6b50*/  IMAD.WIDE.U32 R4, R0, 0x4, R4 ;  /* 0x0000000400047825 */ /* 0x001fc800078e0004 */
[----:B------:R-:W-:Y:S01]  /*6b60*/  IMAD.MOV.U32 R15, RZ, RZ, R5 ;  /* 0x000000ffff0f7224 */ /* 0x000fe200078e0005 */
[----:B------:R-:W-:Y:S01]  /*6b70*/  LOP3.LUT R5, R2, 0x300, RZ, 0xc0, !PT ;  /* 0x0000030002057812 */ /* 0x000fe200078ec0ff */
[----:B------:R-:W-:Y:S02]  /*6b80*/  IMAD.MOV.U32 R14, RZ, RZ, R4 ;  /* 0x000000ffff0e7224 */ /* 0x000fe400078e0004 */
[----:B-1----:R-:W-:-:S04]  /*6b90*/  IMAD.WIDE.U32 R6, R0, 0x4, R6 ;  /* 0x0000000400067825 */ /* 0x002fc800078e0006 */
[----:B------:R-:W-:Y:S02]  /*6ba0*/  IMAD.MOV.U32 R12, RZ, RZ, R6 ;  /* 0x000000ffff0c7224 */ /* 0x000fe400078e0006 */
[----:B------:R-:W-:Y:S02]  /*6bb0*/  IMAD.MOV.U32 R13, RZ, RZ, R7 ;  /* 0x000000ffff0d7224 */ /* 0x000fe400078e0007 */
[----:B------:R-:W-:-:S07]  /*6bc0*/  IMAD.IADD R2, R5, 0x1, R0 ;  /* 0x0000000105027824 */ /* 0x000fce00078e0200 */
.L_x_1380:
[----:B0-----:R0:W1:Y:S01]  /*6bd0*/  LDS.64 R10, [R9] ;  /* 0x00000000090a7984 */ /* 0x0010620000000a00 */
[----:B------:R-:W-:Y:S01]  /*6be0*/  IMAD.MOV.U32 R4, RZ, RZ, R12 ;  /* 0x000000ffff047224 */ /* 0x000fe200078e000c */
[----:B------:R-:W-:Y:S01]  /*6bf0*/  IADD3 R12, P3, PT, R12, 0x400, RZ ;  /* 0x000004000c0c7810 */ /* 0x000fe20007f7e0ff */
[----:B------:R-:W-:Y:S02]  /*6c00*/  IMAD.MOV.U32 R5, RZ, RZ, R13 ;  /* 0x000000ffff057224 */ /* 0x000fe400078e000d */
[----:B------:R-:W-:Y:S01]  /*6c10*/  IMAD.MOV.U32 R6, RZ, RZ, R14 ;  /* 0x000000ffff067224 */ /* 0x000fe200078e000e */
[----:B------:R-:W-:Y:S01]  /*6c20*/  IADD3 R14, P2, PT, R14, 0x400, RZ ;  /* 0x000004000e0e7810 */ /* 0x000fe20007f5e0ff */
[----:B------:R-:W-:Y:S02]  /*6c30*/  IMAD.MOV.U32 R7, RZ, RZ, R15 ;  /* 0x000000ffff077224 */ /* 0x000fe400078e000f */
[----:B------:R-:W-:Y:S02]  /*6c40*/  VIADD R8, R8, 0x1 ;  /* 0x0000000108087836 */ /* 0x000fe40000000000 */
[----:B0-----:R-:W-:-:S02]  /*6c50*/  VIADD R9, R9, 0x800 ;  /* 0x0000080009097836 */ /* 0x001fc40000000000 */
[----:B------:R-:W-:Y:S01]  /*6c60*/  IMAD.X R15, RZ, RZ, R15, P2 ;  /* 0x000000ffff0f7224 */ /* 0x000fe200010e060f */
[----:B------:R-:W-:Y:S01]  /*6c70*/  ISETP.NE.AND P0, PT, R8, RZ, PT ;  /* 0x000000ff0800720c */ /* 0x000fe20003f05270 */
[----:B------:R-:W-:Y:S01]  /*6c80*/  IMAD.X R13, RZ, RZ, R13, P3 ;  /* 0x000000ffff0d7224 */ /* 0x000fe200018e060d */
[----:B-1----:R0:W-:Y:S04]  /*6c90*/  STG.E desc[UR12][R4.64], R10 ;  /* 0x0000000a04007986 */ /* 0x0021e8000c10190c */
[----:B------:R0:W-:Y:S07]  /*6ca0*/  STG.E desc[UR12][R6.64], R11 ;  /* 0x0000000b06007986 */ /* 0x0001ee000c10190c */
[----:B------:R-:W-:Y:S05]  /*6cb0*/  @P0 BRA `(.L_x_1380) ;  /* 0xfffffffc00c40947 */ /* 0x000fea000383ffff */
.L_x_1379:
[----:B------:R-:W-:Y:S05]  /*6cc0*/  BSYNC.RECONVERGENT B1 ;  /* 0x0000000000017941 */ /* 0x000fea0003800200 */
.L_x_1378:
[----:B------:R-:W-:Y:S05]  /*6cd0*/  @!P1 BRA `(.L_x_1377) ;  /* 0x0000000c00149947 */ /* 0x000fea0003800000 */
[----:B------:R-:W1:Y:S01]  /*6ce0*/  LDCU.128 UR8, c[0x0][0x390] ;  /* 0x00007200ff0877ac */ /* 0x000e620008000c00 */
[----:B0-----:R-:W-:Y:S01]  /*6cf0*/  IMAD.IADD R7, R21, 0x1, -R2 ;  /* 0x0000000115077824 */ /* 0x001fe200078e0a02 */
[----:B------:R-:W-:Y:S01]  /*6d00*/  LEA R20, R2, UR4, 0x3 ;  /* 0x0000000402147c11 */ /* 0x000fe2000f8e18ff */
[----:B------:R-:W-:Y:S01]  /*6d10*/  IMAD.MOV.U32 R4, RZ, RZ, 0x800 ;  /* 0x00000800ff047424 */ /* 0x000fe200078e00ff */
[----:B------:R-:W-:Y:S01]  /*6d20*/  BSSY.RECONVERGENT B1, `(.L_x_1381) ;  /* 0x0000049000017945 */ /* 0x000fe20003800200 */
[----:B------:R-:W-:Y:S01]  /*6d30*/  IMAD.MOV.U32 R5, RZ, RZ, 0x0 ;  /* 0x00000000ff057424 */ /* 0x000fe200078e00ff */
[----:B------:R-:W-:Y:S01]  /*6d40*/  ISETP.GT.AND P1, PT, R7, 0xc00, PT ;  /* 0x00000c000700780c */ /* 0x000fe20003f24270 */
[----:B------:R-:W-:Y:S02]  /*6d50*/  VIADD R20, R20, 0x1000 ;  /* 0x0000100014147836 */ /* 0x000fe40000000000 */
[----:B------:R-:W-:-:S03]  /*6d60*/  IMAD.WIDE.U32 R4, R2, 0x4, R4 ;  /* 0x0000000402047825 */ /* 0x000fc600078e0004 */
[C---:B-1----:R-:W-:Y:S02]  /*6d70*/  IADD3 R6, P0, PT, R4.reuse, UR8, RZ ;  /* 0x0000000804067c10 */ /* 0x042fe4000ff1e0ff */
[----:B------:R-:W-:Y:S02]  /*6d80*/  IADD3 R8, P2, PT, R4, UR10, RZ ;  /* 0x0000000a04087c10 */ /* 0x000fe4000ff5e0ff */
[C---:B------:R-:W-:Y:S02]  /*6d90*/  IADD3.X R7, PT, PT, R5.reuse, UR9, RZ, P0, !PT ;  /* 0x0000000905077c10 */ /* 0x040fe400087fe4ff */
[----:B------:R-:W-:Y:S02]  /*6da0*/  IADD3.X R9, PT, PT, R5, UR11, RZ, P2, !PT ;  /* 0x0000000b05097c10 */ /* 0x000fe400097fe4ff */
[----:B------:R-:W-:Y:S01]  /*6db0*/  PLOP3.LUT P0, PT, PT, PT, PT, 0x80, 0x8 ;  /* 0x000000000008781c */ /* 0x000fe20003f0f070 */
[----:B------:R-:W-:-:S12]  /*6dc0*/  @!P1 BRA `(.L_x_1382) ;  /* 0x0000000000f89947 */ /* 0x000fd80003800000 */
[----:B------:R-:W-:Y:S01]  /*6dd0*/  PLOP3.LUT P0, PT, PT, PT, PT, 0x8, 0x80 ;  /* 0x000000000080781c */ /* 0x000fe20003f0e170 */
[----:B------:R-:W-:-:S12]  /*6de0*/  VIADD R39, R21, 0xfffff400 ;  /* 0xfffff40015277836 */ /* 0x000fd80000000000 */
.L_x_1383:
[----:B------:R-:W0:Y:S01]  /*6df0*/  LDS.64 R44, [R20+-0x1000] ;  /* 0xfff00000142c7984 */ /* 0x000e220000000a00 */
[----:B------:R-:W-:-:S03]  /*6e00*/  VIADD R2, R2, 0x1000 ;  /* 0x0000100002027836 */ /* 0x000fc60000000000 */
[----:B------:R-:W1:Y:S02]  /*6e10*/  LDS.64 R10, [R20+-0x800] ;  /* 0xfff80000140a7984 */ /* 0x000e640000000a00 */
[----:B------:R-:W-:Y:S02]  /*6e20*/  ISETP.GE.AND P1, PT, R2, R39, PT ;  /* 0x000000270200720c */ /* 0x000fe40003f26270 */
[----:B------:R-:W2:Y:S04]  /*6e30*/  LDS.64 R12, [R20] ;  /* 0x00000000140c7984 */ /* 0x000ea80000000a00 */
[----:B------:R-:W3:Y:S04]  /*6e40*/  LDS.64 R14, [R20+0x800] ;  /* 0x00080000140e7984 */ /* 0x000ee80000000a00 */
[----:B------:R-:W4:Y:S04]  /*6e50*/  LDS.64 R16, [R20+0x1000] ;  /* 0x0010000014107984 */ /* 0x000f280000000a00 */
        /* <DEDUP_REMOVED lines=12> */
[----:B------:R-:W-:Y:S01]  /*6f20*/  STG.E desc[UR12][R8.64+-0x800], R45 ;  /* 0xfff8002d08007986 */ /* 0x000fe2000c10190c */
[----:B-1----:R-:W-:-:S03]  /*6f30*/  VIADD R20, R20, 0x8000 ;  /* 0x0000800014147836 */ /* 0x002fc60000000000 */
[----:B------:R0:W-:Y:S04]  /*6f40*/  STG.E desc[UR12][R6.64+-0x400], R10 ;  /* 0xfffc000a06007986 */ /* 0x0001e8000c10190c */
[----:B------:R1:W-:Y:S04]  /*6f50*/  STG.E desc[UR12][R8.64+-0x400], R11 ;  /* 0xfffc000b08007986 */ /* 0x0003e8000c10190c */
[----:B--2---:R2:W-:Y:S04]  /*6f60*/  STG.E desc[UR12][R6.64], R12 ;  /* 0x0000000c06007986 */ /* 0x0045e8000c10190c */
[----:B------:R4:W-:Y:S01]  /*6f70*/  STG.E desc[UR12][R8.64], R13 ;  /* 0x0000000d08007986 */ /* 0x0009e2000c10190c */
[----:B0-----:R-:W-:-:S03]  /*6f80*/  IADD3 R10, P3, PT, R8, 0x4000, RZ ;  /* 0x00004000080a7810 */ /* 0x001fc60007f7e0ff */
[----:B---3--:R-:W-:Y:S02]  /*6f90*/  STG.E desc[UR12][R6.64+0x400], R14 ;  /* 0x0004000e06007986 */ /* 0x008fe4000c10190c */
[----:B-1----:R-:W-:Y:S02]  /*6fa0*/  IMAD.X R11, RZ, RZ, R9, P3 ;  /* 0x000000ffff0b7224 */ /* 0x002fe400018e0609 */
[----:B------:R-:W-:Y:S01]  /*6fb0*/  STG.E desc[UR12][R8.64+0x400], R15 ;  /* 0x0004000f08007986 */ /* 0x000fe2000c10190c */
[----:B--2---:R-:W-:-:S03]  /*6fc0*/  IADD3 R12, P2, PT, R6, 0x4000, RZ ;  /* 0x00004000060c7810 */ /* 0x004fc60007f5e0ff */
[----:B----4-:R-:W-:Y:S02]  /*6fd0*/  STG.E desc[UR12][R6.64+0x800], R16 ;  /* 0x0008001006007986 */ /* 0x010fe4000c10190c */
[----:B------:R-:W-:Y:S02]  /*6fe0*/  IMAD.X R13, RZ, RZ, R7, P2 ;  /* 0x000000ffff0d7224 */ /* 0x000fe400010e0607 */
[----:B------:R-:W-:Y:S04]  /*6ff0*/  STG.E desc[UR12][R8.64+0x800], R17 ;  /* 0x0008001108007986 */ /* 0x000fe8000c10190c */
[----:B-----5:R-:W-:Y:S04]  /*7000*/  STG.E desc[UR12][R6.64+0xc00], R18 ;  /* 0x000c001206007986 */ /* 0x020fe8000c10190c */
        /* <DEDUP_REMOVED lines=26> */
.L_x_1382:
[----:B------:R-:W-:Y:S05]  /*71b0*/  BSYNC.RECONVERGENT B1 ;  /* 0x0000000000017941 */ /* 0x000fea0003800200 */
.L_x_1381:
[----:B------:R-:W-:Y:S01]  /*71c0*/  IMAD.IADD R4, R21, 0x1, -R2 ;  /* 0x0000000115047824 */ /* 0x000fe200078e0a02 */
[----:B------:R-:W-:Y:S04]  /*71d0*/  BSSY.RECONVERGENT B1, `(.L_x_1384) ;  /* 0x0000026000017945 */ /* 0x000fe80003800200 */
[----:B------:R-:W-:-:S13]  /*71e0*/  ISETP.GT.AND P1, PT, R4, 0x400, PT ;  /* 0x000004000400780c */ /* 0x000fda0003f24270 */
[----:B------:R-:W-:Y:S05]  /*71f0*/  @!P1 BRA `(.L_x_1385) ;  /* 0x00000000008c9947 */ /* 0x000fea0003800000 */
[----:B------:R-:W0:Y:S01]  /*7200*/  LDS.64 R4, [R20+-0x1000] ;  /* 0xfff0000014047984 */ /* 0x000e220000000a00 */
[----:B------:R-:W-:Y:S01]  /*7210*/  PLOP3.LUT P0, PT, PT, PT, PT, 0x8, 0x80 ;  /* 0x000000000080781c */ /* 0x000fe20003f0e170 */
[----:B------:R-:W-:Y:S02]  /*7220*/  VIADD R2, R2, 0x800 ;  /* 0x0000080002027836 */ /* 0x000fe40000000000 */
[----:B------:R-:W1:Y:S04]  /*7230*/  LDS.64 R10, [R20+-0x800] ;  /* 0xfff80000140a7984 */ /* 0x000e680000000a00 */
[----:B------:R-:W2:Y:S04]  /*7240*/  LDS.64 R12, [R20] ;  /* 0x00000000140c7984 */ /* 0x000ea80000000a00 */
[----:B------:R-:W3:Y:S04]  /*7250*/  LDS.64 R14, [R20+0x800] ;  /* 0x00080000140e7984 */ /* 0x000ee80000000a00 */
[----:B------:R-:W4:Y:S04]  /*7260*/  LDS.64 R16, [R20+0x1000] ;  /* 0x0010000014107984 */ /* 0x000f280000000a00 */
[----:B------:R-:W5:Y:S04]  /*7270*/  LDS.64 R18, [R20+0x1800] ;  /* 0x0018000014127984 */ /* 0x000f680000000a00 */
[----:B------:R-:W5:Y:S04]  /*7280*/  LDS.64 R24, [R20+0x2000] ;  /* 0x0020000014187984 */ /* 0x000f680000000a00 */
[----:B------:R0:W5:Y:S02]  /*7290*/  LDS.64 R26, [R20+0x2800] ;  /* 0x00280000141a7984 */ /* 0x0001640000000a00 */
[----:B0-----:R-:W-:-:S02]  /*72a0*/  VIADD R20, R20, 0x4000 ;  /* 0x0000400014147836 */ /* 0x001fc40000000000 */
[----:B------:R0:W-:Y:S04]  /*72b0*/  STG.E desc[UR12][R6.64+-0x800], R4 ;  /* 0xfff8000406007986 */ /* 0x0001e8000c10190c */
[----:B------:R3:W-:Y:S04]  /*72c0*/  STG.E desc[UR12][R8.64+-0x800], R5 ;  /* 0xfff8000508007986 */ /* 0x0007e8000c10190c */
[----:B-1----:R1:W-:Y:S04]  /*72d0*/  STG.E desc[UR12][R6.64+-0x400], R10 ;  /* 0xfffc000a06007986 */ /* 0x0023e8000c10190c */
[----:B------:R4:W-:Y:S01]  /*72e0*/  STG.E desc[UR12][R8.64+-0x400], R11 ;  /* 0xfffc000b08007986 */ /* 0x0009e2000c10190c */
[----:B0-----:R-:W-:-:S03]  /*72f0*/  IADD3 R4, P2, PT, R8, 0x2000, RZ ;  /* 0x0000200008047810 */ /* 0x001fc60007f5e0ff */
[----:B--2---:R-:W-:Y:S02]  /*7300*/  STG.E desc[UR12][R6.64], R12 ;  /* 0x0000000c06007986 */ /* 0x004fe4000c10190c */
[----:B---3--:R-:W-:Y:S02]  /*7310*/  IMAD.X R5, RZ, RZ, R9, P2 ;  /* 0x000000ffff057224 */ /* 0x008fe400010e0609 */
[----:B------:R-:W-:Y:S01]  /*7320*/  STG.E desc[UR12][R8.64], R13 ;  /* 0x0000000d08007986 */ /* 0x000fe2000c10190c */
[----:B-1----:R-:W-:-:S03]  /*7330*/  IADD3 R10, P1, PT, R6, 0x2000, RZ ;  /* 0x00002000060a7810 */ /* 0x002fc60007f3e0ff */
[----:B------:R-:W-:Y:S02]  /*7340*/  STG.E desc[UR12][R6.64+0x400], R14 ;  /* 0x0004000e06007986 */ /* 0x000fe4000c10190c */
[----:B----4-:R-:W-:Y:S02]  /*7350*/  IMAD.X R11, RZ, RZ, R7, P1 ;  /* 0x000000ffff0b7224 */ /* 0x010fe400008e0607 */
[----:B------:R-:W-:Y:S04]  /*7360*/  STG.E desc[UR12][R8.64+0x400], R15 ;  /* 0x0004000f08007986 */ /* 0x000fe8000c10190c */
[----:B------:R-:W-:Y:S04]  /*7370*/  STG.E desc[UR12][R6.64+0x800], R16 ;  /* 0x0008001006007986 */ /* 0x000fe8000c10190c */
[----:B------:R-:W-:Y:S04]  /*7380*/  STG.E desc[UR12][R8.64+0x800], R17 ;  /* 0x0008001108007986 */ /* 0x000fe8000c10190c */
[----:B-----5:R-:W-:Y:S04]  /*7390*/  STG.E desc[UR12][R6.64+0xc00], R18 ;  /* 0x000c001206007986 */ /* 0x020fe8000c10190c */
        /* <DEDUP_REMOVED lines=9> */
.L_x_1385:
[----:B------:R-:W-:Y:S05]  /*7430*/  BSYNC.RECONVERGENT B1 ;  /* 0x0000000000017941 */ /* 0x000fea0003800200 */
.L_x_1384:
[----:B------:R-:W-:-:S13]  /*7440*/  ISETP.LT.OR P0, PT, R2, R21, P0 ;  /* 0x000000150200720c */ /* 0x000fda0000701670 */
[----:B------:R-:W-:Y:S05]  /*7450*/  @!P0 BRA `(.L_x_1377) ;  /* 0x0000000400348947 */ /* 0x000fea0003800000 */
[----:B------:R-:W0:Y:S04]  /*7460*/  LDS.64 R4, [R20+-0x1000] ;  /* 0xfff0000014047984 */ /* 0x000e280000000a00 */
[----:B------:R-:W1:Y:S04]  /*7470*/  LDS.64 R10, [R20+-0x800] ;  /* 0xfff80000140a7984 */ /* 0x000e680000000a00 */
[----:B------:R-:W2:Y:S04]  /*7480*/  LDS.64 R12, [R20] ;  /* 0x00000000140c7984 */ /* 0x000ea80000000a00 */
[----:B------:R-:W3:Y:S04]  /*7490*/  LDS.64 R14, [R20+0x800] ;  /* 0x00080000140e7984 */ /* 0x000ee80000000a00 */
        /* <DEDUP_REMOVED lines=8> */
[----:B------:R-:W-:Y:S05]  /*7520*/  BRA `(.L_x_1377) ;  /* 0x0000000400007947 */ /* 0x000fea0003800000 */
.L_x_1376:
[----:B------:R-:W0:Y:S01]  /*7530*/  LDC.64 R56, c[0x0][0x390] ;  /* 0x0000e400ff387b82 */ /* 0x000e220000000a00 */
[----:B------:R-:W-:Y:S01]  /*7540*/  IMAD.MOV.U32 R53, RZ, RZ, 0x9 ;  /* 0x00000009ff357424 */ /* 0x000fe200078e00ff */
[----:B------:R-:W-:-:S03]  /*7550*/  ISETP.NE.AND P5, PT, R6, R24, PT ;  /* 0x000000180600720c */ /* 0x000fc60003fa5270 */
[----:B------:R-:W-:-:S03]  /*7560*/  IMAD R47, R0, R53, 0x1 ;  /* 0x00000001002f7424 */ /* 0x000fc600078e0235 */
[----:B------:R-:W1:Y:S02]  /*7570*/  LDC.64 R54, c[0x0][0x398] ;  /* 0x0000e600ff367b82 */ /* 0x000e640000000a00 */
[----:B------:R-:W-:-:S06]  /*7580*/  ISETP.NE.AND P5, PT, R47, R38, !P5 ;  /* 0x000000262f00720c */ /* 0x000fcc0006fa5270 */
[----:B------:R-:W2:Y:S01]  /*7590*/  LDC.64 R40, c[0x0][0x390] ;  /* 0x0000e400ff287b82 */ /* 0x000ea20000000a00 */
[----:B0-----:R-:W-:-:S07]  /*75a0*/  @P6 IMAD.WIDE R56, R19, 0x4, R56 ;  /* 0x0000000413386825 */ /* 0x001fce00078e0238 */
[----:B------:R-:W0:Y:S01]  /*75b0*/  LDC.64 R44, c[0x0][0x398] ;  /* 0x0000e600ff2c7b82 */ /* 0x000e220000000a00 */
[----:B------:R-:W-:Y:S01]  /*75c0*/  @P6 STG.E desc[UR12][R56.64], R4 ;  /* 0x0000000438006986 */ /* 0x000fe2000c10190c */
[----:B-1----:R-:W-:-:S06]  /*75d0*/  @P6 IMAD.WIDE R54, R19, 0x4, R54 ;  /* 0x0000000413366825 */ /* 0x002fcc00078e0236 */
[----:B------:R-:W1:Y:S01]  /*75e0*/  LDC.64 R50, c[0x0][0x398] ;  /* 0x0000e600ff327b82 */ /* 0x000e620000000a00 */
[----:B------:R-:W-:Y:S01]  /*75f0*/  @P6 STG.E desc[UR12][R54.64], R5 ;  /* 0x0000000536006986 */ /* 0x000fe2000c10190c */
[----:B--2---:R-:W-:-:S06]  /*7600*/  @!P5 IMAD.WIDE R40, R43, 0x4, R40 ;  /* 0x000000042b28d825 */ /* 0x004fcc00078e0228 */
[----:B------:R-:W2:Y:S01]  /*7610*/  LDC.64 R18, c[0x0][0x390] ;  /* 0x0000e400ff127b82 */ /* 0x000ea20000000a00 */
[----:B------:R3:W-:Y:S07]  /*7620*/  @!P5 STG.E desc[UR12][R40.64], R6 ;  /* 0x000000062800d986 */ /* 0x0007ee000c10190c */
[----:B------:R-:W4:Y:S01]  /*7630*/  LDC.64 R48, c[0x0][0x390] ;  /* 0x0000e400ff307b82 */ /* 0x000f220000000a00 */
[----:B0-----:R-:W-:-:S05]  /*7640*/  @!P5 IMAD.WIDE R44, R43, 0x4, R44 ;  /* 0x000000042b2cd825 */ /* 0x001fca00078e022c */
[----:B------:R0:W-:Y:S02]  /*7650*/  @!P5 STG.E desc[UR12][R44.64], R7 ;  /* 0x000000072c00d986 */ /* 0x0001e4000c10190c */
[----:B------:R-:W5:Y:S01]  /*7660*/  LDC.64 R46, c[0x0][0x398] ;  /* 0x0000e600ff2e7b82 */ /* 0x000f620000000a00 */
[----:B-1----:R-:W-:-:S04]  /*7670*/  @P0 IMAD.WIDE R58, R17, 0x4, R50 ;  /* 0x00000004113a0825 */ /* 0x002fc800078e0232 */
[CC--:B---3--:R-:W-:Y:S02]  /*7680*/  IMAD R41, R0.reuse, R53.reuse, 0x4 ;  /* 0x0000000400297424 */ /* 0x0c8fe400078e0235 */
[----:B------:R-:W-:Y:S01]  /*7690*/  IMAD R53, R0, R53, 0x8 ;  /* 0x0000000800357424 */ /* 0x000fe200078e0235 */
[----:B------:R-:W1:Y:S01]  /*76a0*/  LDC.64 R4, c[0x0][0x398] ;  /* 0x0000e600ff047b82 */ /* 0x000e620000000a00 */
[----:B--2---:R-:W-:-:S05]  /*76b0*/  @P0 IMAD.WIDE R56, R17, 0x4, R18 ;  /* 0x0000000411380825 */ /* 0x004fca00078e0212 */
[----:B------:R-:W-:Y:S02]  /*76c0*/  @P0 STG.E desc[UR12][R56.64], R24 ;  /* 0x0000001838000986 */ /* 0x000fe4000c10190c */
[----:B------:R-:W2:Y:S01]  /*76d0*/  LDC.64 R18, c[0x0][0x390] ;  /* 0x0000e400ff127b82 */ /* 0x000ea20000000a00 */
[----:B----4-:R-:W-:Y:S01]  /*76e0*/  @P1 IMAD.WIDE R50, R15, 0x4, R48 ;  /* 0x000000040f321825 */ /* 0x010fe200078e0230 */
[----:B------:R3:W-:Y:S01]  /*76f0*/  @P0 STG.E desc[UR12][R58.64], R25 ;  /* 0x000000193a000986 */ /* 0x0007e2000c10190c */
[----:B------:R-:W-:-:S03]  /*7700*/  ISETP.NE.AND P0, PT, R28, R30, PT ;  /* 0x0000001e1c00720c */ /* 0x000fc60003f05270 */
[----:B------:R4:W-:Y:S01]  /*7710*/  @P1 STG.E desc[UR12][R50.64], R26 ;  /* 0x0000001a32001986 */ /* 0x0009e2000c10190c */
[----:B------:R-:W-:Y:S01]  /*7720*/  ISETP.NE.AND P0, PT, R41, R38, !P0 ;  /* 0x000000262900720c */ /* 0x000fe20004705270 */
[----:B-----5:R-:W-:Y:S01]  /*7730*/  @P1 IMAD.WIDE R54, R15, 0x4, R46 ;  /* 0x000000040f361825 */ /* 0x020fe200078e022e */
[----:B------:R-:W5:Y:S04]  /*7740*/  LDC.64 R16, c[0x0][0x390] ;  /* 0x0000e400ff107b82 */ /* 0x000f680000000a00 */
[----:B------:R4:W-:Y:S01]  /*7750*/  @P1 STG.E desc[UR12][R54.64], R27 ;  /* 0x0000001b36001986 */ /* 0x0009e2000c10190c */
[----:B------:R-:W-:-:S03]  /*7760*/  ISETP.NE.AND P1, PT, R36, R3, PT ;  /* 0x000000032400720c */ /* 0x000fc60003f25270 */
[----:B------:R-:W3:Y:S01]  /*7770*/  LDC.64 R14, c[0x0][0x398] ;  /* 0x0000e600ff0e7b82 */ /* 0x000ee20000000a00 */
[----:B------:R-:W-:Y:S02]  /*7780*/  ISETP.NE.AND P1, PT, R53, R38, !P1 ;  /* 0x000000263500720c */ /* 0x000fe40004f25270 */
[----:B-1----:R-:W-:-:S04]  /*7790*/  @!P0 IMAD.WIDE R4, R11, 0x4, R4 ;  /* 0x000000040b048825 */ /* 0x002fc800078e0204 */
[----:B--2---:R-:W-:Y:S01]  /*77a0*/  @!P0 IMAD.WIDE R18, R11, 0x4, R18 ;  /* 0x000000040b128825 */ /* 0x004fe200078e0212 */
[----:B0-----:R-:W0:Y:S04]  /*77b0*/  LDC.64 R6, c[0x0][0x390] ;  /* 0x0000e400ff067b82 */ /* 0x001e280000000a00 */
[----:B------:R4:W-:Y:S04]  /*77c0*/  @!P0 STG.E desc[UR12][R18.64], R28 ;  /* 0x0000001c12008986 */ /* 0x0009e8000c10190c */
[----:B------:R-:W1:Y:S01]  /*77d0*/  LDC.64 R48, c[0x0][0x398] ;  /* 0x0000e600ff307b82 */ /* 0x000e620000000a00 */
[C---:B-----5:R-:W-:Y:S01]  /*77e0*/  @P2 IMAD.WIDE R16, R9.reuse, 0x4, R16 ;  /* 0x0000000409102825 */ /* 0x060fe200078e0210 */
[----:B------:R4:W-:Y:S04]  /*77f0*/  @!P0 STG.E desc[UR12][R4.64], R29 ;  /* 0x0000001d04008986 */ /* 0x0009e8000c10190c */
[----:B------:R4:W-:Y:S02]  /*7800*/  @P2 STG.E desc[UR12][R16.64], R30 ;  /* 0x0000001e10002986 */ /* 0x0009e4000c10190c */
[----:B------:R-:W2:Y:S01]  /*7810*/  LDC.64 R46, c[0x0][0x390] ;  /* 0x0000e400ff2e7b82 */ /* 0x000ea20000000a00 */
[----:B---3--:R-:W-:-:S05]  /*7820*/  @P2 IMAD.WIDE R14, R9, 0x4, R14 ;  /* 0x00000004090e2825 */ /* 0x008fca00078e020e */
[----:B------:R4:W-:Y:S02]  /*7830*/  @P2 STG.E desc[UR12][R14.64], R31 ;  /* 0x0000001f0e002986 */ /* 0x0009e4000c10190c */
[----:B------:R-:W3:Y:S01]  /*7840*/  LDC.64 R44, c[0x0][0x398] ;  /* 0x0000e600ff2c7b82 */ /* 0x000ee20000000a00 */
[----:B0-----:R-:W-:-:S05]  /*7850*/  @P3 IMAD.WIDE R6, R13, 0x4, R6 ;  /* 0x000000040d063825 */ /* 0x001fca00078e0206 */
[----:B------:R4:W-:Y:S02]  /*7860*/  @P3 STG.E desc[UR12][R6.64], R32 ;  /* 0x0000002006003986 */ /* 0x0009e4000c10190c */
[----:B------:R-:W0:Y:S01]  /*7870*/  LDC.64 R40, c[0x0][0x390] ;  /* 0x0000e400ff287b82 */ /* 0x000e220000000a00 */
[----:B-1----:R-:W-:-:S05]  /*7880*/  @P3 IMAD.WIDE R48, R13, 0x4, R48 ;  /* 0x000000040d303825 */ /* 0x002fca00078e0230 */
[----:B------:R4:W-:Y:S02]  /*7890*/  @P3 STG.E desc[UR12][R48.64], R33 ;  /* 0x0000002130003986 */ /* 0x0009e4000c10190c */
[----:B------:R-:W1:Y:S01]  /*78a0*/  LDC.64 R24, c[0x0][0x398] ;  /* 0x0000e600ff187b82 */ /* 0x000e620000000a00 */
[----:B--2---:R-:W-:-:S05]  /*78b0*/  @P4 IMAD.WIDE R46, R39, 0x4, R46 ;  /* 0x00000004272e4825 */ /* 0x004fca00078e022e */
[----:B------:R4:W-:Y:S01]  /*78c0*/  @P4 STG.E desc[UR12][R46.64], R34 ;  /* 0x000000222e004986 */ /* 0x0009e2000c10190c */
[----:B---3--:R-:W-:-:S05]  /*78d0*/  @P4 IMAD.WIDE R44, R39, 0x4, R44 ;  /* 0x00000004272c4825 */ /* 0x008fca00078e022c */
[----:B------:R4:W-:Y:S01]  /*78e0*/  @P4 STG.E desc[UR12][R44.64], R35 ;  /* 0x000000232c004986 */ /* 0x0009e2000c10190c */
[----:B0-----:R-:W-:-:S05]  /*78f0*/  @!P1 IMAD.WIDE R40, R42, 0x4, R40 ;  /* 0x000000042a289825 */ /* 0x001fca00078e0228 */
[----:B------:R4:W-:Y:S01]  /*7900*/  @!P1 STG.E desc[UR12][R40.64], R36 ;  /* 0x0000002428009986 */ /* 0x0009e2000c10190c */
[----:B-1----:R-:W-:-:S05]  /*7910*/  @!P1 IMAD.WIDE R24, R42, 0x4, R24 ;  /* 0x000000042a189825 */ /* 0x002fca00078e0218 */
[----:B------:R4:W-:Y:S02]  /*7920*/  @!P1 STG.E desc[UR12][R24.64], R37 ;  /* 0x0000002518009986 */ /* 0x0009e4000c10190c */
.L_x_1377:
[----:B------:R-:W-:Y:S05]  /*7930*/  BSYNC.RECONVERGENT B0 ;  /* 0x0000000000007941 */ /* 0x000fea0003800200 */
.L_x_1375:
[----:B------:R-:W-:-:S13]  /*7940*/  ISETP.NE.AND P0, PT, R0, 0xff, PT ;  /* 0x000000ff0000780c */ /* 0x000fda0003f05270 */
[----:B------:R-:W-:Y:S05]  /*7950*/  @P0 EXIT ;  /* 0x000000000000094d */ /* 0x000fea0003800000 */
[----:B0---4-:R-:W0:Y:S01]  /*7960*/  LDC.64 R4, c[0x0][0x390] ;  /* 0x0000e400ff047b82 */ /* 0x011e220000000a00 */
[----:B------:R-:W-:-:S07]  /*7970*/  ISETP.NE.AND P0, PT, R38, 0x900, PT ;  /* 0x000009002600780c */ /* 0x000fce0003f05270 */
[----:B------:R-:W1:Y:S08]  /*7980*/  LDC.64 R6, c[0x0][0x398] ;  /* 0x0000e600ff067b82 */ /* 0x000e700000000a00 */
[----:B------:R-:W2:Y:S01]  /*7990*/  LDC.64 R8, c[0x0][0x3a0] ;  /* 0x0000e800ff087b82 */ /* 0x000ea20000000a00 */
[----:B0-----:R-:W-:-:S05]  /*79a0*/  @!P0 IMAD.WIDE R4, R21, 0x4, R4 ;  /* 0x0000000415048825 */ /* 0x001fca00078e0204 */
[----:B------:R-:W-:Y:S01]  /*79b0*/  @!P0 STG.E desc[UR12][R4.64], R3 ;  /* 0x0000000304008986 */ /* 0x000fe2000c10190c */
[----:B-1----:R-:W-:-:S04]  /*79c0*/  @!P0 IMAD.WIDE R6, R21, 0x4, R6 ;  /* 0x0000000415068825 */ /* 0x002fc800078e0206 */
[----:B------:R-:W-:Y:S01]  /*79d0*/  @!P0 VIADD R21, R21, 0x1 ;  /* 0x0000000115158836 */ /* 0x000fe20000000000 */
[----:B------:R-:W-:Y:S04]  /*79e0*/  @!P0 STG.E desc[UR12][R6.64], R23 ;  /* 0x0000001706008986 */ /* 0x000fe8000c10190c */
[----:B--2---:R-:W-:Y:S01]  /*79f0*/  STG.E desc[UR12][R8.64], R21 ;  /* 0x0000001508007986 */ /* 0x004fe2000c10190c */
[----:B------:R-:W-:Y:S05]  /*7a00*/  EXIT ;  /* 0x000000000000794d */ /* 0x000fea0003800000 */
.L_x_1374:
        /* <DEDUP_REMOVED lines=13> */
[----:B------:R-:W-:Y:S01]  /*7ae0*/  VIADD R9, R17, 0x20 ;  /* 0x0000002011097836 */ /* 0x000fe20000000000 */
[-C--:B------:R-:W-:Y:S01]  /*7af0*/  ISETP.GE.U32.AND P2, PT, R19, R38.reuse, PT ;  /* 0x000000261300720c */ /* 0x080fe20003f46070 */
[----:B------:R-:W-:Y:S01]  /*7b00*/  IMAD.SHL.U32 R19, R17, 0x4, RZ ;  /* 0x0000000411137824 */ /* 0x000fe200078e00ff */
[-C--:B------:R-:W-:Y:S01]  /*7b10*/  ISETP.GE.U32.AND P1, PT, R11, R38.reuse, PT ;  /* 0x000000260b00720c */ /* 0x080fe20003f26070 */
[----:B------:R-:W-:Y:S01]  /*7b20*/  VIADD R11, R17, 0xa0 ;  /* 0x000000a0110b7836 */ /* 0x000fe20000000000 */
[----:B------:R-:W-:Y:S01]  /*7b30*/  ISETP.GE.U32.AND P0, PT, R9, R38, PT ;  /* 0x000000260900720c */ /* 0x000fe20003f06070 */
[----:B------:R-:W-:Y:S01]  /*7b40*/  VIADD R21, R17, 0x80 ;  /* 0x0000008011157836 */ /* 0x000fe20000000000 */
[----:B------:R-:W-:-:S02]  /*7b50*/  IADD3 R10, P5, PT, R2, R19, RZ ;  /* 0x00000013020a7210 */ /* 0x000fc40007fbe0ff */
[-C--:B------:R-:W-:Y:S01]  /*7b60*/  ISETP.GE.U32.AND P4, PT, R11, R38.reuse, PT ;  /* 0x000000260b00720c */ /* 0x080fe20003f86070 */
[----:B------:R-:W-:Y:S01]  /*7b70*/  @!P6 IMAD.IADD R9, R4, 0x1, R17 ;  /* 0x000000010409e824 */ /* 0x000fe200078e0211 */
[----:B------:R-:W-:Y:S01]  /*7b80*/  ISETP.GE.U32.AND P3, PT, R21, R38, PT ;  /* 0x000000261500720c */ /* 0x000fe20003f66070 */
[----:B------:R-:W-:Y:S01]  /*7b90*/  IMAD.X R11, RZ, RZ, R3, P5 ;  /* 0x000000ffff0b7224 */ /* 0x000fe200028e0603 */
[----:B0-----:R-:W-:Y:S01]  /*7ba0*/  IADD3 R6, P5, PT, R19, R6, RZ ;  /* 0x0000000613067210 */ /* 0x001fe20007fbe0ff */
[----:B------:R-:W-:-:S04]  /*7bb0*/  @!P6 IMAD.WIDE.U32 R14, R9, 0x4, R14 ;  /* 0x00000004090ee825 */ /* 0x000fc800078e000e */
[----:B------:R-:W-:Y:S02]  /*7bc0*/  @!P6 IMAD.IADD R21, R4, 0x1, R17 ;  /* 0x000000010415e824 */ /* 0x000fe400078e0211 */
[----:B------:R-:W-:Y:S02]  /*7bd0*/  VIADD R23, R17, 0xe0 ;  /* 0x000000e011177836 */ /* 0x000fe40000000000 */
[----:B------:R-:W-:-:S04]  /*7be0*/  @!P6 IMAD.WIDE.U32 R12, R21, 0x4, R12 ;  /* 0x00000004150ce825 */ /* 0x000fc800078e000c */
[C---:B------:R-:W-:Y:S02]  /*7bf0*/  VIADD R21, R17.reuse, 0xc0 ;  /* 0x000000c011157836 */ /* 0x040fe40000000000 */
[----:B------:R-:W-:Y:S02]  /*7c00*/  IMAD.X R7, RZ, RZ, R7, P5 ;  /* 0x000000ffff077224 */ /* 0x000fe400028e0607 */
[----:B------:R-:W-:Y:S01]  /*7c10*/  VIADD R17, R17, 0x100 ;  /* 0x0000010011117836 */ /* 0x000fe20000000000 */
[----:B------:R-:W-:Y:S01]  /*7c20*/  ISETP.GE.U32.AND P5, PT, R23, R38, PT ;  /* 0x000000261700720c */ /* 0x000fe20003fa6070 */
[----:B------:R-:W-:Y:S02]  /*7c30*/  IMAD.MOV.U32 R34, RZ, RZ, RZ ;  /* 0x000000ffff227224 */ /* 0x000fe400078e00ff */
[----:B--2---:R-:W-:Y:S02]  /*7c40*/  IMAD.MOV.U32 R9, RZ, RZ, R8 ;  /* 0x000000ffff097224 */ /* 0x004fe400078e0008 */
[----:B------:R0:W2:Y:S02]  /*7c50*/  @!P6 LDG.E.CONSTANT R8, desc[UR12][R14.64] ;  /* 0x0000000c0e08e981 */ /* 0x0000a4000c1e9900 */
[----:B------:R-:W-:-:S02]  /*7c60*/  IMAD.MOV.U32 R4, RZ, RZ, R9 ;  /* 0x000000ffff047224 */ /* 0x000fc400078e0009 */
        /* <DEDUP_REMOVED lines=8> */
[--C-:B-1----:R-:W-:Y:S02]  /*7cf0*/  IMAD.MOV.U32 R12, RZ, RZ, R9.reuse ;  /* 0x000000ffff0c7224 */ /* 0x102fe400078e0009 */
        /* <DEDUP_REMOVED lines=23> */
[----:B------:R-:W5:Y:S01]  /*7e70*/  @!P0 LDG.E.CONSTANT R16, desc[UR12][R6.64+0x400] ;  /* 0x0004000c06108981 */ /* 0x000f62000c1e9900 */
[----:B------:R-:W-:-:S13]  /*7e80*/  ISETP.NE.AND P4, PT, R0, RZ, PT ;  /* 0x000000ff0000720c */ /* 0x000fda0003f85270 */
[----:B------:R1:W5:Y:S01]  /*7e90*/  @!P4 LDG.E.CONSTANT R34, desc[UR12][R2.64+-0x4] ;  /* 0xfffffc0c0222c981 */ /* 0x000362000c1e9900 */
[----:B------:R-:W0:Y:S01]  /*7ea0*/  S2R R42, SR_LANEID ;  /* 0x00000000002a7919 */ /* 0x000e220000000000 */
[----:B------:R-:W1:Y:S01]  /*7eb0*/  S2UR UR5, SR_CgaCtaId ;  /* 0x00000000000579c3 */ /* 0x000e620000008800 */
[----:B------:R-:W-:Y:S01]  /*7ec0*/  SHF.R.U32.HI R43, RZ, 0x5, R0 ;  /* 0x00000005ff2b7819 */ /* 0x000fe20000011600 */
[----:B------:R-:W-:Y:S02]  /*7ed0*/  UMOV UR4, 0x400 ;  /* 0x0000040000047882 */ /* 0x000fe40000000000 */
[----:B-1----:R-:W-:Y:S02]  /*7ee0*/  ULEA UR4, UR5, UR4, 0x18 ;  /* 0x0000000405047291 */ /* 0x002fe4000f8ec0ff */
[----:B0-----:R-:W-:-:S05]  /*7ef0*/  IMAD R10, R43, 0x120, R42 ;  /* 0x000001202b0a7824 */ /* 0x001fca00078e022a */
[----:B------:R-:W-:-:S05]  /*7f00*/  LEA R27, R10, UR4, 0x2 ;  /* 0x000000040a1b7c11 */ /* 0x000fca000f8e10ff */
[----:B------:R-:W-:Y:S01]  /*7f10*/  IMAD R26, R42, 0x20, R27 ;  /* 0x000000202a1a7824 */ /* 0x000fe200078e021b */
[C---:B------:R-:W-:Y:S02]  /*7f20*/  LEA R28, R0.reuse, UR4, 0x2 ;  /* 0x00000004001c7c11 */ /* 0x040fe4000f8e10ff */
[----:B------:R-:W-:Y:S01]  /*7f30*/  ISETP.NE.AND P0, PT, R0, RZ, PT ;  /* 0x000000ff0000720c */ /* 0x000fe20003f05270 */
        /* <DEDUP_REMOVED lines=30> */
[----:B------:R-:W3:Y:S04]  /*8120*/  LDS R3, [R26] ;  /* 0x000000001a037984 */ /* 0x000ee80000000800 */
[----:B------:R-:W4:Y:S04]  /*8130*/  LDS R5, [R26+0x4] ;  /* 0x000004001a057984 */ /* 0x000f280000000800 */
[----:B------:R-:W5:Y:S04]  /*8140*/  LDS R7, [R26+0x8] ;  /* 0x000008001a077984 */ /* 0x000f680000000800 */
[----:B------:R-:W5:Y:S04]  /*8150*/  LDS R9, [R26+0xc] ;  /* 0x00000c001a097984 */ /* 0x000f680000000800 */
        /* <DEDUP_REMOVED lines=8> */
[----:B------:R-:W-:Y:S01]  /*81e0*/  IMAD R17, R0, 0x9, RZ ;  /* 0x0000000900117824 */ /* 0x000fe200078e02ff */
[----:B-1----:R-:W-:-:S03]  /*81f0*/  ISETP.NE.AND P2, PT, R2, R4, PT ;  /* 0x000000040200720c */ /* 0x002fc60003f45270 */
[----:B--2---:R-:W-:-:S05]  /*8200*/  VIADD R19, R17, 0x1 ;  /* 0x0000000111137836 */ /* 0x004fca0000000000 */
[----:B------:R-:W-:Y:S01]  /*8210*/  ISETP.EQ.OR P2, PT, R19, R38, P2 ;  /* 0x000000261300720c */ /* 0x000fe20001742670 */
[----:B------:R-:W0:Y:S03]  /*8220*/  @P0 LDS R34, [R28+0x478] ;  /* 0x000478001c220984 */ /* 0x000e260000000800 */
[----:B---3--:R-:W-:Y:S01]  /*8230*/  SEL R18, R3, RZ, !P2 ;  /* 0x000000ff03127207 */ /* 0x008fe20005000000 */
[----:B------:R-:W-:Y:S01]  /*8240*/  VIADD R19, R17, 0x2 ;  /* 0x0000000211137836 */ /* 0x000fe20000000000 */
[----:B------:R-:W-:-:S03]  /*8250*/  ISETP.NE.AND P1, PT, R4, R6, PT ;  /* 0x000000060400720c */ /* 0x000fc60003f25270 */
[----:B----4-:R-:W-:Y:S01]  /*8260*/  IMAD.IADD R18, R5, 0x1, R18 ;  /* 0x0000000105127824 */ /* 0x010fe200078e0212 */
[----:B------:R-:W-:Y:S01]  /*8270*/  ISETP.EQ.OR P1, PT, R19, R38, P1 ;  /* 0x000000261300720c */ /* 0x000fe20000f22670 */
[----:B------:R-:W-:Y:S01]  /*8280*/  VIADD R19, R17, 0x3 ;  /* 0x0000000311137836 */ /* 0x000fe20000000000 */
[----:B------:R-:W-:Y:S02]  /*8290*/  ISETP.NE.AND P6, PT, R6, R8, PT ;  /* 0x000000080600720c */ /* 0x000fe40003fc5270 */
[----:B------:R-:W-:Y:S02]  /*82a0*/  SEL R18, R18, RZ, !P1 ;  /* 0x000000ff12127207 */ /* 0x000fe40004800000 */
[----:B------:R-:W-:-:S03]  /*82b0*/  ISETP.EQ.OR P6, PT, R19, R38, P6 ;  /* 0x000000261300720c */ /* 0x000fc600037c2670 */
[----:B-----5:R-:W-:Y:S01]  /*82c0*/  IMAD.IADD R18, R7, 0x1, R18 ;  /* 0x0000000107127824 */ /* 0x020fe200078e0212 */
        /* <DEDUP_REMOVED lines=8> */
[----:B0-----:R-:W-:-:S04]  /*8350*/  ISETP.NE.AND P0, PT, R34, R2, PT ;  /* 0x000000022200720c */ /* 0x001fc80003f05270 */
[-C--:B------:R-:W-:Y:S01]  /*8360*/  ISETP.EQ.OR P0, PT, R17, R38.reuse, P0 ;  /* 0x000000261100720c */ /* 0x080fe20000702670 */
[----:B------:R-:W-:Y:S01]  /*8370*/  IMAD.IADD R18, R11, 0x1, R18 ;  /* 0x000000010b127824 */ /* 0x000fe200078e0212 */
[----:B------:R-:W-:Y:S02]  /*8380*/  ISETP.EQ.OR P3, PT, R19, R38, P3 ;  /* 0x000000261300720c */ /* 0x000fe40001f62670 */
[----:B------:R-:W-:Y:S01]  /*8390*/  SEL R20, RZ, 0x1, !P0 ;  /* 0x00000001ff147807 */ /* 0x000fe20004000000 */
[----:B------:R-:W-:Y:S01]  /*83a0*/  IMAD.MOV.U32 R21, RZ, RZ, 0x2 ;  /* 0x00000002ff157424 */ /* 0x000fe200078e00ff */
[----:B------:R-:W-:Y:S01]  /*83b0*/  SEL R18, R18, RZ, !P3 ;  /* 0x000000ff12127207 */ /* 0x000fe20005800000 */
[----:B------:R-:W-:-:S06]  /*83c0*/  VIADD R19, R17, 0x6 ;  /* 0x0000000611137836 */ /* 0x000fcc0000000000 */
[----:B------:R-:W-:Y:S01]  /*83d0*/  @!P0 IMAD.MOV R21, RZ, RZ, 0x1 ;  /* 0x00000001ff158424 */ /* 0x000fe200078e02ff */
[----:B------:R-:W-:Y:S01]  /*83e0*/  ISETP.NE.AND P0, PT, R12, R14, PT ;  /* 0x0000000e0c00720c */ /* 0x000fe20003f05270 */
[----:B------:R-:W-:Y:S02]  /*83f0*/  @!P2 IMAD.MOV R21, RZ, RZ, R20 ;  /* 0x000000ffff15a224 */ /* 0x000fe400078e0214 */
[----:B------:R-:W-:Y:S01]  /*8400*/  IMAD.IADD R18, R13, 0x1, R18 ;  /* 0x000000010d127824 */ /* 0x000fe200078e0212 */
[----:B------:R-:W-:Y:S01]  /*8410*/  ISETP.EQ.OR P0, PT, R19, R38, P0 ;  /* 0x000000261300720c */ /* 0x000fe20000702670 */
[----:B------:R-:W-:Y:S02]  /*8420*/  VIADD R20, R21, 0x1 ;  /* 0x0000000115147836 */ /* 0x000fe40000000000 */
[----:B------:R-:W-:Y:S01]  /*8430*/  @!P1 IMAD.MOV R20, RZ, RZ, R21 ;  /* 0x000000ffff149224 */ /* 0x000fe200078e0215 */
[----:B------:R-:W-:Y:S01]  /*8440*/  SEL R18, R18, RZ, !P0 ;  /* 0x000000ff12127207 */ /* 0x000fe20004000000 */
[----:B------:R-:W-:-:S02]  /*8450*/  VIADD R19, R17, 0x7 ;  /* 0x0000000711137836 */ /* 0x000fc40000000000 */
[----:B------:R-:W-:Y:S02]  /*8460*/  VIADD R21, R20, 0x1 ;  /* 0x0000000114157836 */ /* 0x000fe40000000000 */
[----:B------:R-:W-:Y:S01]  /*8470*/  @!P6 IMAD.MOV R21, RZ, RZ, R20 ;  /* 0x000000ffff15e224 */ /* 0x000fe200078e0214 */
[----:B------:R-:W-:Y:S01]  /*8480*/  ISETP.NE.AND P6, PT, R14, R32, PT ;  /* 0x000000200e00720c */ /* 0x000fe20003fc5270 */
[----:B------:R-:W-:-:S03]  /*8490*/  IMAD.IADD R18, R15, 0x1, R18 ;  /* 0x000000010f127824 */ /* 0x000fc600078e0212 */
[----:B------:R-:W-:Y:S01]  /*84a0*/  ISETP.EQ.OR P6, PT, R19, R38, P6 ;  /* 0x000000261300720c */ /* 0x000fe200037c2670 */
[----:B------:R-:W-:Y:S02]  /*84b0*/  VIADD R20, R21, 0x1 ;  /* 0x0000000115147836 */ /* 0x000fe40000000000 */
[----:B------:R-:W-:Y:S01]  /*84c0*/  @!P5 IMAD.MOV R20, RZ, RZ, R21 ;  /* 0x000000ffff14d224 */ /* 0x000fe200078e0215 */
[----:B------:R-:W-:Y:S01]  /*84d0*/  SEL R18, R18, RZ, !P6 ;  /* 0x000000ff12127207 */ /* 0x000fe20007000000 */
[----:B------:R-:W-:Y:S01]  /*84e0*/  VIADD R17, R17, 0x8 ;  /* 0x0000000811117836 */ /* 0x000fe20000000000 */
[----:B------:R-:W-:-:S03]  /*84f0*/  ISETP.NE.AND P5, PT, R32, R37, PT ;  /* 0x000000252000720c */ /* 0x000fc60003fa5270 */
[----:B------:R-:W-:Y:S01]  /*8500*/  IMAD.IADD R18, R33, 0x1, R18 ;  /* 0x0000000121127824 */ /* 0x000fe200078e0212 */
[----:B------:R-:W-:Y:S01]  /*8510*/  ISETP.EQ.OR P5, PT, R17, R38, P5 ;  /* 0x000000261100720c */ /* 0x000fe20002fa2670 */
[----:B------:R-:W-:-:S03]  /*8520*/  VIADD R19, R20, 0x1 ;  /* 0x0000000114137836 */ /* 0x000fc60000000000 */
[----:B------:R-:W-:Y:S01]  /*8530*/  SEL R17, R18, RZ, !P5 ;  /* 0x000000ff12117207 */ /* 0x000fe20006800000 */
[----:B------:R-:W-:-:S04]  /*8540*/  @!P3 IMAD.MOV R19, RZ, RZ, R20 ;  /* 0x000000ffff13b224 */ /* 0x000fc800078e0214 */
[----:B------:R-:W-:Y:S02]  /*8550*/  IMAD.IADD R17, R16, 0x1, R17 ;  /* 0x0000000110117824 */ /* 0x000fe400078e0211 */
[----:B------:R-:W-:Y:S02]  /*8560*/  VIADD R18, R19, 0x1 ;  /* 0x0000000113127836 */ /* 0x000fe40000000000 */
[----:B------:R-:W-:Y:S02]  /*8570*/  @!P0 IMAD.MOV R18, RZ, RZ, R19 ;  /* 0x000000ffff128224 */ /* 0x000fe400078e0213 */
[----:B------:R-:W0:Y:S02]  /*8580*/  SHFL.UP PT, R19, R17, 0x1, RZ ;  /* 0x0420000011137989 */ /* 0x000e2400000e00ff */
[----:B------:R-:W-:Y:S02]  /*8590*/  VIADD R36, R18, 0x1 ;  /* 0x0000000112247836 */ /* 0x000fe40000000000 */
[----:B------:R-:W-:-:S04]  /*85a0*/  @!P6 IMAD.MOV R36, RZ, RZ, R18 ;  /* 0x000000ffff24e224 */ /* 0x000fc800078e0212 */
[----:B------:R-:W-:Y:S02]  /*85b0*/  VIADD R16, R36, 0x1 ;  /* 0x0000000124107836 */ /* 0x000fe40000000000 */
[----:B------:R-:W-:-:S05]  /*85c0*/  @!P5 IMAD.MOV R16, RZ, RZ, R36 ;  /* 0x000000ffff10d224 */ /* 0x000fca00078e0224 */
[----:B------:R-:W1:Y:S01]  /*85d0*/  SHFL.UP PT, R18, R16, 0x1, RZ ;  /* 0x0420000010127989 */ /* 0x000e6200000e00ff */
[----:B------:R-:W-:Y:S02]  /*85e0*/  ISETP.NE.AND P3, PT, R16, RZ, PT ;  /* 0x000000ff1000720c */ /* 0x000fe40003f65270 */
[----:B------:R-:W-:Y:S02]  /*85f0*/  ISETP.GE.AND P5, PT, R42, 0x1, PT ;  /* 0x000000012a00780c */ /* 0x000fe40003fa6270 */
[----:B0-----:R-:W-:-:S04]  /*8600*/  SEL R19, R19, RZ, !P3 ;  /* 0x000000ff13137207 */ /* 0x001fc80005800000 */
[----:B------:R-:W-:-:S05]  /*8610*/  SEL R20, R19, RZ, P5 ;  /* 0x000000ff13147207 */ /* 0x000fca0002800000 */
[----:B------:R-:W-:-:S05]  /*8620*/  IMAD.IADD R20, R17, 0x1, R20 ;  /* 0x0000000111147824 */ /* 0x000fca00078e0214 */
[----:B------:R-:W0:Y:S01]  /*8630*/  SHFL.UP PT, R19, R20, 0x2, RZ ;  /* 0x0440000014137989 */ /* 0x000e2200000e00ff */
[----:B-1----:R-:W-:-:S05]  /*8640*/  SEL R17, R18, RZ, P5 ;  /* 0x000000ff12117207 */ /* 0x002fca0002800000 */
[----:B------:R-:W-:-:S05]  /*8650*/  IMAD.IADD R17, R17, 0x1, R16 ;  /* 0x0000000111117824 */ /* 0x000fca00078e0210 */
[----:B------:R-:W1:Y:S01]  /*8660*/  SHFL.UP PT, R18, R17, 0x2, RZ ;  /* 0x0440000011127989 */ /* 0x000e6200000e00ff */
[----:B------:R-:W-:Y:S02]  /*8670*/  ISETP.NE.AND P3, PT, R17, RZ, PT ;  /* 0x000000ff1100720c */ /* 0x000fe40003f65270 */
[----:B------:R-:W-:Y:S02]  /*8680*/  ISETP.GE.AND P5, PT, R42, 0x2, PT ;  /* 0x000000022a00780c */ /* 0x000fe40003fa6270 */
[----:B0-----:R-:W-:-:S04]  /*8690*/  SEL R19, R19, RZ, !P3 ;  /* 0x000000ff13137207 */ /* 0x001fc80005800000 */
[----:B------:R-:W-:-:S05]  /*86a0*/  SEL R19, R19, RZ, P5 ;  /* 0x000000ff13137207 */ /* 0x000fca0002800000 */
[----:B------:R-:W-:Y:S01]  /*86b0*/  IMAD.IADD R19, R20, 0x1, R19 ;  /* 0x0000000114137824 */ /* 0x000fe200078e0213 */
[----:B-1----:R-:W-:-:S04]  /*86c0*/  SEL R18, R18, RZ, P5 ;  /* 0x000000ff12127207 */ /* 0x002fc80002800000 */
[----:B------:R-:W0:Y:S01]  /*86d0*/  SHFL.UP PT, R21, R19, 0x4, RZ ;  /* 0x0480000013157989 */ /* 0x000e2200000e00ff */
[----:B------:R-:W-:-:S05]  /*86e0*/  IMAD.IADD R18, R17, 0x1, R18 ;  /* 0x0000000111127824 */ /* 0x000fca00078e0212 */
[----:B------:R-:W1:Y:S01]  /*86f0*/  SHFL.UP PT, R16, R18, 0x4, RZ ;  /* 0x0480000012107989 */ /* 0x000e6200000e00ff */
[----:B------:R-:W-:Y:S02]  /*8700*/  ISETP.NE.AND P3, PT, R18, RZ, PT ;  /* 0x000000ff1200720c */ /* 0x000fe40003f65270 */
[----:B------:R-:W-:Y:S02]  /*8710*/  ISETP.GE.AND P5, PT, R42, 0x4, PT ;  /* 0x000000042a00780c */ /* 0x000fe40003fa6270 */
[----:B0-----:R-:W-:-:S04]  /*8720*/  SEL R21, R21, RZ, !P3 ;  /* 0x000000ff15157207 */ /* 0x001fc80005800000 */
[----:B------:R-:W-:Y:S02]  /*8730*/  SEL R20, R21, RZ, P5 ;  /* 0x000000ff15147207 */ /* 0x000fe40002800000 */
[----:B-1----:R-:W-:-:S03]  /*8740*/  SEL R17, R16, RZ, P5 ;  /* 0x000000ff10117207 */ /* 0x002fc60002800000 */
[----:B------:R-:W-:Y:S02]  /*8750*/  IMAD.IADD R20, R19, 0x1, R20 ;  /* 0x0000000113147824 */ /* 0x000fe400078e0214 */
[----:B------:R-:W-:-:S03]  /*8760*/  IMAD.IADD R17, R18, 0x1, R17 ;  /* 0x0000000112117824 */ /* 0x000fc600078e0211 */
[----:B------:R-:W0:Y:S04]  /*8770*/  SHFL.UP PT, R21, R20, 0x8, RZ ;  /* 0x0500000014157989 */ /* 0x000e2800000e00ff */
        /* <DEDUP_REMOVED lines=10> */
[----:B------:R-:W-:Y:S02]  /*8820*/  ISETP.NE.AND P6, PT, R42, 0x1f, PT ;  /* 0x0000001f2a00780c */ /* 0x000fe40003fc5270 */
[----:B------:R-:W-:Y:S02]  /*8830*/  ISETP.NE.AND P3, PT, R16, RZ, PT ;  /* 0x000000ff1000720c */ /* 0x000fe40003f65270 */
[----:B------:R-:W-:Y:S02]  /*8840*/  ISETP.GE.AND P5, PT, R42, 0x10, PT ;  /* 0x000000102a00780c */ /* 0x000fe40003fa6270 */
[----:B0-----:R-:W-:-:S02]  /*8850*/  SEL R19, R19, RZ, !P3 ;  /* 0x000000ff13137207 */ /* 0x001fc40005800000 */
[----:B-1----:R-:W-:Y:S02]  /*8860*/  SEL R17, R18, RZ, P5 ;  /* 0x000000ff12117207 */ /* 0x002fe40002800000 */
[----:B------:R-:W-:-:S03]  /*8870*/  SEL R18, R19, RZ, P5 ;  /* 0x000000ff13127207 */ /* 0x000fc60002800000 */
[----:B------:R-:W-:Y:S01]  /*8880*/  @!P6 LEA R29, R43, UR4, 0x3 ;  /* 0x000000042b1dec11 */ /* 0x000fe2000f8e18ff */
[----:B------:R-:W-:Y:S02]  /*8890*/  IMAD.IADD R40, R16, 0x1, R17 ;  /* 0x0000000110287824 */ /* 0x000fe400078e0211 */
[----:B------:R-:W-:-:S05]  /*88a0*/  IMAD.IADD R41, R21, 0x1, R18 ;  /* 0x0000000115297824 */ /* 0x000fca00078e0212 */
[----:B------:R-:W-:Y:S01]  /*88b0*/  @!P6 STS.64 [R29], R40 ;  /* 0x000000281d00e388 */ /* 0x000fe20000000a00 */
[----:B------:R-:W-:Y:S06]  /*88c0*/  BAR.SYNC.DEFER_BLOCKING 0x0 ;  /* 0x0000000000007b1d */ /* 0x000fec0000010000 */
[----:B------:R-:W0:Y:S04]  /*88d0*/  LDS.128 R16, [UR4] ;  /* 0x00000004ff107984 */ /* 0x000e280008000c00 */
[----:B------:R-:W1:Y:S04]  /*88e0*/  LDS.128 R20, [UR4+0x10] ;  /* 0x00001004ff147984 */ /* 0x000e680008000c00 */
[----:B------:R-:W2:Y:S01]  /*88f0*/  LDS.128 R24, [UR4+0x20] ;  /* 0x00002004ff187984 */ /* 0x000ea20008000c00 */
[----:B------:R-:W-:-:S02]  /*8900*/  ISETP.NE.AND P5, PT, R43, 0x2, PT ;  /* 0x000000022b00780c */ /* 0x000fc40003fa5270 */
[----:B0-----:R-:W-:-:S04]  /*8910*/  ISETP.NE.AND P3, PT, R18, RZ, PT ;  /* 0x000000ff1200720c */ /* 0x001fc80003f65270 */
[----:B------:R-:W-:Y:S02]  /*8920*/  SEL R28, R17, RZ, !P3 ;  /* 0x000000ff111c7207 */ /* 0x000fe40005800000 */
[----:B-1----:R-:W-:-:S03]  /*8930*/  ISETP.NE.AND P3, PT, R20, RZ, PT ;  /* 0x000000ff1400720c */ /* 0x002fc60003f65270 */
[----:B------:R-:W-:Y:S02]  /*8940*/  IMAD.IADD R28, R19, 0x1, R28 ;  /* 0x00000001131c7824 */ /* 0x000fe400078e021c */
[----:B------:R-:W-:-:S03]  /*8950*/  IMAD.IADD R19, R16, 0x1, R18 ;  /* 0x0000000110137824 */ /* 0x000fc600078e0212 */
[C---:B------:R-:W-:Y:S02]  /*8960*/  SEL R17, R28.reuse, R17, !P5 ;  /* 0x000000111c117207 */ /* 0x040fe40006800000 */
[----:B------:R-:W-:Y:S02]  /*8970*/  SEL R18, R28, RZ, !P3 ;  /* 0x000000ff1c127207 */ /* 0x000fe40005800000 */
[----:B------:R-:W0:Y:S01]  /*8980*/  LDS.128 R28, [UR4+0x30] ;  /* 0x00003004ff1c7984 */ /* 0x000e220008000c00 */
[----:B------:R-:W-:Y:S02]  /*8990*/  SEL R16, R19, R16, !P5 ;  /* 0x0000001013107207 */ /* 0x000fe40006800000 */
[----:B------:R-:W-:Y:S01]  /*89a0*/  IMAD.IADD R18, R21, 0x1, R18 ;  /* 0x0000000115127824 */ /* 0x000fe200078e0212 */
[----:B------:R-:W-:Y:S01]  /*89b0*/  ISETP.NE.AND P5, PT, R22, RZ, PT ;  /* 0x000000ff1600720c */ /* 0x000fe20003fa5270 */
[----:B------:R-:W-:-:S03]  /*89c0*/  IMAD.IADD R19, R19, 0x1, R20 ;  /* 0x0000000113137824 */ /* 0x000fc600078e0214 */
[----:B------:R-:W-:Y:S02]  /*89d0*/  SEL R20, R18, RZ, !P5 ;  /* 0x000000ff12147207 */ /* 0x000fe40006800000 */
[----:B------:R-:W-:Y:S02]  /*89e0*/  ISETP.NE.AND P3, PT, R43, 0x3, PT ;  /* 0x000000032b00780c */ /* 0x000fe40003f65270 */
[----:B--2---:R-:W-:Y:S01]  /*89f0*/  ISETP.NE.AND P6, PT, R24, RZ, PT ;  /* 0x000000ff1800720c */ /* 0x004fe20003fc5270 */
[----:B------:R-:W-:Y:S01]  /*8a00*/  IMAD.IADD R20, R23, 0x1, R20 ;  /* 0x0000000117147824 */ /* 0x000fe200078e0214 */
[----:B------:R-:W-:-:S04]  /*8a10*/  SEL R17, R18, R17, !P3 ;  /* 0x0000001112117207 */ /* 0x000fc80005800000 */
[----:B------:R-:W-:Y:S02]  /*8a20*/  SEL R18, R20, RZ, !P6 ;  /* 0x000000ff14127207 */ /* 0x000fe40007000000 */
[----:B------:R-:W-:Y:S01]  /*8a30*/  SEL R16, R19, R16, !P3 ;  /* 0x0000001013107207 */ /* 0x000fe20005800000 */
[----:B------:R-:W-:Y:S01]  /*8a40*/  IMAD.IADD R19, R22, 0x1, R19 ;  /* 0x0000000116137824 */ /* 0x000fe200078e0213 */
[----:B------:R-:W-:Y:S01]  /*8a50*/  ISETP.NE.AND P5, PT, R43, 0x4, PT ;  /* 0x000000042b00780c */ /* 0x000fe20003fa5270 */
[----:B------:R-:W-:Y:S01]  /*8a60*/  IMAD.IADD R18, R25, 0x1, R18 ;  /* 0x0000000119127824 */ /* 0x000fe200078e0212 */
[----:B------:R-:W-:Y:S02]  /*8a70*/  ISETP.NE.AND P3, PT, R26, RZ, PT ;  /* 0x000000ff1a00720c */ /* 0x000fe40003f65270 */
[C---:B------:R-:W-:Y:S01]  /*8a80*/  SEL R16, R19.reuse, R16, !P5 ;  /* 0x0000001013107207 */ /* 0x040fe20006800000 */
[----:B------:R-:W-:Y:S01]  /*8a90*/  IMAD.IADD R19, R19, 0x1, R24 ;  /* 0x0000000113137824 */ /* 0x000fe200078e0218 */
[----:B------:R-:W-:Y:S01]  /*8aa0*/  SEL R17, R20, R17, !P5 ;  /* 0x0000001114117207 */ /* 0x000fe20006800000 */
[----:B------:R-:W1:Y:S01]  /*8ab0*/  SHFL.UP PT, R25, R40, 0x1, RZ ;  /* 0x0420000028197989 */ /* 0x000e6200000e00ff */
[----:B------:R-:W-:-:S02]  /*8ac0*/  SEL R20, R18, RZ, !P3 ;  /* 0x000000ff12147207 */ /* 0x000fc40005800000 */
[----:B------:R-:W-:-:S03]  /*8ad0*/  ISETP.NE.AND P6, PT, R43, 0x5, PT ;  /* 0x000000052b00780c */ /* 0x000fc60003fc5270 */
[----:B------:R-:W-:Y:S01]  /*8ae0*/  IMAD.IADD R20, R27, 0x1, R20 ;  /* 0x000000011b147824 */ /* 0x000fe200078e0214 */
[----:B------:R-:W-:Y:S02]  /*8af0*/  SEL R16, R19, R16, !P6 ;  /* 0x0000001013107207 */ /* 0x000fe40007000000 */
[----:B------:R-:W-:Y:S02]  /*8b00*/  SEL R17, R18, R17, !P6 ;  /* 0x0000001112117207 */ /* 0x000fe40007000000 */
[----:B------:R-:W-:Y:S02]  /*8b10*/  ISETP.NE.AND P6, PT, R43, 0x6, PT ;  /* 0x000000062b00780c */ /* 0x000fe40003fc5270 */
[----:B0-----:R-:W-:Y:S01]  /*8b20*/  ISETP.NE.AND P5, PT, R28, RZ, PT ;  /* 0x000000ff1c00720c */ /* 0x001fe20003fa5270 */
[----:B------:R-:W-:Y:S01]  /*8b30*/  IMAD.IADD R19, R26, 0x1, R19 ;  /* 0x000000011a137824 */ /* 0x000fe200078e0213 */
[C---:B------:R-:W-:Y:S01]  /*8b40*/  SEL R17, R20.reuse, R17, !P6 ;  /* 0x0000001114117207 */ /* 0x040fe20007000000 */
[----:B------:R-:W0:Y:S01]  /*8b50*/  SHFL.UP PT, R35, R41, 0x1, RZ ;  /* 0x0420000029237989 */ /* 0x000e2200000e00ff */
[----:B------:R-:W-:-:S02]  /*8b60*/  SEL R20, R20, RZ, !P5 ;  /* 0x000000ff14147207 */ /* 0x000fc40006800000 */
[----:B------:R-:W-:Y:S02]  /*8b70*/  ISETP.GE.U32.AND P3, PT, R0, 0x20, PT ;  /* 0x000000200000780c */ /* 0x000fe40003f66070 */
[C---:B------:R-:W-:Y:S01]  /*8b80*/  SEL R16, R19.reuse, R16, !P6 ;  /* 0x0000001013107207 */ /* 0x040fe20007000000 */
[----:B------:R-:W-:Y:S01]  /*8b90*/  IMAD.IADD R19, R19, 0x1, R28 ;  /* 0x0000000113137824 */ /* 0x000fe200078e021c */
[----:B------:R-:W-:Y:S01]  /*8ba0*/  ISETP.NE.AND P5, PT, R43, 0x7, PT ;  /* 0x000000072b00780c */ /* 0x000fe20003fa5270 */
[----:B------:R-:W-:Y:S01]  /*8bb0*/  IMAD.IADD R20, R29, 0x1, R20 ;  /* 0x000000011d147824 */ /* 0x000fe200078e0214 */
[----:B------:R-:W-:Y:S02]  /*8bc0*/  ISETP.NE.AND P6, PT, R30, RZ, PT ;  /* 0x000000ff1e00720c */ /* 0x000fe40003fc5270 */
[----:B------:R-:W-:Y:S02]  /*8bd0*/  SEL R16, R19, R16, !P5 ;  /* 0x0000001013107207 */ /* 0x000fe40006800000 */
[----:B------:R-:W-:-:S02]  /*8be0*/  SEL R17, R20, R17, !P5 ;  /* 0x0000001114117207 */ /* 0x000fc40006800000 */
[----:B------:R-:W-:Y:S02]  /*8bf0*/  ISETP.NE.AND P5, PT, R42, RZ, P3 ;  /* 0x000000ff2a00720c */ /* 0x000fe40001fa5270 */
[----:B------:R-:W-:Y:S02]  /*8c00*/  SEL R20, R20, RZ, !P6 ;  /* 0x000000ff14147207 */ /* 0x000fe40007000000 */
[----:B-1----:R-:W-:-:S04]  /*8c10*/  @P3 ISETP.NE.AND P6, PT, R25, RZ, PT ;  /* 0x000000ff1900320c */ /* 0x002fc80003fc5270 */
[----:B------:R-:W-:Y:S02]  /*8c20*/  @P3 SEL R18, R17, RZ, !P6 ;  /* 0x000000ff11123207 */ /* 0x000fe40007000000 */
[----:B------:R-:W-:-:S03]  /*8c30*/  @P3 ISETP.NE.AND P6, PT, R42, RZ, PT ;  /* 0x000000ff2a00320c */ /* 0x000fc60003fc5270 */
[----:B0-----:R-:W-:Y:S01]  /*8c40*/  @P5 IMAD.IADD R17, R35, 0x1, R18 ;  /* 0x0000000123115824 */ /* 0x001fe200078e0212 */
[----:B------:R-:W-:Y:S01]  /*8c50*/  @P3 SEL R21, R25, RZ, P6 ;  /* 0x000000ff19153207 */ /* 0x000fe20003000000 */
[----:B------:R-:W-:Y:S02]  /*8c60*/  IMAD.IADD R30, R30, 0x1, R19 ;  /* 0x000000011e1e7824 */ /* 0x000fe400078e0213 */
[----:B------:R-:W-:Y:S02]  /*8c70*/  IMAD.IADD R31, R31, 0x1, R20 ;  /* 0x000000011f1f7824 */ /* 0x000fe400078e0214 */
[----:B------:R-:W-:Y:S02]  /*8c80*/  @P3 IMAD.IADD R25, R16, 0x1, R21 ;  /* 0x0000000110193824 */ /* 0x000fe400078e0215 */
[----:B------:R-:W-:Y:S01]  /*8c90*/  @P3 IMAD.MOV.U32 R35, RZ, RZ, R17 ;  /* 0x000000ffff233224 */ /* 0x000fe200078e0011 */
[----:B------:R-:W-:Y:S06]  /*8ca0*/  @P3 BRA `(.L_x_1386) ;  /* 0x0000000c00143947 */ /* 0x000fec0003800000 */
[----:B------:R-:W0:Y:S01]  /*8cb0*/  LDC.64 R28, c[0x0][0x3a8] ;  /* 0x0000ea00ff1c7b82 */ /* 0x000e220000000a00 */
[----:B------:R-:W1:Y:S01]  /*8cc0*/  LDCU UR5, c[0x0][0x370] ;  /* 0x00006e00ff0577ac */ /* 0x000e620008000800 */
        /* <DEDUP_REMOVED lines=12> */
.L_x_1387:
[----:B------:R-:W-:Y:S05]  /*8d90*/  NANOSLEEP 0x1c2 ;  /* 0x000001c20000795d */ /* 0x000fea0003800000 */
[----:B------:R-:W-:Y:S01]  /*8da0*/  NOP ;  /* 0x0000000000007918 */ /* 0x000fe20000000000 */
.L_x_1388:
[----:B--2---:R-:W-:-:S03]  /*8db0*/  IMAD.WIDE.U32 R16, R0, 0x10, RZ ;  /* 0x0000001000107825 */ /* 0x004fc600078e00ff */
[----:B------:R-:W-:Y:S02]  /*8dc0*/  LOP3.LUT R23, R16, 0xfffffff0, RZ, 0x3c, !PT ;  /* 0xfffffff010177812 */ /* 0x000fe400078e3cff */
[----:B------:R-:W-:Y:S02]  /*8dd0*/  LOP3.LUT R17, RZ, R17, RZ, 0x33, !PT ;  /* 0x00000011ff117212 */ /* 0x000fe400078e33ff */
[----:B------:R-:W-:-:S05]  /*8de0*/  IADD3 R22, P3, PT, R28, R23, RZ ;  /* 0x000000171c167210 */ /* 0x000fca0007f7e0ff */
[----:B------:R-:W-:-:S08]  /*8df0*/  IMAD.X R23, R29, 0x1, R17, P3 ;  /* 0x000000011d177824 */ /* 0x000fd000018e0611 */
.L_x_1390:
[----:B------:R-:W2:Y:S01]  /*8e00*/  LD.E.128.STRONG.GPU R16, desc[UR12][R22.64+0x200] ;  /* 0x0002000c16107980 */ /* 0x000ea2000c10fd00 */
[----:B------:R-:W-:Y:S05]  /*8e10*/  YIELD ;  /* 0x0000000000007946 */ /* 0x000fea0003800000 */
[----:B------:R-:W-:Y:S01]  /*8e20*/  UMOV UR5, 0xffffffff ;  /* 0xffffffff00057882 */ /* 0x000fe20000000000 */
[----:B--2---:R-:W-:-:S04]  /*8e30*/  ISETP.NE.U32.AND P3, PT, R18, 0x63, PT ;  /* 0x000000631200780c */ /* 0x004fc80003f65070 */
[----:B------:R-:W-:Y:S01]  /*8e40*/  ISETP.NE.AND.EX P3, PT, R19, RZ, PT, P3 ;  /* 0x000000ff1300720c */ /* 0x000fe20003f65330 */
[----:B------:R-:W-:-:S12]  /*8e50*/  BRA.DIV UR5, `(.L_x_1389) ;  /* 0x0000002e05f47947 */ /* 0x000fd8000b800000 */
[----:B------:R-:W-:-:S13]  /*8e60*/  VOTE.ANY P3, !P3 ;  /* 0x0000000000ff7806 */ /* 0x000fda0005860100 */
.L_x_1446:
[----:B------:R-:W-:Y:S05]  /*8e70*/  @P3 BRA `(.L_x_1390) ;  /* 0xfffffffc00e03947 */ /* 0x000fea000383ffff */
[----:B------:R-:W-:Y:S01]  /*8e80*/  UMOV UR5, 0xffffffff ;  /* 0xffffffff00057882 */ /* 0x000fe20000000000 */
[----:B------:R-:W-:-:S04]  /*8e90*/  ISETP.NE.U32.AND P5, PT, R18, 0x65, PT ;  /* 0x000000651200780c */ /* 0x000fc80003fa5070 */
[----:B------:R-:W-:Y:S01]  /*8ea0*/  ISETP.NE.AND.EX P5, PT, R19, RZ, PT, P5 ;  /* 0x000000ff1300720c */ /* 0x000fe20003fa5350 */
[----:B------:R-:W-:-:S12]  /*8eb0*/  BRA.DIV UR5, `(.L_x_1391) ;  /* 0x0000002e05fc7947 */ /* 0x000fd8000b800000 */
[----:B------:R-:W0:Y:S01]  /*8ec0*/  S2R R27, SR_GEMASK ;  /* 0x00000000001b7919 */ /* 0x000e220000003c00 */
[----:B------:R-:W-:Y:S02]  /*8ed0*/  VOTE.ANY R21, PT, !P5 ;  /* 0x0000000000157806 */ /* 0x000fe400068e0100 */
[----:B------:R-:W-:Y:S02]  /*8ee0*/  ISETP.NE.AND P5, PT, R16, RZ, PT ;  /* 0x000000ff1000720c */ /* 0x000fe40003fa5270 */
[----:B0-----:R-:W-:-:S05]  /*8ef0*/  LOP3.LUT R21, R21, 0x80000000, R27, 0xec, !PT ;  /* 0x8000000015157812 */ /* 0x001fca00078eec1b */
[----:B------:R-:W-:-:S05]  /*8f00*/  VIADD R20, R21, 0xffffffff ;  /* 0xffffffff15147836 */ /* 0x000fca0000000000 */
[----:B------:R-:W-:-:S04]  /*8f10*/  LOP3.LUT R21, R21, R20, RZ, 0xc, !PT ;  /* 0x0000001415157212 */ /* 0x000fc800078e0cff */
[----:B------:R0:W1:Y:S02]  /*8f20*/  POPC R24, R21 ;  /* 0x0000001500187309 */ /* 0x0000640000000000 */
[C---:B0-----:R-:W-:Y:S01]  /*8f30*/  VIADD R21, R42.reuse, 0x4 ;  /* 0x000000042a157836 */ /* 0x041fe20000000000 */
[----:B-1----:R-:W0:Y:S01]  /*8f40*/  SHFL.DOWN PT, R23, R17, 0x1, R24 ;  /* 0x0820000011177989 */ /* 0x002e2200000e0018 */
        /* <DEDUP_REMOVED lines=34> */
[----:B------:R-:W-:Y:S01]  /*9170*/  ISETP.NE.U32.AND P3, PT, R18, 0x65, PT ;  /* 0x000000651200780c */ /* 0x000fe20003f65070 */
[----:B------:R-:W-:Y:S01]  /*9180*/  IMAD.IADD R43, R41, 0x1, R20 ;  /* 0x00000001292b7824 */ /* 0x000fe200078e0214 */
[----:B------:R-:W-:Y:S01]  /*9190*/  LOP3.LUT R18, RZ, R0, RZ, 0x33, !PT ;  /* 0x00000000ff127212 */ /* 0x000fe200078e33ff */
[----:B------:R-:W-:Y:S01]  /*91a0*/  IMAD.IADD R45, R47, 0x1, R16 ;  /* 0x000000012f2d7824 */ /* 0x000fe200078e0210 */
[----:B------:R-:W-:Y:S01]  /*91b0*/  ISETP.NE.AND.EX P3, PT, R19, RZ, PT, P3 ;  /* 0x000000ff1300720c */ /* 0x000fe20003f65330 */
[----:B------:R-:W0:Y:S01]  /*91c0*/  LDC.64 R16, c[0x0][0x3a8] ;  /* 0x0000ea00ff107b82 */ /* 0x000e220000000a00 */
[----:B------:R-:W1:Y:S01]  /*91d0*/  SHFL.DOWN PT, R23, R43, 0x10, R24 ;  /* 0x0a0000002b177989 */ /* 0x000e6200000e0018 */
[----:B------:R-:W-:Y:S01]  /*91e0*/  VIADD R19, R42, 0x10 ;  /* 0x000000102a137836 */ /* 0x000fe20000000000 */
[----:B------:R-:W-:Y:S01]  /*91f0*/  ISETP.NE.AND P6, PT, R45, RZ, PT ;  /* 0x000000ff2d00720c */ /* 0x000fe20003fc5270 */
[----:B------:R-:W-:Y:S01]  /*9200*/  IMAD.IADD R39, R18, 0x1, R39 ;  /* 0x0000000112277824 */ /* 0x000fe200078e0227 */
[----:B------:R-:W2:Y:S02]  /*9210*/  SHFL.DOWN PT, R20, R45, 0x10, R24 ;  /* 0x0a0000002d147989 */ /* 0x000ea400000e0018 */
[----:B------:R-:W-:-:S05]  /*9220*/  ISETP.GT.AND P5, PT, R19, R24, PT ;  /* 0x000000181300720c */ /* 0x000fca0003fa4270 */
[----:B------:R-:W-:Y:S02]  /*9230*/  VOTE.ALL P3, P3 ;  /* 0x0000000000ff7806 */ /* 0x000fe40001860000 */
[----:B-1----:R-:W-:Y:S02]  /*9240*/  SEL R23, R23, RZ, !P6 ;  /* 0x000000ff17177207 */ /* 0x002fe40007000000 */
[----:B0-----:R-:W-:Y:S02]  /*9250*/  IADD3 R40, P6, PT, R16, 0x200, RZ ;  /* 0x0000020010287810 */ /* 0x001fe40007fde0ff */
[----:B--2---:R-:W-:Y:S02]  /*9260*/  SEL R20, R20, RZ, !P5 ;  /* 0x000000ff14147207 */ /* 0x004fe40006800000 */
[----:B------:R-:W-:Y:S01]  /*9270*/  SEL R22, R23, RZ, !P5 ;  /* 0x000000ff17167207 */ /* 0x000fe20006800000 */
[----:B------:R-:W-:Y:S02]  /*9280*/  IMAD.X R41, RZ, RZ, R17, P6 ;  /* 0x000000ffff297224 */ /* 0x000fe400030e0611 */
[----:B------:R-:W-:-:S02]  /*9290*/  IMAD.IADD R20, R45, 0x1, R20 ;  /* 0x000000012d147824 */ /* 0x000fc400078e0214 */
[----:B------:R-:W-:-:S07]  /*92a0*/  IMAD.IADD R22, R43, 0x1, R22 ;  /* 0x000000012b167824 */ /* 0x000fce00078e0216 */
.L_x_1460:
[----:B------:R-:W-:Y:S05]  /*92b0*/  @!P3 BRA `(.L_x_1392) ;  /* 0x00000004002cb947 */ /* 0x000fea0003800000 */
.L_x_1396:
[----:B------:R-:W-:-:S07]  /*92c0*/  IMAD.WIDE R44, R39, 0x10, R40 ;  /* 0x00000010272c7825 */ /* 0x000fce00078e0228 */
.L_x_1394:
[----:B------:R-:W2:Y:S01]  /*92d0*/  LD.E.128.STRONG.GPU R16, desc[UR12][R44.64+-0x200] ;  /* 0xfffe000c2c107980 */ /* 0x000ea2000c10fd00 */
[----:B------:R-:W-:Y:S05]  /*92e0*/  YIELD ;  /* 0x0000000000007946 */ /* 0x000fea0003800000 */
[----:B------:R-:W-:Y:S01]  /*92f0*/  UMOV UR5, 0xffffffff ;  /* 0xffffffff00057882 */ /* 0x000fe20000000000 */
[----:B--2---:R-:W-:-:S04]  /*9300*/  ISETP.NE.U32.AND P3, PT, R18, 0x63, PT ;  /* 0x000000631200780c */ /* 0x004fc80003f65070 */
[----:B------:R-:W-:Y:S01]  /*9310*/  ISETP.NE.AND.EX P3, PT, R19, RZ, PT, P3 ;  /* 0x000000ff1300720c */ /* 0x000fe20003f65330 */
[----:B------:R-:W-:-:S12]  /*9320*/  BRA.DIV UR5, `(.L_x_1393) ;  /* 0x0000003205a47947 */ /* 0x000fd8000b800000 */
[----:B------:R-:W-:-:S13]  /*9330*/  VOTE.ANY P3, !P3 ;  /* 0x0000000000ff7806 */ /* 0x000fda0005860100 */
.L_x_1463:
        /* <DEDUP_REMOVED lines=8> */
[----:B------:R-:W-:-:S05]  /*93c0*/  LOP3.LUT R21, R21, 0x80000000, R27, 0xec, !PT ;  /* 0x8000000015157812 */ /* 0x000fca00078eec1b */
[----:B------:R-:W-:-:S05]  /*93d0*/  VIADD R24, R21, 0xffffffff ;  /* 0xffffffff15187836 */ /* 0x000fca0000000000 */
[----:B------:R-:W-:-:S06]  /*93e0*/  LOP3.LUT R24, R21, R24, RZ, 0xc, !PT ;  /* 0x0000001815187212 */ /* 0x000fcc00078e0cff */
        /* <DEDUP_REMOVED lines=37> */
[----:B------:R-:W-:Y:S01]  /*9640*/  ISETP.NE.U32.AND P3, PT, R18, 0x65, PT ;  /* 0x000000651200780c */ /* 0x000fe20003f65070 */
[----:B------:R-:W-:Y:S02]  /*9650*/  IMAD.IADD R17, R43, 0x1, R26 ;  /* 0x000000012b117824 */ /* 0x000fe400078e021a */
[----:B------:R-:W-:Y:S01]  /*9660*/  IMAD.IADD R45, R47, 0x1, R16 ;  /* 0x000000012f2d7824 */ /* 0x000fe200078e0210 */
[----:B------:R-:W-:Y:S01]  /*9670*/  ISETP.NE.AND.EX P3, PT, R19, RZ, PT, P3 ;  /* 0x000000ff1300720c */ /* 0x000fe20003f65330 */
[----:B------:R-:W-:Y:S01]  /*9680*/  VIADD R19, R42, 0x10 ;  /* 0x000000102a137836 */ /* 0x000fe20000000000 */
[----:B------:R-:W0:Y:S02]  /*9690*/  SHFL.DOWN PT, R23, R17, 0x10, R24 ;  /* 0x0a00000011177989 */ /* 0x000e2400000e0018 */
[----:B------:R-:W-:-:S02]  /*96a0*/  ISETP.NE.AND P5, PT, R45, RZ, PT ;  /* 0x000000ff2d00720c */ /* 0x000fc40003fa5270 */
[----:B------:R-:W1:Y:S01]  /*96b0*/  SHFL.DOWN PT, R16, R45, 0x10, R24 ;  /* 0x0a0000002d107989 */ /* 0x000e6200000e0018 */
[----:B------:R-:W-:-:S06]  /*96c0*/  ISETP.GT.AND P6, PT, R19, R24, PT ;  /* 0x000000181300720c */ /* 0x000fcc0003fc4270 */
[----:B------:R-:W-:Y:S02]  /*96d0*/  VOTE.ALL P3, P3 ;  /* 0x0000000000ff7806 */ /* 0x000fe40001860000 */
[----:B0-----:R-:W-:Y:S02]  /*96e0*/  SEL R23, R23, RZ, !P5 ;  /* 0x000000ff17177207 */ /* 0x001fe40006800000 */
[----:B------:R-:W-:Y:S02]  /*96f0*/  ISETP.NE.AND P5, PT, R20, RZ, PT ;  /* 0x000000ff1400720c */ /* 0x000fe40003fa5270 */
[----:B------:R-:W-:Y:S02]  /*9700*/  SEL R18, R23, RZ, !P6 ;  /* 0x000000ff17127207 */ /* 0x000fe40007000000 */
[----:B-1----:R-:W-:-:S03]  /*9710*/  SEL R16, R16, RZ, !P6 ;  /* 0x000000ff10107207 */ /* 0x002fc60007000000 */
[----:B------:R-:W-:Y:S01]  /*9720*/  IMAD.IADD R18, R17, 0x1, R18 ;  /* 0x0000000111127824 */ /* 0x000fe200078e0212 */
[----:B------:R-:W-:-:S04]  /*9730*/  IADD3 R20, PT, PT, R45, R16, R20 ;  /* 0x000000102d147210 */ /* 0x000fc80007ffe014 */
[----:B------:R-:W-:-:S05]  /*9740*/  SEL R17, R18, RZ, !P5 ;  /* 0x000000ff12117207 */ /* 0x000fca0006800000 */
[----:B------:R-:W-:-:S07]  /*9750*/  IMAD.IADD R22, R17, 0x1, R22 ;  /* 0x0000000111167824 */ /* 0x000fce00078e0216 */
.L_x_1477:
[----:B------:R-:W-:Y:S05]  /*9760*/  @P3 BRA `(.L_x_1396) ;  /* 0xfffffff800d43947 */ /* 0x000fea000383ffff */
.L_x_1392:
        /* <DEDUP_REMOVED lines=21> */
.L_x_1398:
[----:B------:R-:W-:Y:S05]  /*98c0*/  BSYNC.RECONVERGENT B0 ;  /* 0x0000000000007941 */ /* 0x000fea0003800200 */
.L_x_1397:
[----:B------:R0:W-:Y:S01]  /*98d0*/  @!P5 STS.64 [R24+0x48], R20 ;  /* 0x000048141800d388 */ /* 0x0001e20000000a00 */
[----:B------:R-:W-:Y:S02]  /*98e0*/  @!P5 IMAD.MOV.U32 R25, RZ, RZ, R20 ;  /* 0x000000ffff19d224 */ /* 0x000fe400078e0014 */
[----:B------:R-:W-:-:S07]  /*98f0*/  @!P5 IMAD.MOV.U32 R35, RZ, RZ, R22 ;  /* 0x000000ffff23d224 */ /* 0x000fce00078e0016 */
.L_x_1386:
[----:B------:R-:W-:Y:S05]  /*9900*/  WARPSYNC.ALL ;  /* 0x0000000000007948 */ /* 0x000fea0003800000 */
[C---:B------:R-:W-:Y:S01]  /*9910*/  ISETP.NE.AND P4, PT, R0.reuse, RZ, PT ;  /* 0x000000ff0000720c */ /* 0x040fe20003f85270 */
[----:B------:R-:W2:Y:S08]  /*9920*/  S2UR UR5, SR_CgaCtaId ;  /* 0x00000000000579c3 */ /* 0x000eb00000008800 */
[----:B------:R-:W-:Y:S04]  /*9930*/  BAR.SYNC.DEFER_BLOCKING 0x0 ;  /* 0x0000000000007b1d */ /* 0x000fe80000010000 */
[----:B------:R-:W-:Y:S01]  /*9940*/  @P4 ISETP.NE.AND P5, PT, R25, RZ, PT ;  /* 0x000000ff1900420c */ /* 0x000fe20003fa5270 */
[----:B-1----:R-:W-:Y:S01]  /*9950*/  IMAD R19, R0, 0x9, RZ ;  /* 0x0000000900137824 */ /* 0x002fe200078e02ff */
[----:B------:R-:W-:Y:S01]  /*9960*/  ISETP.NE.AND P3, PT, R34, R2, PT ;  /* 0x000000022200720c */ /* 0x000fe20003f65270 */
[----:B------:R-:W-:-:S03]  /*9970*/  UMOV UR4, 0x400 ;  /* 0x0000040000047882 */ /* 0x000fc60000000000 */
[C---:B------:R-:W-:Y:S01]  /*9980*/  ISETP.EQ.OR P3, PT, R19.reuse, R38, P3 ;  /* 0x000000261300720c */ /* 0x040fe20001f62670 */
[C---:B0-----:R-:W-:Y:S01]  /*9990*/  VIADD R21, R19.reuse, 0x4 ;  /* 0x0000000413157836 */ /* 0x041fe20000000000 */
[----:B------:R-:W-:Y:S01]  /*99a0*/  BSSY.RECONVERGENT B0, `(.L_x_1399) ;  /* 0x0000147000007945 */ /* 0x000fe20003800200 */
[----:B------:R-:W-:Y:S01]  /*99b0*/  VIADD R27, R19, 0x7 ;  /* 0x00000007131b7836 */ /* 0x000fe20000000000 */
[----:B------:R-:W-:Y:S01]  /*99c0*/  SEL R26, RZ, 0x1, !P3 ;  /* 0x00000001ff1a7807 */ /* 0x000fe20005800000 */
[----:B--2---:R-:W-:-:S09]  /*99d0*/  ULEA UR4, UR5, UR4, 0x18 ;  /* 0x0000000405047291 */ /* 0x004fd2000f8ec0ff */
[----:B------:R-:W0:Y:S02]  /*99e0*/  @P4 LDS.64 R16, [UR4+0x48] ;  /* 0x00004804ff104984 */ /* 0x000e240008000a00 */
[----:B0-----:R-:W-:Y:S01]  /*99f0*/  @P4 SEL R18, R17, RZ, !P5 ;  /* 0x000000ff11124207 */ /* 0x001fe20006800000 */
[----:B------:R-:W-:Y:S01]  /*9a00*/  VIADD R17, R19, 0x3 ;  /* 0x0000000313117836 */ /* 0x000fe20000000000 */
[----:B------:R-:W-:Y:S01]  /*9a10*/  ISETP.NE.AND P5, PT, R6, R8, PT ;  /* 0x000000080600720c */ /* 0x000fe20003fa5270 */
[----:B------:R-:W-:Y:S02]  /*9a20*/  @P4 IMAD.IADD R16, R25, 0x1, R16 ;  /* 0x0000000119104824 */ /* 0x000fe400078e0210 */
[----:B------:R-:W-:Y:S01]  /*9a30*/  @P4 IMAD.IADD R35, R35, 0x1, R18 ;  /* 0x0000000123234824 */ /* 0x000fe200078e0212 */
[----:B------:R-:W-:Y:S01]  /*9a40*/  ISETP.EQ.OR P5, PT, R17, R38, P5 ;  /* 0x000000261100720c */ /* 0x000fe20002fa2670 */
[----:B------:R-:W-:Y:S01]  /*9a50*/  @P4 IMAD.MOV.U32 R25, RZ, RZ, R16 ;  /* 0x000000ffff194224 */ /* 0x000fe200078e0010 */
[----:B------:R-:W-:Y:S01]  /*9a60*/  ISETP.NE.AND P4, PT, R8, R10, PT ;  /* 0x0000000a0800720c */ /* 0x000fe20003f85270 */
[----:B------:R-:W0:Y:S01]  /*9a70*/  LDS.64 R16, [UR4+0x70] ;  /* 0x00007004ff107984 */ /* 0x000e220008000a00 */
[----:B------:R-:W-:Y:S01]  /*9a80*/  SEL R18, R35, RZ, !P3 ;  /* 0x000000ff23127207 */ /* 0x000fe20005800000 */
[----:B------:R-:W-:Y:S01]  /*9a90*/  IMAD.IADD R36, R36, 0x1, R25 ;  /* 0x0000000124247824 */ /* 0x000fe200078e0219 */
[----:B------:R-:W-:Y:S01]  /*9aa0*/  ISETP.EQ.OR P4, PT, R21, R38, P4 ;  /* 0x000000261500720c */ /* 0x000fe20002782670 */
[----:B------:R-:W-:Y:S01]  /*9ab0*/  VIADD R21, R19, 0x5 ;  /* 0x0000000513157836 */ /* 0x000fe20000000000 */
[----:B------:R-:W-:Y:S01]  /*9ac0*/  ISETP.NE.AND P3, PT, R10, R12, PT ;  /* 0x0000000c0a00720c */ /* 0x000fe20003f65270 */
[----:B------:R-:W-:-:S02]  /*9ad0*/  IMAD.IADD R3, R3, 0x1, R18 ;  /* 0x0000000103037824 */ /* 0x000fc400078e0212 */
[----:B------:R-:W-:Y:S01]  /*9ae0*/  IMAD.IADD R41, R26, 0x1, R25 ;  /* 0x000000011a297824 */ /* 0x000fe200078e0219 */
[----:B------:R-:W-:Y:S02]  /*9af0*/  ISETP.EQ.OR P3, PT, R21, R38, P3 ;  /* 0x000000261500720c */ /* 0x000fe40001f62670 */
[----:B------:R-:W-:-:S05]  /*9b00*/  SEL R18, R3, RZ, !P2 ;  /* 0x000000ff03127207 */ /* 0x000fca0005000000 */
[----:B------:R-:W-:Y:S02]  /*9b10*/  IMAD.IADD R5, R5, 0x1, R18 ;  /* 0x0000000105057824 */ /* 0x000fe400078e0212 */
[----:B------:R-:W-:Y:S02]  /*9b20*/  VIADD R18, R26, 0x1 ;  /* 0x000000011a127836 */ /* 0x000fe40000000000 */
[----:B------:R-:W-:Y:S01]  /*9b30*/  @!P2 IMAD.MOV R18, RZ, RZ, R26 ;  /* 0x000000ffff12a224 */ /* 0x000fe200078e021a */
[----:B------:R-:W-:-:S03]  /*9b40*/  SEL R20, R5, RZ, !P1 ;  /* 0x000000ff05147207 */ /* 0x000fc60004800000 */
[----:B------:R-:W-:Y:S02]  /*9b50*/  IMAD.IADD R18, R25, 0x1, R18 ;  /* 0x0000000119127824 */ /* 0x000fe400078e0212 */
[----:B------:R-:W-:Y:S02]  /*9b60*/  IMAD.IADD R7, R7, 0x1, R20 ;  /* 0x0000000107077824 */ /* 0x000fe400078e0214 */
[----:B------:R-:W-:Y:S02]  /*9b70*/  VIADD R22, R18, 0x1 ;  /* 0x0000000112167836 */ /* 0x000fe40000000000 */
[----:B------:R-:W-:Y:S01]  /*9b80*/  @!P1 IMAD.MOV R22, RZ, RZ, R18 ;  /* 0x000000ffff169224 */ /* 0x000fe200078e0212 */
[----:B------:R-:W-:-:S03]  /*9b90*/  SEL R20, R7, RZ, !P5 ;  /* 0x000000ff07147207 */ /* 0x000fc60006800000 */
[----:B------:R-:W-:Y:S02]  /*9ba0*/  VIADD R21, R22, 0x1 ;  /* 0x0000000116157836 */ /* 0x000fe40000000000 */
[----:B------:R-:W-:Y:S02]  /*9bb0*/  IMAD.IADD R9, R9, 0x1, R20 ;  /* 0x0000000109097824 */ /* 0x000fe400078e0214 */
[----:B------:R-:W1:Y:S01]  /*9bc0*/  LDS R20, [UR4+0x6c] ;  /* 0x00006c04ff147984 */ /* 0x000e620008000800 */
[----:B------:R-:W-:Y:S01]  /*9bd0*/  @!P5 IMAD.MOV R21, RZ, RZ, R22 ;  /* 0x000000ffff15d224 */ /* 0x000fe200078e0216 */
[----:B0-----:R-:W-:Y:S02]  /*9be0*/  ISETP.GE.AND P6, PT, R17, 0x101, PT ;  /* 0x000001011100780c */ /* 0x001fe40003fc6270 */
[----:B------:R-:W-:Y:S01]  /*9bf0*/  SEL R24, R9, RZ, !P4 ;  /* 0x000000ff09187207 */ /* 0x000fe20006000000 */
[----:B------:R-:W-:Y:S01]  /*9c00*/  VIADD R23, R21, 0x1 ;  /* 0x0000000115177836 */ /* 0x000fe20000000000 */
[----:B------:R-:W-:Y:S01]  /*9c10*/  ISETP.NE.AND P5, PT, R14, R32, PT ;  /* 0x000000200e00720c */ /* 0x000fe20003fa5270 */
[----:B------:R-:W-:-:S02]  /*9c20*/  @!P4 IMAD.MOV R23, RZ, RZ, R21 ;  /* 0x000000ffff17c224 */ /* 0x000fc400078e0215 */
[----:B------:R-:W-:Y:S01]  /*9c30*/  IMAD.IADD R11, R11, 0x1, R24 ;  /* 0x000000010b0b7824 */ /* 0x000fe200078e0218 */
[----:B------:R-:W-:-:S04]  /*9c40*/  ISETP.EQ.OR P5, PT, R27, R38, P5 ;  /* 0x000000261b00720c */ /* 0x000fc80002fa2670 */
[----:B------:R-:W-:-:S05]  /*9c50*/  SEL R24, R11, RZ, !P3 ;  /* 0x000000ff0b187207 */ /* 0x000fca0005800000 */
[----:B------:R-:W-:Y:S02]  /*9c60*/  IMAD.IADD R13, R13, 0x1, R24 ;  /* 0x000000010d0d7824 */ /* 0x000fe400078e0218 */
[----:B------:R-:W-:Y:S02]  /*9c70*/  VIADD R24, R23, 0x1 ;  /* 0x0000000117187836 */ /* 0x000fe40000000000 */
[----:B------:R-:W-:Y:S01]  /*9c80*/  @!P3 IMAD.MOV R24, RZ, RZ, R23 ;  /* 0x000000ffff18b224 */ /* 0x000fe200078e0217 */
[----:B------:R-:W-:-:S03]  /*9c90*/  SEL R28, R13, RZ, !P0 ;  /* 0x000000ff0d1c7207 */ /* 0x000fc60004000000 */
[----:B------:R-:W-:Y:S02]  /*9ca0*/  VIADD R39, R24, 0x1 ;  /* 0x0000000118277836 */ /* 0x000fe40000000000 */
[----:B------:R-:W-:Y:S02]  /*9cb0*/  IMAD.IADD R15, R15, 0x1, R28 ;  /* 0x000000010f0f7824 */ /* 0x000fe400078e021c */
[----:B------:R-:W-:-:S03]  /*9cc0*/  @!P0 IMAD.MOV R39, RZ, RZ, R24 ;  /* 0x000000ffff278224 */ /* 0x000fc600078e0218 */
[----:B------:R-:W-:-:S05]  /*9cd0*/  SEL R28, R15, RZ, !P5 ;  /* 0x000000ff0f1c7207 */ /* 0x000fca0006800000 */
[----:B------:R-:W-:Y:S01]  /*9ce0*/  IMAD.IADD R33, R33, 0x1, R28 ;  /* 0x0000000121217824 */ /* 0x000fe200078e021c */
[----:B-1----:R-:W-:Y:S06]  /*9cf0*/  @!P6 BRA `(.L_x_1400) ;  /* 0x0000000c0048e947 */ /* 0x002fec0003800000 */
[----:B------:R-:W0:Y:S01]  /*9d00*/  LDS R27, [UR4+0x64] ;  /* 0x00006404ff1b7984 */ /* 0x000e220008000800 */
[----:B------:R-:W-:Y:S01]  /*9d10*/  ISETP.NE.AND P6, PT, R34, R2, PT ;  /* 0x000000022200720c */ /* 0x000fe20003fc5270 */
[----:B------:R-:W-:Y:S01]  /*9d20*/  IMAD.MOV.U32 R29, RZ, RZ, 0x9 ;  /* 0x00000009ff1d7424 */ /* 0x000fe200078e00ff */
[----:B------:R-:W-:Y:S02]  /*9d30*/  BAR.SYNC.DEFER_BLOCKING 0x0 ;  /* 0x0000000000007b1d */ /* 0x000fe40000010000 */
[----:B------:R-:W-:Y:S01]  /*9d40*/  ISETP.NE.AND P6, PT, R19, R38, !P6 ;  /* 0x000000261300720c */ /* 0x000fe200077c5270 */
[CC--:B------:R-:W-:Y:S02]  /*9d50*/  IMAD R19, R0.reuse, R29.reuse, 0x3 ;  /* 0x0000000300137424 */ /* 0x0c0fe400078e021d */
        /* <DEDUP_REMOVED lines=10> */
[----:B------:R-:W-:Y:S01]  /*9e00*/  ISETP.NE.AND P6, PT, R6, R8, PT ;  /* 0x000000080600720c */ /* 0x000fe20003fc5270 */
[--C-:B------:R-:W-:Y:S01]  /*9e10*/  @P0 IMAD.IADD R24, R24, 0x1, -R27.reuse ;  /* 0x0000000118180824 */ /* 0x100fe200078e0a1b */
[----:B------:R-:W-:Y:S01]  /*9e20*/  @P4 LEA R21, R21, UR4, 0x3 ;  /* 0x0000000415154c11 */ /* 0x000fe2000f8e18ff */
[----:B------:R0:W-:Y:S01]  /*9e30*/  @P2 STS.64 [R41], R2 ;  /* 0x0000000229002388 */ /* 0x0001e20000000a00 */
[----:B------:R-:W-:Y:S01]  /*9e40*/  ISETP.NE.AND P6, PT, R19, R38, !P6 ;  /* 0x000000261300720c */ /* 0x000fe200077c5270 */
[----:B------:R-:W-:Y:S01]  /*9e50*/  @P5 IMAD.IADD R39, R39, 0x1, -R27 ;  /* 0x0000000127275824 */ /* 0x000fe200078e0a1b */
[----:B------:R-:W-:Y:S01]  /*9e60*/  ISETP.NE.AND P2, PT, R32, R37, PT ;  /* 0x000000252000720c */ /* 0x000fe20003f45270 */
[----:B------:R0:W-:Y:S01]  /*9e70*/  @P1 STS.64 [R18], R4 ;  /* 0x0000000412001388 */ /* 0x0001e20000000a00 */
[----:B------:R-:W-:-:S02]  /*9e80*/  @P3 LEA R23, R23, UR4, 0x3 ;  /* 0x0000000417173c11 */ /* 0x000fc4000f8e18ff */
[----:B------:R-:W-:Y:S02]  /*9e90*/  ISETP.NE.AND P2, PT, R29, R38, !P2 ;  /* 0x000000261d00720c */ /* 0x000fe40005745270 */
[----:B------:R-:W-:Y:S02]  /*9ea0*/  @P0 LEA R24, R24, UR4, 0x3 ;  /* 0x0000000418180c11 */ /* 0x000fe4000f8e18ff */
[----:B------:R-:W-:-:S03]  /*9eb0*/  @P5 LEA R39, R39, UR4, 0x3 ;  /* 0x0000000427275c11 */ /* 0x000fc6000f8e18ff */
[----:B------:R-:W-:-:S05]  /*9ec0*/  @!P6 IMAD.IADD R22, R22, 0x1, -R27 ;  /* 0x000000011616e824 */ /* 0x000fca00078e0a1b */
[----:B------:R-:W-:Y:S01]  /*9ed0*/  @!P6 LEA R22, R22, UR4, 0x3 ;  /* 0x000000041616ec11 */ /* 0x000fe2000f8e18ff */
[----:B------:R-:W-:-:S04]  /*9ee0*/  @!P2 IMAD.IADD R36, R36, 0x1, -R27 ;  /* 0x000000012424a824 */ /* 0x000fc800078e0a1b */
[----:B------:R0:W-:Y:S01]  /*9ef0*/  @!P6 STS.64 [R22], R6 ;  /* 0x000000061600e388 */ /* 0x0001e20000000a00 */
[----:B------:R-:W-:-:S03]  /*9f00*/  @!P2 LEA R36, R36, UR4, 0x3 ;  /* 0x000000042424ac11 */ /* 0x000fc6000f8e18ff */
[----:B------:R0:W-:Y:S04]  /*9f10*/  @P4 STS.64 [R21], R8 ;  /* 0x0000000815004388 */ /* 0x0001e80000000a00 */
[----:B------:R0:W-:Y:S04]  /*9f20*/  @P3 STS.64 [R23], R10 ;  /* 0x0000000a17003388 */ /* 0x0001e80000000a00 */
[----:B------:R0:W-:Y:S01]  /*9f30*/  @P0 STS.64 [R24], R12 ;  /* 0x0000000c18000388 */ /* 0x0001e20000000a00 */
[----:B------:R-:W-:-:S03]  /*9f40*/  ISETP.GE.AND P0, PT, R0, R17, PT ;  /* 0x000000110000720c */ /* 0x000fc60003f06270 */
[----:B------:R0:W-:Y:S04]  /*9f50*/  @P5 STS.64 [R39], R14 ;  /* 0x0000000e27005388 */ /* 0x0001e80000000a00 */
[----:B------:R0:W-:Y:S01]  /*9f60*/  @!P2 STS.64 [R36], R32 ;  /* 0x000000202400a388 */ /* 0x0001e20000000a00 */
[----:B------:R-:W-:Y:S06]  /*9f70*/  BAR.SYNC.DEFER_BLOCKING 0x0 ;  /* 0x0000000000007b1d */ /* 0x000fec0000010000 */
[----:B------:R-:W-:Y:S05]  /*9f80*/  @P0 BRA `(.L_x_1401) ;  /* 0x0000000c00a00947 */ /* 0x000fea0003800000 */
[----:B0-----:R-:W-:Y:S01]  /*9f90*/  LOP3.LUT R2, RZ, R0, RZ, 0x33, !PT ;  /* 0x00000000ff027212 */ /* 0x001fe200078e33ff */
[----:B------:R-:W-:Y:S01]  /*9fa0*/  BSSY.RECONVERGENT B1, `(.L_x_1402) ;  /* 0x000001b000017945 */ /* 0x000fe20003800200 */
[----:B------:R-:W-:-:S03]  /*9fb0*/  IMAD.MOV.U32 R36, RZ, RZ, R0 ;  /* 0x000000ffff247224 */ /* 0x000fc600078e0000 */
        /* <DEDUP_REMOVED lines=15> */
.L_x_1404:
        /* <DEDUP_REMOVED lines=10> */
.L_x_1403:
[----:B------:R-:W-:Y:S05]  /*a150*/  BSYNC.RECONVERGENT B1 ;  /* 0x0000000000017941 */ /* 0x000fea0003800200 */
.L_x_1402:
[----:B------:R-:W-:Y:S05]  /*a160*/  @!P1 BRA `(.L_x_1401) ;  /* 0x0000000c00289947 */ /* 0x000fea0003800000 */
[----:B------:R-:W0:Y:S01]  /*a170*/  LDCU.128 UR8, c[0x0][0x390] ;  /* 0x00007200ff0877ac */ /* 0x000e220008000c00 */
[----:B--2---:R-:W-:Y:S01]  /*a180*/  IMAD.IADD R2, R17, 0x1, -R36 ;  /* 0x0000000111027824 */ /* 0x004fe200078e0a24 */
[----:B------:R-:W-:Y:S01]  /*a190*/  LEA R3, R36, UR4, 0x3 ;  /* 0x0000000424037c11 */ /* 0x000fe2000f8e18ff */
[----:B------:R-:W-:Y:S01]  /*a1a0*/  BSSY.RECONVERGENT B1, `(.L_x_1405) ;  /* 0x0000050000017945 */ /* 0x000fe20003800200 */
[----:B------:R-:W-:Y:S02]  /*a1b0*/  PLOP3.LUT P0, PT, PT, PT, PT, 0x80, 0x8 ;  /* 0x000000000008781c */ /* 0x000fe40003f0f070 */
[----:B------:R-:W-:Y:S01]  /*a1c0*/  ISETP.GT.AND P1, PT, R2, 0xc00, PT ;  /* 0x00000c000200780c */ /* 0x000fe20003f24270 */
[----:B------:R-:W-:Y:S02]  /*a1d0*/  IMAD.IADD R2, R36, 0x1, R27 ;  /* 0x0000000124027824 */ /* 0x000fe400078e021b */
[----:B------:R-:W-:Y:S01]  /*a1e0*/  VIADD R3, R3, 0x1000 ;  /* 0x0000100003037836 */ /* 0x000fe20000000000 */
[----:B0-----:R-:W-:-:S02]  /*a1f0*/  UIADD3 UR8, UP0, UPT, UR8, 0x800, URZ ;  /* 0x0000080008087890 */ /* 0x001fc4000ff1e0ff */
[----:B------:R-:W-:Y:S02]  /*a200*/  UIADD3 UR10, UP1, UPT, UR10, 0x800, URZ ;  /* 0x000008000a0a7890 */ /* 0x000fe4000ff3e0ff */
        /* <DEDUP_REMOVED lines=9> */
.L_x_1407:
[----:B---3--:R-:W0:Y:S01]  /*a2a0*/  LDS.64 R42, [R3+-0x1000] ;  /* 0xfff00000032a7984 */ /* 0x008e220000000a00 */
[----:B------:R-:W-:-:S03]  /*a2b0*/  IMAD.WIDE R50, R2, 0x4, R6 ;  /* 0x0000000402327825 */ /* 0x000fc600078e0206 */
        /* <DEDUP_REMOVED lines=17> */
[----:B0-----:R-:W-:Y:S04]  /*a3d0*/  STG.E desc[UR12][R50.64+-0x800], R42 ;  /* 0xfff8002a32007986 */ /* 0x001fe8000c10190c */
[----:B------:R-:W0:Y:S04]  /*a3e0*/  LDS.64 R12, [R3+0x5800] ;  /* 0x00580000030c7984 */ /* 0x000e280000000a00 */
[----:B------:R-:W-:Y:S04]  /*a3f0*/  STG.E desc[UR12][R40.64+-0x800], R43 ;  /* 0xfff8002b28007986 */ /* 0x000fe8000c10190c */
[----:B------:R-:W0:Y:S04]  /*a400*/  LDS.64 R42, [R3+0x6000] ;  /* 0x00600000032a7984 */ /* 0x000e280000000a00 */
[----:B------:R2:W0:Y:S04]  /*a410*/  LDS.64 R44, [R3+0x6800] ;  /* 0x00680000032c7984 */ /* 0x0004280000000a00 */
[----:B-1----:R-:W-:Y:S04]  /*a420*/  STG.E desc[UR12][R50.64+-0x400], R48 ;  /* 0xfffc003032007986 */ /* 0x002fe8000c10190c */
[----:B------:R1:W-:Y:S01]  /*a430*/  STG.E desc[UR12][R40.64+-0x400], R49 ;  /* 0xfffc003128007986 */ /* 0x0003e2000c10190c */
[----:B--2---:R-:W-:-:S03]  /*a440*/  VIADD R3, R3, 0x8000 ;  /* 0x0000800003037836 */ /* 0x004fc60000000000 */
[----:B------:R-:W-:Y:S04]  /*a450*/  STG.E desc[UR12][R50.64], R46 ;  /* 0x0000002e32007986 */ /* 0x000fe8000c10190c */
[----:B------:R-:W-:Y:S01]  /*a460*/  STG.E desc[UR12][R40.64], R47 ;  /* 0x0000002f28007986 */ /* 0x000fe2000c10190c */
[----:B-1----:R-:W-:-:S03]  /*a470*/  IMAD.WIDE R48, R5, 0x4, R8 ;  /* 0x0000000405307825 */ /* 0x002fc600078e0208 */
[----:B---3--:R-:W-:Y:S01]  /*a480*/  STG.E desc[UR12][R50.64+0x400], R34 ;  /* 0x0004002232007986 */ /* 0x008fe2000c10190c */
[----:B------:R-:W-:-:S03]  /*a490*/  VIADD R5, R2, 0x800 ;  /* 0x0000080002057836 */ /* 0x000fc60000000000 */
[----:B------:R1:W-:Y:S04]  /*a4a0*/  STG.E desc[UR12][R40.64+0x400], R35 ;  /* 0x0004002328007986 */ /* 0x0003e8000c10190c */
[----:B----4-:R-:W-:Y:S04]  /*a4b0*/  STG.E desc[UR12][R52.64+-0x800], R18 ;  /* 0xfff8001234007986 */ /* 0x010fe8000c10190c */
[----:B------:R2:W-:Y:S04]  /*a4c0*/  STG.E desc[UR12][R48.64+-0x800], R19 ;  /* 0xfff8001330007986 */ /* 0x0005e8000c10190c */
[----:B-----5:R-:W-:Y:S01]  /*a4d0*/  STG.E desc[UR12][R52.64+-0x400], R10 ;  /* 0xfffc000a34007986 */ /* 0x020fe2000c10190c */
[----:B-1----:R-:W-:-:S03]  /*a4e0*/  IMAD.WIDE R34, R5, 0x4, R6 ;  /* 0x0000000405227825 */ /* 0x002fc600078e0206 */
[----:B------:R1:W-:Y:S01]  /*a4f0*/  STG.E desc[UR12][R48.64+-0x400], R11 ;  /* 0xfffc000b30007986 */ /* 0x0003e2000c10190c */
[----:B------:R-:W-:-:S03]  /*a500*/  IMAD.WIDE R40, R5, 0x4, R8 ;  /* 0x0000000405287825 */ /* 0x000fc600078e0208 */
[----:B------:R3:W-:Y:S01]  /*a510*/  STG.E desc[UR12][R52.64], R24 ;  /* 0x0000001834007986 */ /* 0x0007e2000c10190c */
[C---:B--2---:R-:W-:Y:S02]  /*a520*/  VIADD R19, R2.reuse, 0xc00 ;  /* 0x00000c0002137836 */ /* 0x044fe40000000000 */
[----:B------:R-:W-:Y:S01]  /*a530*/  VIADD R2, R2, 0x1000 ;  /* 0x0000100002027836 */ /* 0x000fe20000000000 */
[----:B------:R3:W-:Y:S04]  /*a540*/  STG.E desc[UR12][R48.64], R25 ;  /* 0x0000001930007986 */ /* 0x0007e8000c10190c */
[----:B------:R3:W-:Y:S01]  /*a550*/  STG.E desc[UR12][R52.64+0x400], R32 ;  /* 0x0004002034007986 */ /* 0x0007e2000c10190c */
[----:B-1----:R-:W-:-:S03]  /*a560*/  IMAD.WIDE R10, R19, 0x4, R6 ;  /* 0x00000004130a7825 */ /* 0x002fc600078e0206 */
[----:B------:R3:W-:Y:S01]  /*a570*/  STG.E desc[UR12][R48.64+0x400], R33 ;  /* 0x0004002130007986 */ /* 0x0007e2000c10190c */
[----:B------:R-:W-:-:S03]  /*a580*/  IMAD.WIDE R18, R19, 0x4, R8 ;  /* 0x0000000413127825 */ /* 0x000fc600078e0208 */
        /* <DEDUP_REMOVED lines=10> */
[----:B0-----:R3:W-:Y:S04]  /*a630*/  STG.E desc[UR12][R10.64+-0x400], R12 ;  /* 0xfffc000c0a007986 */ /* 0x0017e8000c10190c */
[----:B------:R3:W-:Y:S04]  /*a640*/  STG.E desc[UR12][R18.64+-0x400], R13 ;  /* 0xfffc000d12007986 */ /* 0x0007e8000c10190c */
[----:B------:R3:W-:Y:S04]  /*a650*/  STG.E desc[UR12][R10.64], R42 ;  /* 0x0000002a0a007986 */ /* 0x0007e8000c10190c */
[----:B------:R3:W-:Y:S04]  /*a660*/  STG.E desc[UR12][R18.64], R43 ;  /* 0x0000002b12007986 */ /* 0x0007e8000c10190c */
[----:B------:R3:W-:Y:S04]  /*a670*/  STG.E desc[UR12][R10.64+0x400], R44 ;  /* 0x0004002c0a007986 */ /* 0x0007e8000c10190c */
[----:B------:R3:W-:Y:S01]  /*a680*/  STG.E desc[UR12][R18.64+0x400], R45 ;  /* 0x0004002d12007986 */ /* 0x0007e2000c10190c */
[----:B------:R-:W-:Y:S05]  /*a690*/  @!P1 BRA `(.L_x_1407) ;  /* 0xfffffffc00009947 */ /* 0x000fea000383ffff */
.L_x_1406:
[----:B------:R-:W-:Y:S05]  /*a6a0*/  BSYNC.RECONVERGENT B1 ;  /* 0x0000000000017941 */ /* 0x000fea0003800200 */
.L_x_1405:
[----:B------:R-:W-:Y:S01]  /*a6b0*/  IMAD.IADD R4, R17, 0x1, -R36 ;  /* 0x0000000111047824 */ /* 0x000fe200078e0a24 */
[----:B------:R-:W-:Y:S04]  /*a6c0*/  BSSY.RECONVERGENT B1, `(.L_x_1408) ;  /* 0x0000024000017945 */ /* 0x000fe80003800200 */
[----:B------:R-:W-:-:S13]  /*a6d0*/  ISETP.GT.AND P1, PT, R4, 0x400, PT ;  /* 0x000004000400780c */ /* 0x000fda0003f24270 */
[----:B------:R-:W-:Y:S05]  /*a6e0*/  @!P1 BRA `(.L_x_1409) ;  /* 0x0000000000849947 */ /* 0x000fea0003800000 */
[----:B---3--:R-:W0:Y:S01]  /*a6f0*/  LDS.64 R32, [R3+-0x1000] ;  /* 0xfff0000003207984 */ /* 0x008e220000000a00 */
        /* <DEDUP_REMOVED lines=32> */
.L_x_1409:
[----:B------:R-:W-:Y:S05]  /*a900*/  BSYNC.RECONVERGENT B1 ;  /* 0x0000000000017941 */ /* 0x000fea0003800200 */
.L_x_1408:
[----:B------:R-:W-:-:S13]  /*a910*/  ISETP.LT.OR P0, PT, R36, R17, P0 ;  /* 0x000000112400720c */ /* 0x000fda0000701670 */
[----:B------:R-:W-:Y:S05]  /*a920*/  @!P0 BRA `(.L_x_1401) ;  /* 0x0000000400388947 */ /* 0x000fea0003800000 */
[----:B0-----:R-:W0:Y:S01]  /*a930*/  LDS.64 R4, [R3+-0x1000] ;  /* 0xfff0000003047984 */ /* 0x001e220000000a00 */
[----:B------:R-:W-:-:S03]  /*a940*/  IMAD.WIDE R6, R2, 0x4, R6 ;  /* 0x0000000402067825 */ /* 0x000fc600078e0206 */
[----:B---3--:R-:W1:Y:S01]  /*a950*/  LDS.64 R10, [R3+-0x800] ;  /* 0xfff80000030a7984 */ /* 0x008e620000000a00 */
[----:B------:R-:W-:-:S03]  /*a960*/  IMAD.WIDE R8, R2, 0x4, R8 ;  /* 0x0000000402087825 */ /* 0x000fc600078e0208 */
        /* <DEDUP_REMOVED lines=11> */
.L_x_1400:
[----:B------:R-:W0:Y:S01]  /*aa20*/  LDC.64 R30, c[0x0][0x390] ;  /* 0x0000e400ff1e7b82 */ /* 0x000e220000000a00 */
[----:B------:R-:W-:Y:S01]  /*aa30*/  ISETP.NE.AND P6, PT, R34, R2, PT ;  /* 0x000000022200720c */ /* 0x000fe20003fc5270 */
[----:B------:R-:W-:-:S03]  /*aa40*/  IMAD.MOV.U32 R17, RZ, RZ, 0x9 ;  /* 0x00000009ff117424 */ /* 0x000fc600078e00ff */
[----:B------:R-:W-:Y:S01]  /*aa50*/  ISETP.NE.AND P6, PT, R19, R38, !P6 ;  /* 0x000000261300720c */ /* 0x000fe200077c5270 */
[CC--:B------:R-:W-:Y:S02]  /*aa60*/  IMAD R19, R0.reuse, R17.reuse, 0x3 ;  /* 0x0000000300137424 */ /* 0x0c0fe400078e0211 */
[----:B------:R-:W1:Y:S01]  /*aa70*/  LDC.64 R26, c[0x0][0x390] ;  /* 0x0000e400ff1a7b82 */ /* 0x000e620000000a00 */
[----:B------:R-:W-:-:S07]  /*aa80*/  IMAD R17, R0, R17, 0x8 ;  /* 0x0000000800117424 */ /* 0x000fce00078e0211 */
[----:B------:R-:W2:Y:S08]  /*aa90*/  LDC.64 R28, c[0x0][0x398] ;  /* 0x0000e600ff1c7b82 */ /* 0x000eb00000000a00 */
[----:B------:R-:W3:Y:S01]  /*aaa0*/  LDC.64 R42, c[0x0][0x398] ;  /* 0x0000e600ff2a7b82 */ /* 0x000ee20000000a00 */
[----:B0-----:R-:W-:-:S07]  /*aab0*/  @P2 IMAD.WIDE R50, R41, 0x4, R30 ;  /* 0x0000000429322825 */ /* 0x001fce00078e021e */
[----:B------:R-:W0:Y:S01]  /*aac0*/  LDC.64 R30, c[0x0][0x390] ;  /* 0x0000e400ff1e7b82 */ /* 0x000e220000000a00 */
[----:B-1----:R-:W-:-:S05]  /*aad0*/  @!P6 IMAD.WIDE R26, R25, 0x4, R26 ;  /* 0x00000004191ae825 */ /* 0x002fca00078e021a */
[----:B------:R-:W-:Y:S02]  /*aae0*/  @!P6 STG.E desc[UR12][R26.64], R34 ;  /* 0x000000221a00e986 */ /* 0x000fe4000c10190c */
[----:B------:R-:W1:Y:S01]  /*aaf0*/  LDC.64 R48, c[0x0][0x398] ;  /* 0x0000e600ff307b82 */ /* 0x000e620000000a00 */
[----:B--2---:R-:W-:-:S05]  /*ab00*/  @!P6 IMAD.WIDE R28, R25, 0x4, R28 ;  /* 0x00000004191ce825 */ /* 0x004fca00078e021c */
[----:B------:R2:W-:Y:S01]  /*ab10*/  @!P6 STG.E desc[UR12][R28.64], R35 ;  /* 0x000000231c00e986 */ /* 0x0005e2000c10190c */
[----:B------:R-:W-:Y:S01]  /*ab20*/  ISETP.NE.AND P6, PT, R6, R8, PT ;  /* 0x000000080600720c */ /* 0x000fe20003fc5270 */
[----:B------:R-:W4:Y:S01]  /*ab30*/  LDC.64 R44, c[0x0][0x398] ;  /* 0x0000e600ff2c7b82 */ /* 0x000f220000000a00 */
[----:B---3--:R-:W-:Y:S01]  /*ab40*/  @P2 IMAD.WIDE R42, R41, 0x4, R42 ;  /* 0x00000004292a2825 */ /* 0x008fe200078e022a */
[----:B------:R3:W-:Y:S01]  /*ab50*/  @P2 STG.E desc[UR12][R50.64], R2 ;  /* 0x0000000232002986 */ /* 0x0007e2000c10190c */
[----:B------:R-:W-:-:S03]  /*ab60*/  ISETP.NE.AND P6, PT, R19, R38, !P6 ;  /* 0x000000261300720c */ /* 0x000fc600077c5270 */
[----:B------:R5:W-:Y:S02]  /*ab70*/  @P2 STG.E desc[UR12][R42.64], R3 ;  /* 0x000000032a002986 */ /* 0x000be4000c10190c */
[----:B------:R-:W3:Y:S01]  /*ab80*/  LDC.64 R46, c[0x0][0x390] ;  /* 0x0000e400ff2e7b82 */ /* 0x000ee20000000a00 */
[----:B0-----:R-:W-:-:S05]  /*ab90*/  @P1 IMAD.WIDE R40, R18, 0x4, R30 ;  /* 0x0000000412281825 */ /* 0x001fca00078e021e */
[----:B------:R0:W-:Y:S02]  /*aba0*/  @P1 STG.E desc[UR12][R40.64], R4 ;  /* 0x0000000428001986 */ /* 0x0001e4000c10190c */
[----:B--2---:R-:W2:Y:S01]  /*abb0*/  LDC.64 R34, c[0x0][0x390] ;  /* 0x0000e400ff227b82 */ /* 0x004ea20000000a00 */
[----:B-1----:R-:W-:-:S05]  /*abc0*/  @P1 IMAD.WIDE R48, R18, 0x4, R48 ;  /* 0x0000000412301825 */ /* 0x002fca00078e0230 */
[----:B------:R1:W-:Y:S01]  /*abd0*/  @P1 STG.E desc[UR12][R48.64], R5 ;  /* 0x0000000530001986 */ /* 0x0003e2000c10190c */
[----:B------:R-:W-:Y:S01]  /*abe0*/  ISETP.NE.AND P1, PT, R32, R37, PT ;  /* 0x000000252000720c */ /* 0x000fe20003f25270 */
[----:B------:R-:W5:Y:S01]  /*abf0*/  LDC.64 R30, c[0x0][0x398] ;  /* 0x0000e600ff1e7b82 */ /* 0x000f620000000a00 */
[----:B----4-:R-:W-:Y:S02]  /*ac00*/  @!P6 IMAD.WIDE R52, R22, 0x4, R44 ;  /* 0x000000041634e825 */ /* 0x010fe400078e022c */
[----:B------:R-:W-:-:S05]  /*ac10*/  ISETP.NE.AND P1, PT, R17, R38, !P1 ;  /* 0x000000261100720c */ /* 0x000fca0004f25270 */
[----:B------:R-:W4:Y:S01]  /*ac20*/  LDC.64 R28, c[0x0][0x390] ;  /* 0x0000e400ff1c7b82 */ /* 0x000f220000000a00 */
[----:B---3--:R-:W-:-:S05]  /*ac30*/  @!P6 IMAD.WIDE R46, R22, 0x4, R46 ;  /* 0x00000004162ee825 */ /* 0x008fca00078e022e */
[----:B------:R1:W-:Y:S02]  /*ac40*/  @!P6 STG.E desc[UR12][R46.64], R6 ;  /* 0x000000062e00e986 */ /* 0x0003e4000c10190c */
[----:B------:R-:W3:Y:S01]  /*ac50*/  LDC.64 R18, c[0x0][0x398] ;  /* 0x0000e600ff127b82 */ /* 0x000ee20000000a00 */
[C---:B--2---:R-:W-:Y:S01]  /*ac60*/  @P4 IMAD.WIDE R34, R21.reuse, 0x4, R34 ;  /* 0x0000000415224825 */ /* 0x044fe200078e0222 */
[----:B------:R1:W-:Y:S04]  /*ac70*/  @!P6 STG.E desc[UR12][R52.64], R7 ;  /* 0x000000073400e986 */ /* 0x0003e8000c10190c */
[----:B------:R1:W-:Y:S02]  /*ac80*/  @P4 STG.E desc[UR12][R34.64], R8 ;  /* 0x0000000822004986 */ /* 0x0003e4000c10190c */
[----:B------:R-:W2:Y:S01]  /*ac90*/  LDC.64 R26, c[0x0][0x390] ;  /* 0x0000e400ff1a7b82 */ /* 0x000ea20000000a00 */
[----:B-----5:R-:W-:-:S05]  /*aca0*/  @P4 IMAD.WIDE R30, R21, 0x4, R30 ;  /* 0x00000004151e4825 */ /* 0x020fca00078e021e */
[----:B------:R1:W-:Y:S02]  /*acb0*/  @P4 STG.E desc[UR12][R30.64], R9 ;  /* 0x000000091e004986 */ /* 0x0003e4000c10190c */
[----:B------:R-:W5:Y:S01]  /*acc0*/  LDC.64 R50, c[0x0][0x398] ;  /* 0x0000e600ff327b82 */ /* 0x000f620000000a00 */
[----:B----4-:R-:W-:-:S05]  /*acd0*/  @P3 IMAD.WIDE R28, R23, 0x4, R28 ;  /* 0x00000004171c3825 */ /* 0x010fca00078e021c */
[----:B------:R1:W-:Y:S02]  /*ace0*/  @P3 STG.E desc[UR12][R28.64], R10 ;  /* 0x0000000a1c003986 */ /* 0x0003e4000c10190c */
[----:B------:R-:W4:Y:S01]  /*acf0*/  LDC.64 R44, c[0x0][0x390] ;  /* 0x0000e400ff2c7b82 */ /* 0x000f220000000a00 */
[----:B---3--:R-:W-:-:S05]  /*ad00*/  @P3 IMAD.WIDE R18, R23, 0x4, R18 ;  /* 0x0000000417123825 */ /* 0x008fca00078e0212 */
[----:B------:R1:W-:Y:S02]  /*ad10*/  @P3 STG.E desc[UR12][R18.64], R11 ;  /* 0x0000000b12003986 */ /* 0x0003e4000c10190c */
[----:B------:R-:W3:Y:S01]  /*ad20*/  LDC.64 R42, c[0x0][0x398] ;  /* 0x0000e600ff2a7b82 */ /* 0x000ee20000000a00 */
[----:B--2---:R-:W-:-:S05]  /*ad30*/  @P0 IMAD.WIDE R26, R24, 0x4, R26 ;  /* 0x00000004181a0825 */ /* 0x004fca00078e021a */
[----:B------:R1:W-:Y:S02]  /*ad40*/  @P0 STG.E desc[UR12][R26.64], R12 ;  /* 0x0000000c1a000986 */ /* 0x0003e4000c10190c */
[----:B0-----:R-:W0:Y:S01]  /*ad50*/  LDC.64 R40, c[0x0][0x390] ;  /* 0x0000e400ff287b82 */ /* 0x001e220000000a00 */
[----:B-----5:R-:W-:-:S05]  /*ad60*/  @P0 IMAD.WIDE R50, R24, 0x4, R50 ;  /* 0x0000000418320825 */ /* 0x020fca00078e0232 */
[----:B------:R1:W-:Y:S02]  /*ad70*/  @P0 STG.E desc[UR12][R50.64], R13 ;  /* 0x0000000d32000986 */ /* 0x0003e4000c10190c */
[----:B------:R-:W2:Y:S01]  /*ad80*/  LDC.64 R2, c[0x0][0x398] ;  /* 0x0000e600ff027b82 */ /* 0x000ea20000000a00 */
[----:B----4-:R-:W-:-:S05]  /*ad90*/  @P5 IMAD.WIDE R44, R39, 0x4, R44 ;  /* 0x00000004272c5825 */ /* 0x010fca00078e022c */
[----:B------:R1:W-:Y:S01]  /*ada0*/  @P5 STG.E desc[UR12][R44.64], R14 ;  /* 0x0000000e2c005986 */ /* 0x0003e2000c10190c */
[----:B---3--:R-:W-:-:S05]  /*adb0*/  @P5 IMAD.WIDE R42, R39, 0x4, R42 ;  /* 0x00000004272a5825 */ /* 0x008fca00078e022a */
[----:B------:R1:W-:Y:S01]  /*adc0*/  @P5 STG.E desc[UR12][R42.64], R15 ;  /* 0x0000000f2a005986 */ /* 0x0003e2000c10190c */
[----:B0-----:R-:W-:-:S05]  /*add0*/  @!P1 IMAD.WIDE R40, R36, 0x4, R40 ;  /* 0x0000000424289825 */ /* 0x001fca00078e0228 */
[----:B------:R1:W-:Y:S01]  /*ade0*/  @!P1 STG.E desc[UR12][R40.64], R32 ;  /* 0x0000002028009986 */ /* 0x0003e2000c10190c */
[----:B--2---:R-:W-:-:S05]  /*adf0*/  @!P1 IMAD.WIDE R2, R36, 0x4, R2 ;  /* 0x0000000424029825 */ /* 0x004fca00078e0202 */
[----:B------:R1:W-:Y:S02]  /*ae00*/  @!P1 STG.E desc[UR12][R2.64], R33 ;  /* 0x0000002102009986 */ /* 0x0003e4000c10190c */
.L_x_1401:
[----:B------:R-:W-:Y:S05]  /*ae10*/  BSYNC.RECONVERGENT B0 ;  /* 0x0000000000007941 */ /* 0x000fea0003800200 */
.L_x_1399:
[----:B------:R-:W-:-:S13]  /*ae20*/  ISETP.NE.AND P0, PT, R0, 0xff, PT ;  /* 0x000000ff0000780c */ /* 0x000fda0003f05270 */
[----:B------:R-:W-:Y:S05]  /*ae30*/  @P0 EXIT ;  /* 0x000000000000094d */ /* 0x000fea0003800000 */
[----:B012---:R-:W0:Y:S01]  /*ae40*/  LDC.64 R2, c[0x0][0x390] ;  /* 0x0000e400ff027b82 */ /* 0x007e220000000a00 */
[----:B------:R-:W-:-:S07]  /*ae50*/  ISETP.NE.AND P0, PT, R38, 0x900, PT ;  /* 0x000009002600780c */ /* 0x000fce0003f05270 */
[----:B----4-:R-:W1:Y:S08]  /*ae60*/  LDC.64 R4, c[0x0][0x398] ;  /* 0x0000e600ff047b82 */ /* 0x010e700000000a00 */
        /* <DEDUP_REMOVED lines=8> */
.L_x_1355:
[----:B------:R-:W-:Y:S01]  /*aef0*/  BSSY B0, `(.L_x_1410) ;  /* 0x0000006000007945 */ /* 0x000fe20003800000 */
[----:B------:R-:W-:Y:S01]  /*af00*/  PLOP3.LUT P3, PT, P1, PT, PT, 0x8, 0x80 ;  /* 0x000000000080781c */ /* 0x000fe20000f6e170 */
[----:B------:R-:W-:-:S12]  /*af10*/  IMAD.MOV.U32 R21, RZ, RZ, -0x1 ;  /* 0xffffffffff157424 */ /* 0x000fd800078e00ff */
[----:B------:R-:W-:Y:S05]  /*af20*/  WARPSYNC.COLLECTIVE R21, `(.L_x_1411) ;  /* 0x0000000015087348 */ /* 0x000fea0003c00000 */
[----:B------:R-:W-:Y:S01]  /*af30*/  VOTE.ANY P3, P3 ;  /* 0x0000000000ff7806 */ /* 0x000fe20001860100 */
[----:B------:R-:W-:-:S12]  /*af40*/  ENDCOLLECTIVE ;  /* 0x000000000000791b */ /* 0x000fd80003800000 */
.L_x_1411:
[----:B------:R-:W-:Y:S05]  /*af50*/  BSYNC B0 ;  /* 0x0000000000007941 */ /* 0x000fea0003800000 */
.L_x_1410:
[----:B------:R-:W-:Y:S01]  /*af60*/  PLOP3.LUT P1, PT, P3, PT, PT, 0x80, 0x8 ;  /* 0x000000000008781c */ /* 0x000fe20001f2f070 */
[----:B------:R-:W-:-:S12]  /*af70*/  BRA `(.L_x_1412) ;  /* 0xffffff8400107947 */ /* 0x000fd8000383ffff */
.L_x_1357:
[----:B------:R-:W0:Y:S01]  /*af80*/  S2R R17, SR_GEMASK ;  /* 0x0000000000117919 */ /* 0x000e220000003c00 */
[----:B------:R-:W-:Y:S01]  /*af90*/  ISETP.NE.U32.AND P3, PT, R14, 0x65, PT ;  /* 0x000000650e00780c */ /* 0x000fe20003f65070 */
[----:B------:R-:W-:Y:S01]  /*afa0*/  BSSY B0, `(.L_x_1413) ;  /* 0x0000007000007945 */ /* 0x000fe20003800000 */
[----:B------:R-:W-:Y:S01]  /*afb0*/  PLOP3.LUT P5, PT, P5, PT, PT, 0x8, 0x80 ;  /* 0x000000000080781c */ /* 0x000fe20002fae170 */
[----:B------:R-:W-:Y:S01]  /*afc0*/  IMAD.MOV.U32 R21, RZ, RZ, -0x1 ;  /* 0xffffffffff157424 */ /* 0x000fe200078e00ff */
[----:B------:R-:W-:-:S13]  /*afd0*/  ISETP.NE.AND.EX P3, PT, R15, RZ, PT, P3 ;  /* 0x000000ff0f00720c */ /* 0x000fda0003f65330 */
[----:B0-----:R-:W-:Y:S05]  /*afe0*/  WARPSYNC.COLLECTIVE R21, `(.L_x_1414) ;  /* 0x0000000015087348 */ /* 0x001fea0003c00000 */
[----:B------:R-:W-:Y:S01]  /*aff0*/  VOTE.ANY R21, PT, P5 ;  /* 0x0000000000157806 */ /* 0x000fe200028e0100 */
[----:B0-----:R-:W-:Y:S06]  /*b000*/  ENDCOLLECTIVE ;  /* 0x000000000000791b */ /* 0x001fec0003800000 */
.L_x_1414:
[----:B------:R-:W-:Y:S05]  /*b010*/  BSYNC B0 ;  /* 0x0000000000007941 */ /* 0x000fea0003800000 */
.L_x_1413:
[----:B------:R-:W-:Y:S01]  /*b020*/  LOP3.LUT R21, R21, 0x80000000, R17, 0xec, !PT ;  /* 0x8000000015157812 */ /* 0x000fe200078eec11 */
[----:B------:R-:W-:Y:S01]  /*b030*/  IMAD.MOV.U32 R26, RZ, RZ, R12 ;  /* 0x000000ffff1a7224 */ /* 0x000fe200078e000c */
[----:B------:R-:W-:Y:S01]  /*b040*/  ISETP.NE.AND P2, PT, R12, RZ, PT ;  /* 0x000000ff0c00720c */ /* 0x000fe20003f45270 */
[----:B------:R-:W-:Y:S02]  /*b050*/  IMAD.MOV.U32 R19, RZ, RZ, 0x1 ;  /* 0x00000001ff137424 */ /* 0x000fe400078e00ff */
[----:B------:R-:W-:Y:S02]  /*b060*/  VIADD R14, R21, 0xffffffff ;  /* 0xffffffff150e7836 */ /* 0x000fe40000000000 */
[----:B------:R-:W-:-:S03]  /*b070*/  VIADD R15, R36, 0x4 ;  /* 0x00000004240f7836 */ /* 0x000fc60000000000 */
[----:B------:R-:W-:Y:S01]  /*b080*/  LOP3.LUT R14, R21, R14, RZ, 0xc, !PT ;  /* 0x0000000e150e7212 */ /* 0x000fe200078e0cff */
[----:B------:R-:W-:-:S03]  /*b090*/  IMAD.MOV.U32 R21, RZ, RZ, -0x1 ;  /* 0xffffffffff157424 */ /* 0x000fc600078e00ff */
[----:B------:R0:W1:Y:S04]  /*b0a0*/  POPC R24, R14 ;  /* 0x0000000e00187309 */ /* 0x0000680000000000 */
[----:B01----:R-:W-:Y:S05]  /*b0b0*/  WARPSYNC.COLLECTIVE R21, `(.L_x_1415) ;  /* 0x0000000015087348 */ /* 0x003fea0003c00000 */
[----:B-1----:R1:W2:Y:S02]  /*b0c0*/  SHFL.DOWN P5, R23, R26, R19, R24 ;  /* 0x080000131a177389 */ /* 0x0022a400000a0018 */
[----:B012---:R-:W-:Y:S05]  /*b0d0*/  ENDCOLLECTIVE ;  /* 0x000000000000791b */ /* 0x007fea0003800000 */
.L_x_1415:
[----:B------:R-:W-:Y:S01]  /*b0e0*/  ISETP.GE.AND P1, PT, R36, R24, PT ;  /* 0x000000182400720c */ /* 0x000fe20003f26270 */
[----:B------:R-:W-:Y:S02]  /*b0f0*/  IMAD.MOV.U32 R26, RZ, RZ, R13 ;  /* 0x000000ffff1a7224 */ /* 0x000fe400078e000d */
[----:B------:R-:W-:-:S10]  /*b100*/  IMAD.MOV.U32 R18, RZ, RZ, R23 ;  /* 0x000000ffff127224 */ /* 0x000fd400078e0017 */
[----:B------:R-:W-:Y:S05]  /*b110*/  WARPSYNC.COLLECTIVE R21, `(.L_x_1416) ;  /* 0x0000000015087348 */ /* 0x000fea0003c00000 */
[----:B------:R0:W1:Y:S02]  /*b120*/  SHFL.DOWN P5, R23, R26, R19, R24 ;  /* 0x080000131a177389 */ /* 0x00006400000a0018 */
[----:B01----:R-:W-:Y:S05]  /*b130*/  ENDCOLLECTIVE ;  /* 0x000000000000791b */ /* 0x003fea0003800000 */
.L_x_1416:
[----:B------:R-:W-:-:S05]  /*b140*/  SEL R45, R18, RZ, !P1 ;  /* 0x000000ff122d7207 */ /* 0x000fca0004800000 */
[----:B------:R-:W-:-:S04]  /*b150*/  IMAD.IADD R45, R12, 0x1, R45 ;  /* 0x000000010c2d7824 */ /* 0x000fc800078e022d */
[----:B------:R-:W-:Y:S02]  /*b160*/  IMAD.MOV.U32 R26, RZ, RZ, R45 ;  /* 0x000000ffff1a7224 */ /* 0x000fe400078e002d */
[----:B------:R-:W-:Y:S01]  /*b170*/  IMAD.MOV.U32 R19, RZ, RZ, 0x2 ;  /* 0x00000002ff137424 */ /* 0x000fe200078e00ff */
[----:B------:R-:W-:Y:S02]  /*b180*/  SEL R23, R23, RZ, !P2 ;  /* 0x000000ff17177207 */ /* 0x000fe40005000000 */
[----:B------:R-:W-:Y:S02]  /*b190*/  ISETP.NE.AND P2, PT, R45, RZ, PT ;  /* 0x000000ff2d00720c */ /* 0x000fe40003f45270 */
[----:B------:R-:W-:-:S05]  /*b1a0*/  SEL R23, R23, RZ, !P1 ;  /* 0x000000ff17177207 */ /* 0x000fca0004800000 */
[----:B------:R-:W-:-:S07]  /*b1b0*/  IMAD.IADD R25, R13, 0x1, R23 ;  /* 0x000000010d197824 */ /* 0x000fce00078e0217 */
[----:B------:R-:W-:Y:S05]  /*b1c0*/  WARPSYNC.COLLECTIVE R21, `(.L_x_1417) ;  /* 0x0000000015087348 */ /* 0x000fea0003c00000 */
[----:B------:R0:W1:Y:S02]  /*b1d0*/  SHFL.DOWN P5, R23, R26, R19, R24 ;  /* 0x080000131a177389 */ /* 0x00006400000a0018 */
[----:B01----:R-:W-:Y:S05]  /*b1e0*/  ENDCOLLECTIVE ;  /* 0x000000000000791b */ /* 0x003fea0003800000 */
.L_x_1417:
[----:B------:R-:W-:-:S05]  /*b1f0*/  VIADD R13, R36, 0x2 ;  /* 0x00000002240d7836 */ /* 0x000fca0000000000 */
[----:B------:R-:W-:Y:S01]  /*b200*/  ISETP.GT.AND P1, PT, R13, R24, PT ;  /* 0x000000180d00720c */ /* 0x000fe20003f24270 */
[----:B------:R-:W-:Y:S02]  /*b210*/  IMAD.MOV.U32 R26, RZ, RZ, R25 ;  /* 0x000000ffff1a7224 */ /* 0x000fe400078e0019 */
[----:B------:R-:W-:-:S10]  /*b220*/  IMAD.MOV.U32 R16, RZ, RZ, R23 ;  /* 0x000000ffff107224 */ /* 0x000fd400078e0017 */
[----:B------:R-:W-:Y:S05]  /*b230*/  WARPSYNC.COLLECTIVE R21, `(.L_x_1418) ;  /* 0x0000000015087348 */ /* 0x000fea0003c00000 */
[----:B------:R0:W1:Y:S02]  /*b240*/  SHFL.DOWN P5, R23, R26, R19, R24 ;  /* 0x080000131a177389 */ /* 0x00006400000a0018 */
[----:B01----:R-:W-:Y:S05]  /*b250*/  ENDCOLLECTIVE ;  /* 0x000000000000791b */ /* 0x003fea0003800000 */
.L_x_1418:
[----:B------:R-:W-:-:S05]  /*b260*/  SEL R16, R16, RZ, !P1 ;  /* 0x000000ff10107207 */ /* 0x000fca0004800000 */
[----:B------:R-:W-:-:S04]  /*b270*/  IMAD.IADD R47, R45, 0x1, R16 ;  /* 0x000000012d2f7824 */ /* 0x000fc800078e0210 */
[----:B------:R-:W-:Y:S02]  /*b280*/  IMAD.MOV.U32 R26, RZ, RZ, R47 ;  /* 0x000000ffff1a7224 */ /* 0x000fe400078e002f */
[----:B------:R-:W-:Y:S01]  /*b290*/  IMAD.MOV.U32 R19, RZ, RZ, 0x4 ;  /* 0x00000004ff137424 */ /* 0x000fe200078e00ff */
[----:B------:R-:W-:Y:S02]  /*b2a0*/  SEL R23, R23, RZ, !P2 ;  /* 0x000000ff17177207 */ /* 0x000fe40005000000 */
[----:B------:R-:W-:Y:S02]  /*b2b0*/  ISETP.NE.AND P2, PT, R47, RZ, PT ;  /* 0x000000ff2f00720c */ /* 0x000fe40003f45270 */
[----:B------:R-:W-:-:S11]  /*b2c0*/  SEL R12, R23, RZ, !P1 ;  /* 0x000000ff170c7207 */ /* 0x000fd60004800000 */
[----:B------:R-:W-:Y:S05]  /*b2d0*/  WARPSYNC.COLLECTIVE R21, `(.L_x_1419) ;  /* 0x0000000015087348 */ /* 0x000fea0003c00000 */
[----:B------:R0:W1:Y:S02]  /*b2e0*/  SHFL.DOWN P5, R23, R26, R19, R24 ;  /* 0x080000131a177389 */ /* 0x00006400000a0018 */
[----:B01----:R-:W-:Y:S05]  /*b2f0*/  ENDCOLLECTIVE ;  /* 0x000000000000791b */ /* 0x003fea0003800000 */
.L_x_1419:
[----:B------:R-:W-:Y:S01]  /*b300*/  ISETP.GT.AND P1, PT, R15, R24, PT ;  /* 0x000000180f00720c */ /* 0x000fe20003f24270 */
[----:B------:R-:W-:-:S04]  /*b310*/  IMAD.IADD R13, R25, 0x1, R12 ;  /* 0x00000001190d7824 */ /* 0x000fc800078e020c */
[----:B------:R-:W-:Y:S02]  /*b320*/  IMAD.MOV.U32 R26, RZ, RZ, R13 ;  /* 0x000000ffff1a7224 */ /* 0x000fe400078e000d */
[----:B------:R-:W-:-:S07]  /*b330*/  IMAD.MOV.U32 R12, RZ, RZ, R23 ;  /* 0x000000ffff0c7224 */ /* 0x000fce00078e0017 */
[----:B------:R-:W-:Y:S05]  /*b340*/  WARPSYNC.COLLECTIVE R21, `(.L_x_1420) ;  /* 0x0000000015087348 */ /* 0x000fea0003c00000 */
[----:B------:R0:W1:Y:S02]  /*b350*/  SHFL.DOWN P5, R23, R26, R19, R24 ;  /* 0x080000131a177389 */ /* 0x00006400000a0018 */
[----:B01----:R-:W-:Y:S05]  /*b360*/  ENDCOLLECTIVE ;  /* 0x000000000000791b */ /* 0x003fea0003800000 */
.L_x_1420:
[----:B------:R-:W-:-:S05]  /*b370*/  SEL R12, R12, RZ, !P1 ;  /* 0x000000ff0c0c7207 */ /* 0x000fca0004800000 */
[----:B------:R-:W-:-:S04]  /*b380*/  IMAD.IADD R51, R47, 0x1, R12 ;  /* 0x000000012f337824 */ /* 0x000fc800078e020c */
[----:B------:R-:W-:Y:S02]  /*b390*/  IMAD.MOV.U32 R26, RZ, RZ, R51 ;  /* 0x000000ffff1a7224 */ /* 0x000fe400078e0033 */
[----:B------:R-:W-:Y:S01]  /*b3a0*/  IMAD.MOV.U32 R19, RZ, RZ, 0x8 ;  /* 0x00000008ff137424 */ /* 0x000fe200078e00ff */
[----:B------:R-:W-:-:S07]  /*b3b0*/  SEL R14, R23, RZ, !P2 ;  /* 0x000000ff170e7207 */ /* 0x000fce0005000000 */
[----:B------:R-:W-:Y:S05]  /*b3c0*/  WARPSYNC.COLLECTIVE R21, `(.L_x_1421) ;  /* 0x0000000015087348 */ /* 0x000fea0003c00000 */
[----:B------:R0:W1:Y:S02]  /*b3d0*/  SHFL.DOWN P5, R23, R26, R19, R24 ;  /* 0x080000131a177389 */ /* 0x00006400000a0018 */
[----:B01----:R-:W-:Y:S05]  /*b3e0*/  ENDCOLLECTIVE ;  /* 0x000000000000791b */ /* 0x003fea0003800000 */
.L_x_1421:
[----:B------:R-:W-:Y:S02]  /*b3f0*/  ISETP.NE.AND P2, PT, R51, RZ, PT ;  /* 0x000000ff3300720c */ /* 0x000fe40003f45270 */
[----:B------:R-:W-:-:S05]  /*b400*/  SEL R14, R14, RZ, !P1 ;  /* 0x000000ff0e0e7207 */ /* 0x000fca0004800000 */
[----:B------:R-:W-:Y:S01]  /*b410*/  IMAD.IADD R49, R13, 0x1, R14 ;  /* 0x000000010d317824 */ /* 0x000fe200078e020e */
[----:B------:R-:W-:Y:S01]  /*b420*/  LOP3.LUT R14, RZ, R0, RZ, 0x33, !PT ;  /* 0x00000000ff0e7212 */ /* 0x000fe200078e33ff */
[----:B------:R-:W-:Y:S02]  /*b430*/  VIADD R13, R36, 0x8 ;  /* 0x00000008240d7836 */ /* 0x000fe40000000000 */
[----:B------:R-:W-:-:S03]  /*b440*/  IMAD.MOV.U32 R26, RZ, RZ, R49 ;  /* 0x000000ffff1a7224 */ /* 0x000fc600078e0031 */
[----:B------:R-:W-:Y:S01]  /*b450*/  ISETP.GT.AND P1, PT, R13, R24, PT ;  /* 0x000000180d00720c */ /* 0x000fe20003f24270 */
[----:B------:R-:W-:Y:S02]  /*b460*/  IMAD.IADD R14, R14, 0x1, R39 ;  /* 0x000000010e0e7824 */ /* 0x000fe400078e0227 */
[----:B------:R-:W-:-:S10]  /*b470*/  IMAD.MOV.U32 R12, RZ, RZ, R23 ;  /* 0x000000ffff0c7224 */ /* 0x000fd400078e0017 */
[----:B------:R-:W-:Y:S05]  /*b480*/  WARPSYNC.COLLECTIVE R21, `(.L_x_1422) ;  /* 0x0000000015087348 */ /* 0x000fea0003c00000 */
[----:B------:R0:W1:Y:S02]  /*b490*/  SHFL.DOWN P5, R23, R26, R19, R24 ;  /* 0x080000131a177389 */ /* 0x00006400000a0018 */
[----:B01----:R-:W-:Y:S05]  /*b4a0*/  ENDCOLLECTIVE ;  /* 0x000000000000791b */ /* 0x003fea0003800000 */
.L_x_1422:
[----:B------:R-:W-:-:S05]  /*b4b0*/  SEL R12, R12, RZ, !P1 ;  /* 0x000000ff0c0c7207 */ /* 0x000fca0004800000 */
[----:B------:R-:W-:-:S04]  /*b4c0*/  IMAD.IADD R45, R51, 0x1, R12 ;  /* 0x00000001332d7824 */ /* 0x000fc800078e020c */
[----:B------:R-:W-:Y:S02]  /*b4d0*/  IMAD.MOV.U32 R26, RZ, RZ, R45 ;  /* 0x000000ffff1a7224 */ /* 0x000fe400078e002d */
[----:B------:R-:W-:Y:S02]  /*b4e0*/  IMAD.MOV.U32 R19, RZ, RZ, 0x10 ;  /* 0x00000010ff137424 */ /* 0x000fe400078e00ff */
[----:B------:R-:W-:-:S07]  /*b4f0*/  IMAD.MOV.U32 R13, RZ, RZ, R23 ;  /* 0x000000ffff0d7224 */ /* 0x000fce00078e0017 */
[----:B------:R-:W-:Y:S05]  /*b500*/  WARPSYNC.COLLECTIVE R21, `(.L_x_1423) ;  /* 0x0000000015087348 */ /* 0x000fea0003c00000 */
[----:B------:R0:W1:Y:S02]  /*b510*/  SHFL.DOWN P5, R23, R26, R19, R24 ;  /* 0x080000131a177389 */ /* 0x00006400000a0018 */
[----:B01----:R-:W-:Y:S05]  /*b520*/  ENDCOLLECTIVE ;  /* 0x000000000000791b */ /* 0x003fea0003800000 */
.L_x_1423:
[----:B------:R-:W-:Y:S02]  /*b530*/  SEL R13, R13, RZ, !P2 ;  /* 0x000000ff0d0d7207 */ /* 0x000fe40005000000 */
[----:B------:R-:W-:Y:S02]  /*b540*/  ISETP.NE.AND P2, PT, R45, RZ, PT ;  /* 0x000000ff2d00720c */ /* 0x000fe40003f45270 */
[----:B------:R-:W-:Y:S01]  /*b550*/  SEL R12, R13, RZ, !P1 ;  /* 0x000000ff0d0c7207 */ /* 0x000fe20004800000 */
[----:B------:R-:W-:-:S04]  /*b560*/  VIADD R13, R36, 0x10 ;  /* 0x00000010240d7836 */ /* 0x000fc80000000000 */
[----:B------:R-:W-:Y:S01]  /*b570*/  IMAD.IADD R25, R49, 0x1, R12 ;  /* 0x0000000131197824 */ /* 0x000fe200078e020c */
[----:B------:R-:W-:Y:S02]  /*b580*/  ISETP.GT.AND P1, PT, R13, R24, PT ;  /* 0x000000180d00720c */ /* 0x000fe40003f24270 */
[----:B------:R-:W0:Y:S01]  /*b590*/  LDC.64 R12, c[0x0][0x3a8] ;  /* 0x0000ea00ff0c7b82 */ /* 0x000e220000000a00 */
[----:B------:R-:W-:Y:S02]  /*b5a0*/  IMAD.MOV.U32 R26, RZ, RZ, R25 ;  /* 0x000000ffff1a7224 */ /* 0x000fe400078e0019 */
[----:B------:R-:W-:-:S08]  /*b5b0*/  IMAD.MOV.U32 R16, RZ, RZ, R23 ;  /* 0x000000ffff107224 */ /* 0x000fd000078e0017 */
[----:B0-----:R-:W-:Y:S05]  /*b5c0*/  WARPSYNC.COLLECTIVE R21, `(.L_x_1424) ;  /* 0x0000000015087348 */ /* 0x001fea0003c00000 */
[----:B------:R1:W2:Y:S02]  /*b5d0*/  SHFL.DOWN P5, R23, R26, R19, R24 ;  /* 0x080000131a177389 */ /* 0x0002a400000a0018 */
[----:B012---:R-:W-:Y:S05]  /*b5e0*/  ENDCOLLECTIVE ;  /* 0x000000000000791b */ /* 0x007fea0003800000 */
.L_x_1424:
[----:B------:R-:W-:Y:S05]  /*b5f0*/  WARPSYNC.COLLECTIVE R21, `(.L_x_1425) ;  /* 0x0000000015087348 */ /* 0x000fea0003c00000 */
[----:B------:R-:W-:Y:S01]  /*b600*/  VOTE.ALL P3, P3 ;  /* 0x0000000000ff7806 */ /* 0x000fe20001860000 */
[----:B------:R-:W-:-:S12]  /*b610*/  ENDCOLLECTIVE ;  /* 0x000000000000791b */ /* 0x000fd80003800000 */
.L_x_1425:
[----:B------:R-:W-:-:S05]  /*b620*/  SEL R16, R16, RZ, !P1 ;  /* 0x000000ff10107207 */ /* 0x000fca0004800000 */
[----:B------:R-:W-:Y:S01]  /*b630*/  IMAD.IADD R16, R45, 0x1, R16 ;  /* 0x000000012d107824 */ /* 0x000fe200078e0210 */
[----:B------:R-:W-:-:S04]  /*b640*/  SEL R23, R23, RZ, !P2 ;  /* 0x000000ff17177207 */ /* 0x000fc80005000000 */
[----:B------:R-:W-:Y:S02]  /*b650*/  SEL R18, R23, RZ, !P1 ;  /* 0x000000ff17127207 */ /* 0x000fe40004800000 */
[----:B------:R-:W-:-:S03]  /*b660*/  IADD3 R38, P1, PT, R12, 0x200, RZ ;  /* 0x000002000c267810 */ /* 0x000fc60007f3e0ff */
[----:B------:R-:W-:Y:S02]  /*b670*/  IMAD.IADD R18, R25, 0x1, R18 ;  /* 0x0000000119127824 */ /* 0x000fe400078e0212 */
[----:B------:R-:W-:Y:S01]  /*b680*/  IMAD.X R39, RZ, RZ, R13, P1 ;  /* 0x000000ffff277224 */ /* 0x000fe200008e060d */
[----:B------:R-:W-:Y:S07]  /*b690*/  BRA `(.L_x_1426) ;  /* 0xffffff8000587947 */ /* 0x000fee000383ffff */
.L_x_1359:
[----:B------:R-:W-:Y:S01]  /*b6a0*/  BSSY B0, `(.L_x_1427) ;  /* 0x0000006000007945 */ /* 0x000fe20003800000 */
[----:B------:R-:W-:Y:S01]  /*b6b0*/  PLOP3.LUT P3, PT, P1, PT, PT, 0x8, 0x80 ;  /* 0x000000000080781c */ /* 0x000fe20000f6e170 */
[----:B------:R-:W-:-:S12]  /*b6c0*/  IMAD.MOV.U32 R21, RZ, RZ, -0x1 ;  /* 0xffffffffff157424 */ /* 0x000fd800078e00ff */
[----:B------:R-:W-:Y:S05]  /*b6d0*/  WARPSYNC.COLLECTIVE R21, `(.L_x_1428) ;  /* 0x0000000015087348 */ /* 0x000fea0003c00000 */
[----:B------:R-:W-:Y:S01]  /*b6e0*/  VOTE.ANY P3, P3 ;  /* 0x0000000000ff7806 */ /* 0x000fe20001860100 */
[----:B------:R-:W-:-:S12]  /*b6f0*/  ENDCOLLECTIVE ;  /* 0x000000000000791b */ /* 0x000fd80003800000 */
.L_x_1428:
[----:B------:R-:W-:Y:S05]  /*b700*/  BSYNC B0 ;  /* 0x0000000000007941 */ /* 0x000fea0003800000 */
.L_x_1427:
[----:B------:R-:W-:Y:S01]  /*b710*/  PLOP3.LUT P1, PT, P3, PT, PT, 0x80, 0x8 ;  /* 0x000000000008781c */ /* 0x000fe20001f2f070 */
[----:B------:R-:W-:-:S12]  /*b720*/  BRA `(.L_x_1429) ;  /* 0xffffff80005c7947 */ /* 0x000fd8000383ffff */
.L_x_1361:
[----:B------:R-:W-:Y:S01]  /*b730*/  ISETP.NE.U32.AND P3, PT, R14, 0x65, PT ;  /* 0x000000650e00780c */ /* 0x000fe20003f65070 */
[----:B------:R-:W-:Y:S01]  /*b740*/  BSSY B0, `(.L_x_1430) ;  /* 0x0000007000007945 */ /* 0x000fe20003800000 */
[----:B------:R-:W-:Y:S01]  /*b750*/  PLOP3.LUT P5, PT, P5, PT, PT, 0x8, 0x80 ;  /* 0x000000000080781c */ /* 0x000fe20002fae170 */
[----:B------:R-:W-:Y:S01]  /*b760*/  IMAD.MOV.U32 R21, RZ, RZ, -0x1 ;  /* 0xffffffffff157424 */ /* 0x000fe200078e00ff */
[----:B------:R-:W-:-:S13]  /*b770*/  ISETP.NE.AND.EX P3, PT, R15, RZ, PT, P3 ;  /* 0x000000ff0f00720c */ /* 0x000fda0003f65330 */
[----:B------:R-:W-:Y:S05]  /*b780*/  WARPSYNC.COLLECTIVE R21, `(.L_x_1431) ;  /* 0x0000000015087348 */ /* 0x000fea0003c00000 */
[----:B------:R-:W-:Y:S01]  /*b790*/  VOTE.ANY R21, PT, P5 ;  /* 0x0000000000157806 */ /* 0x000fe200028e0100 */
[----:B------:R-:W-:Y:S06]  /*b7a0*/  ENDCOLLECTIVE ;  /* 0x000000000000791b */ /* 0x000fec0003800000 */
.L_x_1431:
[----:B------:R-:W-:Y:S05]  /*b7b0*/  BSYNC B0 ;  /* 0x0000000000007941 */ /* 0x000fea0003800000 */
.L_x_1430:
        /* <DEDUP_REMOVED lines=12> */
.L_x_1432:
[----:B------:R-:W-:Y:S01]  /*b880*/  ISETP.GE.AND P1, PT, R36, R24, PT ;  /* 0x000000182400720c */ /* 0x000fe20003f26270 */
[----:B------:R-:W-:Y:S02]  /*b890*/  IMAD.MOV.U32 R26, RZ, RZ, R13 ;  /* 0x000000ffff1a7224 */ /* 0x000fe400078e000d */
[----:B------:R-:W-:-:S10]  /*b8a0*/  IMAD.MOV.U32 R42, RZ, RZ, R23 ;  /* 0x000000ffff2a7224 */ /* 0x000fd400078e0017 */
[----:B------:R-:W-:Y:S05]  /*b8b0*/  WARPSYNC.COLLECTIVE R21, `(.L_x_1433) ;  /* 0x0000000015087348 */ /* 0x000fea0003c00000 */
[----:B------:R0:W1:Y:S02]  /*b8c0*/  SHFL.DOWN P5, R23, R26, R19, R24 ;  /* 0x080000131a177389 */ /* 0x00006400000a0018 */
[----:B01----:R-:W-:Y:S05]  /*b8d0*/  ENDCOLLECTIVE ;  /* 0x000000000000791b */ /* 0x003fea0003800000 */
.L_x_1433:
[----:B------:R-:W-:-:S05]  /*b8e0*/  SEL R15, R42, RZ, !P1 ;  /* 0x000000ff2a0f7207 */ /* 0x000fca0004800000 */
[----:B------:R-:W-:Y:S02]  /*b8f0*/  IMAD.IADD R42, R12, 0x1, R15 ;  /* 0x000000010c2a7824 */ /* 0x000fe400078e020f */
[----:B------:R-:W-:Y:S02]  /*b900*/  VIADD R15, R36, 0x2 ;  /* 0x00000002240f7836 */ /* 0x000fe40000000000 */
[----:B------:R-:W-:Y:S02]  /*b910*/  IMAD.MOV.U32 R26, RZ, RZ, R42 ;  /* 0x000000ffff1a7224 */ /* 0x000fe400078e002a */
[----:B------:R-:W-:Y:S01]  /*b920*/  IMAD.MOV.U32 R19, RZ, RZ, 0x2 ;  /* 0x00000002ff137424 */ /* 0x000fe200078e00ff */
[----:B------:R-:W-:Y:S02]  /*b930*/  SEL R23, R23, RZ, !P2 ;  /* 0x000000ff17177207 */ /* 0x000fe40005000000 */
[----:B------:R-:W-:Y:S02]  /*b940*/  ISETP.NE.AND P2, PT, R42, RZ, PT ;  /* 0x000000ff2a00720c */ /* 0x000fe40003f45270 */
[----:B------:R-:W-:-:S02]  /*b950*/  SEL R23, R23, RZ, !P1 ;  /* 0x000000ff17177207 */ /* 0x000fc40004800000 */
[----:B------:R-:W-:Y:S01]  /*b960*/  ISETP.GT.AND P1, PT, R15, R24, PT ;  /* 0x000000180f00720c */ /* 0x000fe20003f24270 */
[----:B------:R-:W-:Y:S02]  /*b970*/  VIADD R15, R36, 0x4 ;  /* 0x00000004240f7836 */ /* 0x000fe40000000000 */
[----:B------:R-:W-:-:S10]  /*b980*/  IMAD.IADD R22, R13, 0x1, R23 ;  /* 0x000000010d167824 */ /* 0x000fd400078e0217 */
[----:B------:R-:W-:Y:S05]  /*b990*/  WARPSYNC.COLLECTIVE R21, `(.L_x_1434) ;  /* 0x0000000015087348 */ /* 0x000fea0003c00000 */
[----:B------:R0:W1:Y:S02]  /*b9a0*/  SHFL.DOWN P5, R23, R26, R19, R24 ;  /* 0x080000131a177389 */ /* 0x00006400000a0018 */
[----:B01----:R-:W-:Y:S05]  /*b9b0*/  ENDCOLLECTIVE ;  /* 0x000000000000791b */ /* 0x003fea0003800000 */
.L_x_1434:
[----:B------:R-:W-:Y:S02]  /*b9c0*/  IMAD.MOV.U32 R26, RZ, RZ, R22 ;  /* 0x000000ffff1a7224 */ /* 0x000fe400078e0016 */
[----:B------:R-:W-:-:S07]  /*b9d0*/  IMAD.MOV.U32 R13, RZ, RZ, R23 ;  /* 0x000000ffff0d7224 */ /* 0x000fce00078e0017 */
[----:B------:R-:W-:Y:S05]  /*b9e0*/  WARPSYNC.COLLECTIVE R21, `(.L_x_1435) ;  /* 0x0000000015087348 */ /* 0x000fea0003c00000 */
[----:B------:R0:W1:Y:S02]  /*b9f0*/  SHFL.DOWN P5, R23, R26, R19, R24 ;  /* 0x080000131a177389 */ /* 0x00006400000a0018 */
[----:B01----:R-:W-:Y:S05]  /*ba00*/  ENDCOLLECTIVE ;  /* 0x000000000000791b */ /* 0x003fea0003800000 */
.L_x_1435:
[----:B------:R-:W-:-:S05]  /*ba10*/  SEL R13, R13, RZ, !P1 ;  /* 0x000000ff0d0d7207 */ /* 0x000fca0004800000 */
[----:B------:R-:W-:-:S04]  /*ba20*/  IMAD.IADD R13, R42, 0x1, R13 ;  /* 0x000000012a0d7824 */ /* 0x000fc800078e020d */
[----:B------:R-:W-:Y:S02]  /*ba30*/  IMAD.MOV.U32 R26, RZ, RZ, R13 ;  /* 0x000000ffff1a7224 */ /* 0x000fe400078e000d */
[----:B------:R-:W-:Y:S01]  /*ba40*/  IMAD.MOV.U32 R19, RZ, RZ, 0x4 ;  /* 0x00000004ff137424 */ /* 0x000fe200078e00ff */
[----:B------:R-:W-:Y:S02]  /*ba50*/  SEL R23, R23, RZ, !P2 ;  /* 0x000000ff17177207 */ /* 0x000fe40005000000 */
[----:B------:R-:W-:Y:S02]  /*ba60*/  ISETP.NE.AND P2, PT, R13, RZ, PT ;  /* 0x000000ff0d00720c */ /* 0x000fe40003f45270 */
[----:B------:R-:W-:Y:S02]  /*ba70*/  SEL R23, R23, RZ, !P1 ;  /* 0x000000ff17177207 */ /* 0x000fe40004800000 */
[----:B------:R-:W-:Y:S01]  /*ba80*/  ISETP.GT.AND P1, PT, R15, R24, PT ;  /* 0x000000180f00720c */ /* 0x000fe20003f24270 */
[----:B------:R-:W-:-:S02]  /*ba90*/  VIADD R15, R36, 0x10 ;  /* 0x00000010240f7836 */ /* 0x000fc40000000000 */
[----:B------:R-:W-:-:S10]  /*baa0*/  IMAD.IADD R45, R22, 0x1, R23 ;  /* 0x00000001162d7824 */ /* 0x000fd400078e0217 */
[----:B------:R-:W-:Y:S05]  /*bab0*/  WARPSYNC.COLLECTIVE R21, `(.L_x_1436) ;  /* 0x0000000015087348 */ /* 0x000fea0003c00000 */
[----:B------:R0:W1:Y:S02]  /*bac0*/  SHFL.DOWN P5, R23, R26, R19, R24 ;  /* 0x080000131a177389 */ /* 0x00006400000a0018 */
[----:B01----:R-:W-:Y:S05]  /*bad0*/  ENDCOLLECTIVE ;  /* 0x000000000000791b */ /* 0x003fea0003800000 */
.L_x_1436:
[----:B------:R-:W-:Y:S01]  /*bae0*/  IMAD.MOV.U32 R26, RZ, RZ, R45 ;  /* 0x000000ffff1a7224 */ /* 0x000fe200078e002d */
[----:B------:R-:W-:-:S07]  /*baf0*/  SEL R12, R23, RZ, !P1 ;  /* 0x000000ff170c7207 */ /* 0x000fce0004800000 */
[----:B------:R-:W-:Y:S05]  /*bb00*/  WARPSYNC.COLLECTIVE R21, `(.L_x_1437) ;  /* 0x0000000015087348 */ /* 0x000fea0003c00000 */
[----:B------:R0:W1:Y:S02]  /*bb10*/  SHFL.DOWN P5, R23, R26, R19, R24 ;  /* 0x080000131a177389 */ /* 0x00006400000a0018 */
[----:B01----:R-:W-:Y:S05]  /*bb20*/  ENDCOLLECTIVE ;  /* 0x000000000000791b */ /* 0x003fea0003800000 */
.L_x_1437:
[----:B------:R-:W-:Y:S02]  /*bb30*/  IMAD.IADD R49, R13, 0x1, R12 ;  /* 0x000000010d317824 */ /* 0x000fe400078e020c */
[----:B------:R-:W-:Y:S02]  /*bb40*/  VIADD R13, R36, 0x8 ;  /* 0x00000008240d7836 */ /* 0x000fe40000000000 */
[----:B------:R-:W-:Y:S02]  /*bb50*/  IMAD.MOV.U32 R26, RZ, RZ, R49 ;  /* 0x000000ffff1a7224 */ /* 0x000fe400078e0031 */
[----:B------:R-:W-:Y:S02]  /*bb60*/  IMAD.MOV.U32 R19, RZ, RZ, 0x8 ;  /* 0x00000008ff137424 */ /* 0x000fe400078e00ff */
[----:B------:R-:W-:-:S07]  /*bb70*/  IMAD.MOV.U32 R12, RZ, RZ, R23 ;  /* 0x000000ffff0c7224 */ /* 0x000fce00078e0017 */
[----:B------:R-:W-:Y:S05]  /*bb80*/  WARPSYNC.COLLECTIVE R21, `(.L_x_1438) ;  /* 0x0000000015087348 */ /* 0x000fea0003c00000 */
[----:B------:R0:W1:Y:S02]  /*bb90*/  SHFL.DOWN P5, R23, R26, R19, R24 ;  /* 0x080000131a177389 */ /* 0x00006400000a0018 */
[----:B01----:R-:W-:Y:S05]  /*bba0*/  ENDCOLLECTIVE ;  /* 0x000000000000791b */ /* 0x003fea0003800000 */
.L_x_1438:
[----:B------:R-:W-:Y:S02]  /*bbb0*/  SEL R12, R12, RZ, !P2 ;  /* 0x000000ff0c0c7207 */ /* 0x000fe40005000000 */
[----:B------:R-:W-:Y:S02]  /*bbc0*/  ISETP.NE.AND P2, PT, R49, RZ, PT ;  /* 0x000000ff3100720c */ /* 0x000fe40003f45270 */
[----:B------:R-:W-:Y:S02]  /*bbd0*/  SEL R12, R12, RZ, !P1 ;  /* 0x000000ff0c0c7207 */ /* 0x000fe40004800000 */
[----:B------:R-:W-:-:S03]  /*bbe0*/  ISETP.GT.AND P1, PT, R13, R24, PT ;  /* 0x000000180d00720c */ /* 0x000fc60003f24270 */
[----:B------:R-:W-:-:S04]  /*bbf0*/  IMAD.IADD R47, R45, 0x1, R12 ;  /* 0x000000012d2f7824 */ /* 0x000fc800078e020c */
[----:B------:R-:W-:Y:S01]  /*bc00*/  IMAD.MOV.U32 R26, RZ, RZ, R47 ;  /* 0x000000ffff1a7224 */ /* 0x000fe200078e002f */
[----:B------:R-:W-:-:S07]  /*bc10*/  SEL R12, R23, RZ, !P1 ;  /* 0x000000ff170c7207 */ /* 0x000fce0004800000 */
[----:B------:R-:W-:Y:S05]  /*bc20*/  WARPSYNC.COLLECTIVE R21, `(.L_x_1439) ;  /* 0x0000000015087348 */ /* 0x000fea0003c00000 */
[----:B------:R0:W1:Y:S02]  /*bc30*/  SHFL.DOWN P5, R23, R26, R19, R24 ;  /* 0x080000131a177389 */ /* 0x00006400000a0018 */
[----:B01----:R-:W-:Y:S05]  /*bc40*/  ENDCOLLECTIVE ;  /* 0x000000000000791b */ /* 0x003fea0003800000 */
.L_x_1439:
[----:B------:R-:W-:-:S04]  /*bc50*/  IMAD.IADD R45, R49, 0x1, R12 ;  /* 0x00000001312d7824 */ /* 0x000fc800078e020c */
[----:B------:R-:W-:Y:S02]  /*bc60*/  IMAD.MOV.U32 R26, RZ, RZ, R45 ;  /* 0x000000ffff1a7224 */ /* 0x000fe400078e002d */
[----:B------:R-:W-:Y:S02]  /*bc70*/  IMAD.MOV.U32 R19, RZ, RZ, 0x10 ;  /* 0x00000010ff137424 */ /* 0x000fe400078e00ff */
[----:B------:R-:W-:-:S07]  /*bc80*/  IMAD.MOV.U32 R22, RZ, RZ, R23 ;  /* 0x000000ffff167224 */ /* 0x000fce00078e0017 */
[----:B------:R-:W-:Y:S05]  /*bc90*/  WARPSYNC.COLLECTIVE R21, `(.L_x_1440) ;  /* 0x0000000015087348 */ /* 0x000fea0003c00000 */
[----:B------:R0:W1:Y:S02]  /*bca0*/  SHFL.DOWN P5, R23, R26, R19, R24 ;  /* 0x080000131a177389 */ /* 0x00006400000a0018 */
[----:B01----:R-:W-:Y:S05]  /*bcb0*/  ENDCOLLECTIVE ;  /* 0x000000000000791b */ /* 0x003fea0003800000 */
.L_x_1440:
[----:B------:R-:W-:Y:S02]  /*bcc0*/  SEL R22, R22, RZ, !P2 ;  /* 0x000000ff16167207 */ /* 0x000fe40005000000 */
[----:B------:R-:W-:Y:S02]  /*bcd0*/  ISETP.NE.AND P2, PT, R45, RZ, PT ;  /* 0x000000ff2d00720c */ /* 0x000fe40003f45270 */
[----:B------:R-:W-:Y:S02]  /*bce0*/  SEL R22, R22, RZ, !P1 ;  /* 0x000000ff16167207 */ /* 0x000fe40004800000 */
[----:B------:R-:W-:-:S03]  /*bcf0*/  ISETP.GT.AND P1, PT, R15, R24, PT ;  /* 0x000000180f00720c */ /* 0x000fc60003f24270 */
[----:B------:R-:W-:-:S04]  /*bd00*/  IMAD.IADD R13, R47, 0x1, R22 ;  /* 0x000000012f0d7824 */ /* 0x000fc800078e0216 */
[----:B------:R-:W-:Y:S02]  /*bd10*/  IMAD.MOV.U32 R26, RZ, RZ, R13 ;  /* 0x000000ffff1a7224 */ /* 0x000fe400078e000d */
[----:B------:R-:W-:-:S07]  /*bd20*/  IMAD.MOV.U32 R12, RZ, RZ, R23 ;  /* 0x000000ffff0c7224 */ /* 0x000fce00078e0017 */
[----:B------:R-:W-:Y:S05]  /*bd30*/  WARPSYNC.COLLECTIVE R21, `(.L_x_1441) ;  /* 0x0000000015087348 */ /* 0x000fea0003c00000 */
[----:B------:R0:W1:Y:S02]  /*bd40*/  SHFL.DOWN P5, R23, R26, R19, R24 ;  /* 0x080000131a177389 */ /* 0x00006400000a0018 */
[----:B01----:R-:W-:Y:S05]  /*bd50*/  ENDCOLLECTIVE ;  /* 0x000000000000791b */ /* 0x003fea0003800000 */
.L_x_1441:
[----:B------:R-:W-:Y:S05]  /*bd60*/  WARPSYNC.COLLECTIVE R21, `(.L_x_1442) ;  /* 0x0000000015087348 */ /* 0x000fea0003c00000 */
[----:B------:R-:W-:Y:S01]  /*bd70*/  VOTE.ALL P3, P3 ;  /* 0x0000000000ff7806 */ /* 0x000fe20001860000 */
[----:B------:R-:W-:-:S12]  /*bd80*/  ENDCOLLECTIVE ;  /* 0x000000000000791b */ /* 0x000fd80003800000 */
.L_x_1442:
[----:B------:R-:W-:Y:S01]  /*bd90*/  SEL R12, R12, RZ, !P1 ;  /* 0x000000ff0c0c7207 */ /* 0x000fe20004800000 */
[----:B------:R-:W-:-:S05]  /*bda0*/  IMAD.MOV.U32 R22, RZ, RZ, R23 ;  /* 0x000000ffff167224 */ /* 0x000fca00078e0017 */
[----:B------:R-:W-:-:S04]  /*bdb0*/  SEL R22, R22, RZ, !P2 ;  /* 0x000000ff16167207 */ /* 0x000fc80005000000 */
[----:B------:R-:W-:Y:S02]  /*bdc0*/  SEL R22, R22, RZ, !P1 ;  /* 0x000000ff16167207 */ /* 0x000fe40004800000 */
[----:B------:R-:W-:Y:S02]  /*bdd0*/  ISETP.NE.AND P1, PT, R16, RZ, PT ;  /* 0x000000ff1000720c */ /* 0x000fe40003f25270 */
[----:B------:R-:W-:Y:S01]  /*bde0*/  IADD3 R16, PT, PT, R45, R12, R16 ;  /* 0x0000000c2d107210 */ /* 0x000fe20007ffe010 */
[----:B------:R-:W-:-:S05]  /*bdf0*/  IMAD.IADD R22, R13, 0x1, R22 ;  /* 0x000000010d167824 */ /* 0x000fca00078e0216 */
[----:B------:R-:W-:-:S05]  /*be00*/  SEL R13, R22, RZ, !P1 ;  /* 0x000000ff160d7207 */ /* 0x000fca0004800000 */
[----:B------:R-:W-:Y:S01]  /*be10*/  IMAD.IADD R18, R13, 0x1, R18 ;  /* 0x000000010d127824 */ /* 0x000fe200078e0212 */
[----:B------:R-:W-:Y:S06]  /*be20*/  BRA `(.L_x_1443) ;  /* 0xffffff7c00a47947 */ /* 0x000fec000383ffff */
.L_x_1389:
[----:B------:R-:W-:Y:S01]  /*be30*/  BSSY B0, `(.L_x_1444) ;  /* 0x0000006000007945 */ /* 0x000fe20003800000 */
[----:B------:R-:W-:Y:S01]  /*be40*/  PLOP3.LUT P3, PT, P3, PT, PT, 0x8, 0x80 ;  /* 0x000000000080781c */ /* 0x000fe20001f6e170 */
[----:B------:R-:W-:-:S12]  /*be50*/  IMAD.MOV.U32 R21, RZ, RZ, -0x1 ;  /* 0xffffffffff157424 */ /* 0x000fd800078e00ff */
[----:B------:R-:W-:Y:S05]  /*be60*/  WARPSYNC.COLLECTIVE R21, `(.L_x_1445) ;  /* 0x0000000015087348 */ /* 0x000fea0003c00000 */
[----:B------:R-:W-:Y:S01]  /*be70*/  VOTE.ANY P3, P3 ;  /* 0x0000000000ff7806 */ /* 0x000fe20001860100 */
[----:B------:R-:W-:-:S12]  /*be80*/  ENDCOLLECTIVE ;  /* 0x000000000000791b */ /* 0x000fd80003800000 */
.L_x_1445:
[----:B------:R-:W-:Y:S05]  /*be90*/  BSYNC B0 ;  /* 0x0000000000007941 */ /* 0x000fea0003800000 */
.L_x_1444:
[----:B------:R-:W-:Y:S05]  /*bea0*/  BRA `(.L_x_1446) ;  /* 0xffffffcc00f07947 */ /* 0x000fea000383ffff */
.L_x_1391:
        /* <DEDUP_REMOVED lines=9> */
.L_x_1448:
[----:B------:R-:W-:Y:S05]  /*bf40*/  BSYNC B0 ;  /* 0x0000000000007941 */ /* 0x000fea0003800000 */
.L_x_1447:
[----:B------:R-:W-:Y:S01]  /*bf50*/  LOP3.LUT R21, R21, 0x80000000, R27, 0xec, !PT ;  /* 0x8000000015157812 */ /* 0x000fe200078eec1b */
[----:B------:R-:W-:Y:S01]  /*bf60*/  IMAD.MOV.U32 R26, RZ, RZ, R16 ;  /* 0x000000ffff1a7224 */ /* 0x000fe200078e0010 */
[----:B------:R-:W-:Y:S01]  /*bf70*/  ISETP.NE.AND P6, PT, R16, RZ, PT ;  /* 0x000000ff1000720c */ /* 0x000fe20003fc5270 */
[----:B------:R-:W-:Y:S02]  /*bf80*/  IMAD.MOV.U32 R19, RZ, RZ, 0x1 ;  /* 0x00000001ff137424 */ /* 0x000fe400078e00ff */
[----:B------:R-:W-:-:S05]  /*bf90*/  VIADD R18, R21, 0xffffffff ;  /* 0xffffffff15127836 */ /* 0x000fca0000000000 */
[----:B------:R-:W-:Y:S01]  /*bfa0*/  LOP3.LUT R18, R21, R18, RZ, 0xc, !PT ;  /* 0x0000001215127212 */ /* 0x000fe200078e0cff */
[----:B------:R-:W-:-:S03]  /*bfb0*/  IMAD.MOV.U32 R21, RZ, RZ, -0x1 ;  /* 0xffffffffff157424 */ /* 0x000fc600078e00ff */
[----:B------:R0:W1:Y:S04]  /*bfc0*/  POPC R24, R18 ;  /* 0x0000001200187309 */ /* 0x0000680000000000 */
[----:B01----:R-:W-:Y:S05]  /*bfd0*/  WARPSYNC.COLLECTIVE R21, `(.L_x_1449) ;  /* 0x0000000015087348 */ /* 0x003fea0003c00000 */
[----:B-1----:R1:W2:Y:S02]  /*bfe0*/  SHFL.DOWN P5, R23, R26, R19, R24 ;  /* 0x080000131a177389 */ /* 0x0022a400000a0018 */
[----:B012---:R-:W-:Y:S05]  /*bff0*/  ENDCOLLECTIVE ;  /* 0x000000000000791b */ /* 0x007fea0003800000 */
.L_x_1449:
[----:B------:R-:W-:Y:S02]  /*c000*/  IMAD.MOV.U32 R26, RZ, RZ, R17 ;  /* 0x000000ffff1a7224 */ /* 0x000fe400078e0011 */
[----:B------:R-:W-:-:S07]  /*c010*/  IMAD.MOV.U32 R20, RZ, RZ, R23 ;  /* 0x000000ffff147224 */ /* 0x000fce00078e0017 */
[----:B------:R-:W-:Y:S05]  /*c020*/  WARPSYNC.COLLECTIVE R21, `(.L_x_1450) ;  /* 0x0000000015087348 */ /* 0x000fea0003c00000 */
[----:B------:R0:W1:Y:S02]  /*c030*/  SHFL.DOWN P5, R23, R26, R19, R24 ;  /* 0x080000131a177389 */ /* 0x00006400000a0018 */
[----:B01----:R-:W-:Y:S05]  /*c040*/  ENDCOLLECTIVE ;  /* 0x000000000000791b */ /* 0x003fea0003800000 */
.L_x_1450:
[----:B------:R-:W-:Y:S01]  /*c050*/  IMAD.MOV.U32 R19, RZ, RZ, 0x2 ;  /* 0x00000002ff137424 */ /* 0x000fe200078e00ff */
[----:B------:R-:W-:Y:S02]  /*c060*/  ISETP.GE.AND P5, PT, R42, R24, PT ;  /* 0x000000182a00720c */ /* 0x000fe40003fa6270 */
[----:B------:R-:W-:Y:S02]  /*c070*/  SEL R23, R23, RZ, !P6 ;  /* 0x000000ff17177207 */ /* 0x000fe40007000000 */
[----:B------:R-:W-:Y:S02]  /*c080*/  SEL R43, R20, RZ, !P5 ;  /* 0x000000ff142b7207 */ /* 0x000fe40006800000 */
[----:B------:R-:W-:-:S03]  /*c090*/  SEL R23, R23, RZ, !P5 ;  /* 0x000000ff17177207 */ /* 0x000fc60006800000 */
[----:B------:R-:W-:Y:S02]  /*c0a0*/  IMAD.IADD R43, R16, 0x1, R43 ;  /* 0x00000001102b7824 */ /* 0x000fe400078e022b */
[----:B------:R-:W-:Y:S02]  /*c0b0*/  IMAD.IADD R41, R17, 0x1, R23 ;  /* 0x0000000111297824 */ /* 0x000fe400078e0217 */
[----:B------:R-:W-:Y:S01]  /*c0c0*/  IMAD.MOV.U32 R26, RZ, RZ, R43 ;  /* 0x000000ffff1a7224 */ /* 0x000fe200078e002b */
[----:B------:R-:W-:Y:S01]  /*c0d0*/  ISETP.NE.AND P6, PT, R43, RZ, PT ;  /* 0x000000ff2b00720c */ /* 0x000fe20003fc5270 */
[----:B------:R-:W-:-:S12]  /*c0e0*/  VIADD R17, R42, 0x2 ;  /* 0x000000022a117836 */ /* 0x000fd80000000000 */
[----:B------:R-:W-:Y:S05]  /*c0f0*/  WARPSYNC.COLLECTIVE R21, `(.L_x_1451) ;  /* 0x0000000015087348 */ /* 0x000fea0003c00000 */
[----:B------:R0:W1:Y:S02]  /*c100*/  SHFL.DOWN P5, R23, R26, R19, R24 ;  /* 0x080000131a177389 */ /* 0x00006400000a0018 */
[----:B01----:R-:W-:Y:S05]  /*c110*/  ENDCOLLECTIVE ;  /* 0x000000000000791b */ /* 0x003fea0003800000 */
.L_x_1451:
[----:B------:R-:W-:Y:S02]  /*c120*/  IMAD.MOV.U32 R26, RZ, RZ, R41 ;  /* 0x000000ffff1a7224 */ /* 0x000fe400078e0029 */
[----:B------:R-:W-:-:S07]  /*c130*/  IMAD.MOV.U32 R20, RZ, RZ, R23 ;  /* 0x000000ffff147224 */ /* 0x000fce00078e0017 */
[----:B------:R-:W-:Y:S05]  /*c140*/  WARPSYNC.COLLECTIVE R21, `(.L_x_1452) ;  /* 0x0000000015087348 */ /* 0x000fea0003c00000 */
[----:B------:R0:W1:Y:S02]  /*c150*/  SHFL.DOWN P5, R23, R26, R19, R24 ;  /* 0x080000131a177389 */ /* 0x00006400000a0018 */
[----:B01----:R-:W-:Y:S05]  /*c160*/  ENDCOLLECTIVE ;  /* 0x000000000000791b */ /* 0x003fea0003800000 */
.L_x_1452:
[----:B------:R-:W-:Y:S01]  /*c170*/  IMAD.MOV.U32 R19, RZ, RZ, 0x4 ;  /* 0x00000004ff137424 */ /* 0x000fe200078e00ff */
[----:B------:R-:W-:Y:S02]  /*c180*/  ISETP.GT.AND P5, PT, R17, R24, PT ;  /* 0x000000181100720c */ /* 0x000fe40003fa4270 */
        /* <DEDUP_REMOVED lines=11> */
.L_x_1453:
[----:B------:R-:W-:Y:S02]  /*c240*/  IMAD.MOV.U32 R26, RZ, RZ, R17 ;  /* 0x000000ffff1a7224 */ /* 0x000fe400078e0011 */
[----:B------:R-:W-:-:S07]  /*c250*/  IMAD.MOV.U32 R16, RZ, RZ, R23 ;  /* 0x000000ffff107224 */ /* 0x000fce00078e0017 */
[----:B------:R-:W-:Y:S05]  /*c260*/  WARPSYNC.COLLECTIVE R21, `(.L_x_1454) ;  /* 0x0000000015087348 */ /* 0x000fea0003c00000 */
[----:B------:R0:W1:Y:S02]  /*c270*/  SHFL.DOWN P5, R23, R26, R19, R24 ;  /* 0x080000131a177389 */ /* 0x00006400000a0018 */
[----:B01----:R-:W-:Y:S05]  /*c280*/  ENDCOLLECTIVE ;  /* 0x000000000000791b */ /* 0x003fea0003800000 */
.L_x_1454:
[----:B------:R-:W-:Y:S01]  /*c290*/  IMAD.MOV.U32 R19, RZ, RZ, 0x8 ;  /* 0x00000008ff137424 */ /* 0x000fe200078e00ff */
[----:B------:R-:W-:Y:S02]  /*c2a0*/  ISETP.GT.AND P5, PT, R41, R24, PT ;  /* 0x000000182900720c */ /* 0x000fe40003fa4270 */
[----:B------:R-:W-:Y:S02]  /*c2b0*/  SEL R23, R23, RZ, !P6 ;  /* 0x000000ff17177207 */ /* 0x000fe40007000000 */
[----:B------:R-:W-:-:S05]  /*c2c0*/  SEL R16, R16, RZ, !P5 ;  /* 0x000000ff10107207 */ /* 0x000fca0006800000 */
[----:B------:R-:W-:Y:S01]  /*c2d0*/  IMAD.IADD R47, R45, 0x1, R16 ;  /* 0x000000012d2f7824 */ /* 0x000fe200078e0210 */
[----:B------:R-:W-:-:S03]  /*c2e0*/  SEL R16, R23, RZ, !P5 ;  /* 0x000000ff17107207 */ /* 0x000fc60006800000 */
[----:B------:R-:W-:Y:S01]  /*c2f0*/  IMAD.MOV.U32 R26, RZ, RZ, R47 ;  /* 0x000000ffff1a7224 */ /* 0x000fe200078e002f */
[----:B------:R-:W-:Y:S01]  /*c300*/  ISETP.NE.AND P6, PT, R47, RZ, PT ;  /* 0x000000ff2f00720c */ /* 0x000fe20003fc5270 */
[----:B------:R-:W-:Y:S02]  /*c310*/  IMAD.IADD R41, R17, 0x1, R16 ;  /* 0x0000000111297824 */ /* 0x000fe400078e0210 */
[----:B------:R-:W-:-:S10]  /*c320*/  VIADD R17, R42, 0x8 ;  /* 0x000000082a117836 */ /* 0x000fd40000000000 */
[----:B------:R-:W-:Y:S05]  /*c330*/  WARPSYNC.COLLECTIVE R21, `(.L_x_1455) ;  /* 0x0000000015087348 */ /* 0x000fea0003c00000 */
[----:B------:R0:W1:Y:S02]  /*c340*/  SHFL.DOWN P5, R23, R26, R19, R24 ;  /* 0x080000131a177389 */ /* 0x00006400000a0018 */
[----:B01----:R-:W-:Y:S05]  /*c350*/  ENDCOLLECTIVE ;  /* 0x000000000000791b */ /* 0x003fea0003800000 */
.L_x_1455:
[----:B------:R-:W-:Y:S02]  /*c360*/  IMAD.MOV.U32 R26, RZ, RZ, R41 ;  /* 0x000000ffff1a7224 */ /* 0x000fe400078e0029 */
[----:B------:R-:W-:-:S07]  /*c370*/  IMAD.MOV.U32 R16, RZ, RZ, R23 ;  /* 0x000000ffff107224 */ /* 0x000fce00078e0017 */
[----:B------:R-:W-:Y:S05]  /*c380*/  WARPSYNC.COLLECTIVE R21, `(.L_x_1456) ;  /* 0x0000000015087348 */ /* 0x000fea0003c00000 */
[----:B------:R0:W1:Y:S02]  /*c390*/  SHFL.DOWN P5, R23, R26, R19, R24 ;  /* 0x080000131a177389 */ /* 0x00006400000a0018 */
[----:B01----:R-:W-:Y:S05]  /*c3a0*/  ENDCOLLECTIVE ;  /* 0x000000000000791b */ /* 0x003fea0003800000 */
.L_x_1456:
[----:B------:R-:W-:Y:S01]  /*c3b0*/  IMAD.MOV.U32 R19, RZ, RZ, 0x10 ;  /* 0x00000010ff137424 */ /* 0x000fe200078e00ff */
[----:B------:R-:W-:Y:S01]  /*c3c0*/  ISETP.GT.AND P5, PT, R17, R24, PT ;  /* 0x000000181100720c */ /* 0x000fe20003fa4270 */
[----:B------:R-:W-:Y:S01]  /*c3d0*/  VIADD R17, R42, 0x10 ;  /* 0x000000102a117836 */ /* 0x000fe20000000000 */
[----:B------:R-:W-:Y:S02]  /*c3e0*/  SEL R23, R23, RZ, !P6 ;  /* 0x000000ff17177207 */ /* 0x000fe40007000000 */
[----:B------:R-:W-:-:S05]  /*c3f0*/  SEL R16, R16, RZ, !P5 ;  /* 0x000000ff10107207 */ /* 0x000fca0006800000 */
[----:B------:R-:W-:Y:S01]  /*c400*/  IMAD.IADD R45, R47, 0x1, R16 ;  /* 0x000000012f2d7824 */ /* 0x000fe200078e0210 */
[----:B------:R-:W-:-:S03]  /*c410*/  SEL R16, R23, RZ, !P5 ;  /* 0x000000ff17107207 */ /* 0x000fc60006800000 */
[----:B------:R-:W-:Y:S01]  /*c420*/  IMAD.MOV.U32 R26, RZ, RZ, R45 ;  /* 0x000000ffff1a7224 */ /* 0x000fe200078e002d */
[----:B------:R-:W-:Y:S01]  /*c430*/  ISETP.NE.AND P6, PT, R45, RZ, PT ;  /* 0x000000ff2d00720c */ /* 0x000fe20003fc5270 */
[----:B------:R-:W-:Y:S01]  /*c440*/  IMAD.IADD R43, R41, 0x1, R16 ;  /* 0x00000001292b7824 */ /* 0x000fe200078e0210 */
[----:B------:R-:W-:-:S11]  /*c450*/  LOP3.LUT R16, RZ, R0, RZ, 0x33, !PT ;  /* 0x00000000ff107212 */ /* 0x000fd600078e33ff */
[----:B------:R-:W-:Y:S05]  /*c460*/  WARPSYNC.COLLECTIVE R21, `(.L_x_1457) ;  /* 0x0000000015087348 */ /* 0x000fea0003c00000 */
[----:B------:R0:W1:Y:S02]  /*c470*/  SHFL.DOWN P5, R23, R26, R19, R24 ;  /* 0x080000131a177389 */ /* 0x00006400000a0018 */
[----:B01----:R-:W-:Y:S05]  /*c480*/  ENDCOLLECTIVE ;  /* 0x000000000000791b */ /* 0x003fea0003800000 */
.L_x_1457:
[----:B------:R-:W-:Y:S02]  /*c490*/  IMAD.IADD R39, R16, 0x1, R39 ;  /* 0x0000000110277824 */ /* 0x000fe400078e0227 */
[----:B------:R-:W-:Y:S02]  /*c4a0*/  IMAD.MOV.U32 R26, RZ, RZ, R43 ;  /* 0x000000ffff1a7224 */ /* 0x000fe400078e002b */
[----:B------:R-:W-:-:S07]  /*c4b0*/  IMAD.MOV.U32 R20, RZ, RZ, R23 ;  /* 0x000000ffff147224 */ /* 0x000fce00078e0017 */
[----:B------:R-:W-:Y:S05]  /*c4c0*/  WARPSYNC.COLLECTIVE R21, `(.L_x_1458) ;  /* 0x0000000015087348 */ /* 0x000fea0003c00000 */
[----:B------:R0:W1:Y:S02]  /*c4d0*/  SHFL.DOWN P5, R23, R26, R19, R24 ;  /* 0x080000131a177389 */ /* 0x00006400000a0018 */
[----:B01----:R-:W-:Y:S05]  /*c4e0*/  ENDCOLLECTIVE ;  /* 0x000000000000791b */ /* 0x003fea0003800000 */
.L_x_1458:
[----:B------:R-:W-:Y:S05]  /*c4f0*/  WARPSYNC.COLLECTIVE R21, `(.L_x_1459) ;  /* 0x0000000015087348 */ /* 0x000fea0003c00000 */
[----:B------:R-:W-:Y:S01]  /*c500*/  VOTE.ALL P3, P3 ;  /* 0x0000000000ff7806 */ /* 0x000fe20001860000 */
[----:B------:R-:W-:-:S12]  /*c510*/  ENDCOLLECTIVE ;  /* 0x000000000000791b */ /* 0x000fd80003800000 */
.L_x_1459:
[----:B------:R-:W-:Y:S02]  /*c520*/  ISETP.GT.AND P5, PT, R17, R24, PT ;  /* 0x000000181100720c */ /* 0x000fe40003fa4270 */
[----:B------:R-:W0:Y:S01]  /*c530*/  LDC.64 R16, c[0x0][0x3a8] ;  /* 0x0000ea00ff107b82 */ /* 0x000e220000000a00 */
[----:B------:R-:W-:Y:S02]  /*c540*/  SEL R23, R23, RZ, !P6 ;  /* 0x000000ff17177207 */ /* 0x000fe40007000000 */
[----:B------:R-:W-:Y:S02]  /*c550*/  SEL R20, R20, RZ, !P5 ;  /* 0x000000ff14147207 */ /* 0x000fe40006800000 */
[----:B------:R-:W-:-:S03]  /*c560*/  SEL R22, R23, RZ, !P5 ;  /* 0x000000ff17167207 */ /* 0x000fc60006800000 */
[----:B------:R-:W-:Y:S02]  /*c570*/  IMAD.IADD R20, R45, 0x1, R20 ;  /* 0x000000012d147824 */ /* 0x000fe400078e0214 */
[----:B------:R-:W-:Y:S01]  /*c580*/  IMAD.IADD R22, R43, 0x1, R22 ;  /* 0x000000012b167824 */ /* 0x000fe200078e0216 */
[----:B0-----:R-:W-:-:S05]  /*c590*/  IADD3 R40, P5, PT, R16, 0x200, RZ ;  /* 0x0000020010287810 */ /* 0x001fca0007fbe0ff */
[----:B------:R-:W-:Y:S01]  /*c5a0*/  IMAD.X R41, RZ, RZ, R17, P5 ;  /* 0x000000ffff297224 */ /* 0x000fe200028e0611 */
[----:B------:R-:W-:Y:S07]  /*c5b0*/  BRA `(.L_x_1460) ;  /* 0xffffffcc003c7947 */ /* 0x000fee000383ffff */
.L_x_1393:
[----:B------:R-:W-:Y:S01]  /*c5c0*/  BSSY B0, `(.L_x_1461) ;  /* 0x0000006000007945 */ /* 0x000fe20003800000 */
[----:B------:R-:W-:Y:S01]  /*c5d0*/  PLOP3.LUT P3, PT, P3, PT, PT, 0x8, 0x80 ;  /* 0x000000000080781c */ /* 0x000fe20001f6e170 */
[----:B------:R-:W-:-:S12]  /*c5e0*/  IMAD.MOV.U32 R21, RZ, RZ, -0x1 ;  /* 0xffffffffff157424 */ /* 0x000fd800078e00ff */
[----:B------:R-:W-:Y:S05]  /*c5f0*/  WARPSYNC.COLLECTIVE R21, `(.L_x_1462) ;  /* 0x0000000015087348 */ /* 0x000fea0003c00000 */
[----:B------:R-:W-:Y:S01]  /*c600*/  VOTE.ANY P3, P3 ;  /* 0x0000000000ff7806 */ /* 0x000fe20001860100 */
[----:B------:R-:W-:-:S12]  /*c610*/  ENDCOLLECTIVE ;  /* 0x000000000000791b */ /* 0x000fd80003800000 */
.L_x_1462:
[----:B------:R-:W-:Y:S05]  /*c620*/  BSYNC B0 ;  /* 0x0000000000007941 */ /* 0x000fea0003800000 */
.L_x_1461:
[----:B------:R-:W-:Y:S05]  /*c630*/  BRA `(.L_x_1463) ;  /* 0xffffffcc00407947 */ /* 0x000fea000383ffff */
.L_x_1395:
        /* <DEDUP_REMOVED lines=8> */
.L_x_1465:
[----:B------:R-:W-:Y:S05]  /*c6c0*/  BSYNC B0 ;  /* 0x0000000000007941 */ /* 0x000fea0003800000 */
.L_x_1464:
[----:B------:R-:W-:Y:S01]  /*c6d0*/  LOP3.LUT R21, R21, 0x80000000, R27, 0xec, !PT ;  /* 0x8000000015157812 */ /* 0x000fe200078eec1b */
[----:B------:R-:W-:Y:S01]  /*c6e0*/  IMAD.MOV.U32 R26, RZ, RZ, R16 ;  /* 0x000000ffff1a7224 */ /* 0x000fe200078e0010 */
[----:B------:R-:W-:Y:S01]  /*c6f0*/  ISETP.NE.AND P6, PT, R16, RZ, PT ;  /* 0x000000ff1000720c */ /* 0x000fe20003fc5270 */
[----:B------:R-:W-:Y:S02]  /*c700*/  IMAD.MOV.U32 R19, RZ, RZ, 0x1 ;  /* 0x00000001ff137424 */ /* 0x000fe400078e00ff */
[----:B------:R-:W-:Y:S02]  /*c710*/  VIADD R18, R21, 0xffffffff ;  /* 0xffffffff15127836 */ /* 0x000fe40000000000 */
[----:B------:R-:W-:Y:S02]  /*c720*/  VIADD R45, R42, 0x2 ;  /* 0x000000022a2d7836 */ /* 0x000fe40000000000 */
[----:B------:R-:W-:Y:S01]  /*c730*/  VIADD R39, R39, 0xffffffe0 ;  /* 0xffffffe027277836 */ /* 0x000fe20000000000 */
[----:B------:R-:W-:Y:S01]  /*c740*/  LOP3.LUT R18, R21, R18, RZ, 0xc, !PT ;  /* 0x0000001215127212 */ /* 0x000fe200078e0cff */
[----:B------:R-:W-:-:S03]  /*c750*/  IMAD.MOV.U32 R21, RZ, RZ, -0x1 ;  /* 0xffffffffff157424 */ /* 0x000fc600078e00ff */
[----:B------:R0:W1:Y:S04]  /*c760*/  POPC R24, R18 ;  /* 0x0000001200187309 */ /* 0x0000680000000000 */
[----:B01----:R-:W-:Y:S05]  /*c770*/  WARPSYNC.COLLECTIVE R21, `(.L_x_1466) ;  /* 0x0000000015087348 */ /* 0x003fea0003c00000 */
[----:B-1----:R1:W2:Y:S02]  /*c780*/  SHFL.DOWN P5, R23, R26, R19, R24 ;  /* 0x080000131a177389 */ /* 0x0022a400000a0018 */
[----:B012---:R-:W-:Y:S05]  /*c790*/  ENDCOLLECTIVE ;  /* 0x000000000000791b */ /* 0x007fea0003800000 */
.L_x_1466:
[----:B------:R-:W-:Y:S02]  /*c7a0*/  IMAD.MOV.U32 R26, RZ, RZ, R17 ;  /* 0x000000ffff1a7224 */ /* 0x000fe400078e0011 */
[----:B------:R-:W-:-:S07]  /*c7b0*/  IMAD.MOV.U32 R44, RZ, RZ, R23 ;  /* 0x000000ffff2c7224 */ /* 0x000fce00078e0017 */
[----:B------:R-:W-:Y:S05]  /*c7c0*/  WARPSYNC.COLLECTIVE R21, `(.L_x_1467) ;  /* 0x0000000015087348 */ /* 0x000fea0003c00000 */
[----:B------:R0:W1:Y:S02]  /*c7d0*/  SHFL.DOWN P5, R23, R26, R19, R24 ;  /* 0x080000131a177389 */ /* 0x00006400000a0018 */
[----:B01----:R-:W-:Y:S05]  /*c7e0*/  ENDCOLLECTIVE ;  /* 0x000000000000791b */ /* 0x003fea0003800000 */
.L_x_1467:
        /* <DEDUP_REMOVED lines=8> */
[----:B------:R-:W-:-:S13]  /*c870*/  ISETP.NE.AND P6, PT, R44, RZ, PT ;  /* 0x000000ff2c00720c */ /* 0x000fda0003fc5270 */
[----:B------:R-:W-:Y:S05]  /*c880*/  WARPSYNC.COLLECTIVE R21, `(.L_x_1468) ;  /* 0x0000000015087348 */ /* 0x000fea0003c00000 */
[----:B------:R0:W1:Y:S02]  /*c890*/  SHFL.DOWN P5, R23, R26, R19, R24 ;  /* 0x080000131a177389 */ /* 0x00006400000a0018 */
[----:B01----:R-:W-:Y:S05]  /*c8a0*/  ENDCOLLECTIVE ;  /* 0x000000000000791b */ /* 0x003fea0003800000 */
.L_x_1468:
[----:B------:R-:W-:Y:S02]  /*c8b0*/  IMAD.MOV.U32 R26, RZ, RZ, R43 ;  /* 0x000000ffff1a7224 */ /* 0x000fe400078e002b */
[----:B------:R-:W-:-:S07]  /*c8c0*/  IMAD.MOV.U32 R17, RZ, RZ, R23 ;  /* 0x000000ffff117224 */ /* 0x000fce00078e0017 */
[----:B------:R-:W-:Y:S05]  /*c8d0*/  WARPSYNC.COLLECTIVE R21, `(.L_x_1469) ;  /* 0x0000000015087348 */ /* 0x000fea0003c00000 */
[----:B------:R0:W1:Y:S02]  /*c8e0*/  SHFL.DOWN P5, R23, R26, R19, R24 ;  /* 0x080000131a177389 */ /* 0x00006400000a0018 */
[----:B01----:R-:W-:Y:S05]  /*c8f0*/  ENDCOLLECTIVE ;  /* 0x000000000000791b */ /* 0x003fea0003800000 */
.L_x_1469:
        /* <DEDUP_REMOVED lines=13> */
.L_x_1470:
[----:B------:R-:W-:Y:S02]  /*c9d0*/  IMAD.MOV.U32 R26, RZ, RZ, R45 ;  /* 0x000000ffff1a7224 */ /* 0x000fe400078e002d */
[----:B------:R-:W-:-:S07]  /*c9e0*/  IMAD.MOV.U32 R16, RZ, RZ, R23 ;  /* 0x000000ffff107224 */ /* 0x000fce00078e0017 */
[----:B------:R-:W-:Y:S05]  /*c9f0*/  WARPSYNC.COLLECTIVE R21, `(.L_x_1471) ;  /* 0x0000000015087348 */ /* 0x000fea0003c00000 */
[----:B------:R0:W1:Y:S02]  /*ca00*/  SHFL.DOWN P5, R23, R26, R19, R24 ;  /* 0x080000131a177389 */ /* 0x00006400000a0018 */
[----:B01----:R-:W-:Y:S05]  /*ca10*/  ENDCOLLECTIVE ;  /* 0x000000000000791b */ /* 0x003fea0003800000 */
.L_x_1471:
[----:B------:R-:W-:Y:S01]  /*ca20*/  IMAD.MOV.U32 R19, RZ, RZ, 0x8 ;  /* 0x00000008ff137424 */ /* 0x000fe200078e00ff */
[----:B------:R-:W-:Y:S02]  /*ca30*/  ISETP.GT.AND P5, PT, R43, R24, PT ;  /* 0x000000182b00720c */ /* 0x000fe40003fa4270 */
[----:B------:R-:W-:Y:S02]  /*ca40*/  SEL R23, R23, RZ, !P6 ;  /* 0x000000ff17177207 */ /* 0x000fe40007000000 */
[----:B------:R-:W-:-:S05]  /*ca50*/  SEL R16, R16, RZ, !P5 ;  /* 0x000000ff10107207 */ /* 0x000fca0006800000 */
[----:B------:R-:W-:Y:S01]  /*ca60*/  IMAD.IADD R47, R17, 0x1, R16 ;  /* 0x00000001112f7824 */ /* 0x000fe200078e0210 */
[----:B------:R-:W-:Y:S01]  /*ca70*/  SEL R16, R23, RZ, !P5 ;  /* 0x000000ff17107207 */ /* 0x000fe20006800000 */
[----:B------:R-:W-:Y:S02]  /*ca80*/  VIADD R17, R42, 0x8 ;  /* 0x000000082a117836 */ /* 0x000fe40000000000 */
[----:B------:R-:W-:Y:S01]  /*ca90*/  IMAD.MOV.U32 R26, RZ, RZ, R47 ;  /* 0x000000ffff1a7224 */ /* 0x000fe200078e002f */
[----:B------:R-:W-:Y:S01]  /*caa0*/  ISETP.NE.AND P6, PT, R47, RZ, PT ;  /* 0x000000ff2f00720c */ /* 0x000fe20003fc5270 */
[----:B------:R-:W-:-:S12]  /*cab0*/  IMAD.IADD R43, R45, 0x1, R16 ;  /* 0x000000012d2b7824 */ /* 0x000fd800078e0210 */
[----:B------:R-:W-:Y:S05]  /*cac0*/  WARPSYNC.COLLECTIVE R21, `(.L_x_1472) ;  /* 0x0000000015087348 */ /* 0x000fea0003c00000 */
[----:B------:R0:W1:Y:S02]  /*cad0*/  SHFL.DOWN P5, R23, R26, R19, R24 ;  /* 0x080000131a177389 */ /* 0x00006400000a0018 */
[----:B01----:R-:W-:Y:S05]  /*cae0*/  ENDCOLLECTIVE ;  /* 0x000000000000791b */ /* 0x003fea0003800000 */
.L_x_1472:
[----:B------:R-:W-:Y:S02]  /*caf0*/  IMAD.MOV.U32 R26, RZ, RZ, R43 ;  /* 0x000000ffff1a7224 */ /* 0x000fe400078e002b */
[----:B------:R-:W-:-:S07]  /*cb00*/  IMAD.MOV.U32 R16, RZ, RZ, R23 ;  /* 0x000000ffff107224 */ /* 0x000fce00078e0017 */
[----:B------:R-:W-:Y:S05]  /*cb10*/  WARPSYNC.COLLECTIVE R21, `(.L_x_1473) ;  /* 0x0000000015087348 */ /* 0x000fea0003c00000 */
[----:B------:R0:W1:Y:S02]  /*cb20*/  SHFL.DOWN P5, R23, R26, R19, R24 ;  /* 0x080000131a177389 */ /* 0x00006400000a0018 */
[----:B01----:R-:W-:Y:S05]  /*cb30*/  ENDCOLLECTIVE ;  /* 0x000000000000791b */ /* 0x003fea0003800000 */
.L_x_1473:
        /* <DEDUP_REMOVED lines=13> */
.L_x_1474:
[----:B------:R-:W-:Y:S02]  /*cc10*/  IMAD.MOV.U32 R26, RZ, RZ, R17 ;  /* 0x000000ffff1a7224 */ /* 0x000fe400078e0011 */
[----:B------:R-:W-:-:S07]  /*cc20*/  IMAD.MOV.U32 R16, RZ, RZ, R23 ;  /* 0x000000ffff107224 */ /* 0x000fce00078e0017 */
[----:B------:R-:W-:Y:S05]  /*cc30*/  WARPSYNC.COLLECTIVE R21, `(.L_x_1475) ;  /* 0x0000000015087348 */ /* 0x000fea0003c00000 */
[----:B------:R0:W1:Y:S02]  /*cc40*/  SHFL.DOWN P5, R23, R26, R19, R24 ;  /* 0x080000131a177389 */ /* 0x00006400000a0018 */
[----:B01----:R-:W-:Y:S05]  /*cc50*/  ENDCOLLECTIVE ;  /* 0x000000000000791b */ /* 0x003fea0003800000 */
.L_x_1475:
[----:B------:R-:W-:Y:S05]  /*cc60*/  WARPSYNC.COLLECTIVE R21, `(.L_x_1476) ;  /* 0x0000000015087348 */ /* 0x000fea0003c00000 */
[----:B------:R-:W-:Y:S01]  /*cc70*/  VOTE.ALL P3, P3 ;  /* 0x0000000000ff7806 */ /* 0x000fe20001860000 */
[----:B------:R-:W-:-:S12]  /*cc80*/  ENDCOLLECTIVE ;  /* 0x000000000000791b */ /* 0x000fd80003800000 */
.L_x_1476:
[----:B------:R-:W-:Y:S02]  /*cc90*/  ISETP.GT.AND P5, PT, R43, R24, PT ;  /* 0x000000182b00720c */ /* 0x000fe40003fa4270 */
[----:B------:R-:W-:Y:S02]  /*cca0*/  SEL R23, R23, RZ, !P6 ;  /* 0x000000ff17177207 */ /* 0x000fe40007000000 */
[----:B------:R-:W-:Y:S02]  /*ccb0*/  SEL R16, R16, RZ, !P5 ;  /* 0x000000ff10107207 */ /* 0x000fe40006800000 */
[----:B------:R-:W-:Y:S02]  /*ccc0*/  SEL R18, R23, RZ, !P5 ;  /* 0x000000ff17127207 */ /* 0x000fe40006800000 */
[----:B------:R-:W-:Y:S02]  /*ccd0*/  ISETP.NE.AND P5, PT, R20, RZ, PT ;  /* 0x000000ff1400720c */ /* 0x000fe40003fa5270 */
[----:B------:R-:W-:Y:S01]  /*cce0*/  IADD3 R20, PT, PT, R45, R16, R20 ;  /* 0x000000102d147210 */ /* 0x000fe20007ffe014 */
[----:B------:R-:W-:-:S05]  /*ccf0*/  IMAD.IADD R18, R17, 0x1, R18 ;  /* 0x0000000111127824 */ /* 0x000fca00078e0212 */
[----:B------:R-:W-:-:S05]  /*cd00*/  SEL R17, R18, RZ, !P5 ;  /* 0x000000ff12117207 */ /* 0x000fca0006800000 */
[----:B------:R-:W-:Y:S01]  /*cd10*/  IMAD.IADD R22, R17, 0x1, R22 ;  /* 0x0000000111167824 */ /* 0x000fe200078e0216 */
[----:B------:R-:W-:Y:S06]  /*cd20*/  BRA `(.L_x_1477) ;  /* 0xffffffc8008c7947 */ /* 0x000fec000383ffff */
.L_x_1478:
        /* <DEDUP_REMOVED lines=13> */
.L_x_2024:


//--------------------- .text._ZN6thrust24THRUST_300001_SM_1000_NS8cuda_cub4core6detail13_kernel_agentINS1_15__reduce_by_key16ReduceByKeyAgentINS0_6detail15normal_iteratorINS0_10device_ptrImEEEENS8_INS9_IiEEEESB_SD_N4cuda3std3__48equal_toImEENSG_4plusIiEEPllEEJSB_SD_SB_SD_SL_N3cub18CUB_300001_SM_100024ReduceByKeyScanTileStateIilLb1EEESI_SK_llEEEvDpT0_ --------------------------
	.section	.text._ZN6thrust24THRUST_300001_SM_1000_NS8cuda_cub4core6detail13_kernel_agentINS1_15__reduce_by_key16ReduceByKeyAgentINS0_6detail15normal_iteratorINS0_10device_ptrImEEEENS8_INS9_IiEEEESB_SD_N4cuda3std3__48equal_toImEENSG_4plusIiEEPllEEJSB_SD_SB_SD_SL_N3cub18CUB_300001_SM_100024ReduceByKeyScanTileStateIilLb1EEESI_SK_llEEEvDpT0_,"ax",@progbits
	.align	128
        .global         _ZN6thrust24THRUST_300001_SM_1000_NS8cuda_cub4core6detail13_kernel_agentINS1_15__reduce_by_key16ReduceByKeyAgentINS0_6detail15normal_iteratorINS0_10device_ptrImEEEENS8_INS9_IiEEEESB_SD_N4cuda3std3__48equal_toImEENSG_4plusIiEEPllEEJSB_SD_SB_SD_SL_N3cub18CUB_300001_SM_100024ReduceByKeyScanTileStateIilLb1EEESI_SK_llEEEvDpT0_
        .type           _ZN6thrust24THRUST_300001_SM_1000_NS8cuda_cub4core6detail13_kernel_agentINS1_15__reduce_by_key16ReduceByKeyAgentINS0_6detail15normal_iteratorINS0_10device_ptrImEEEENS8_INS9_IiEEEESB_SD_N4cuda3std3__48equal_toImEENSG_4plusIiEEPllEEJSB_SD_SB_SD_SL_N3cub18CUB_300001_SM_100024ReduceByKeyScanTileStateIilLb1EEESI_SK_llEEEvDpT0_,@function
        .size           _ZN6thrust24THRUST_300001_SM_1000_NS8cuda_cub4core6detail13_kernel_agentINS1_15__reduce_by_key16ReduceByKeyAgentINS0_6detail15normal_iteratorINS0_10device_ptrImEEEENS8_INS9_IiEEEESB_SD_N4cuda3std3__48equal_toImEENSG_4plusIiEEPllEEJSB_SD_SB_SD_SL_N3cub18CUB_300001_SM_100024ReduceByKeyScanTileStateIilLb1EEESI_SK_llEEEvDpT0_,(.L_x_2025 - _ZN6thrust24THRUST_300001_SM_1000_NS8cuda_cub4core6detail13_kernel_agentINS1_15__reduce_by_key16ReduceByKeyAgentINS0_6detail15normal_iteratorINS0_10device_ptrImEEEENS8_INS9_IiEEEESB_SD_N4cuda3std3__48equal_toImEENSG_4plusIiEEPllEEJSB_SD_SB_SD_SL_N3cub18CUB_300001_SM_100024ReduceByKeyScanTileStateIilLb1EEESI_SK_llEEEvDpT0_)
        .other          _ZN6thrust24THRUST_300001_SM_1000_NS8cuda_cub4core6detail13_kernel_agentINS1_15__reduce_by_key16ReduceByKeyAgentINS0_6detail15normal_iteratorINS0_10device_ptrImEEEENS8_INS9_IiEEEESB_SD_N4cuda3std3__48equal_toImEENSG_4plusIiEEPllEEJSB_SD_SB_SD_SL_N3cub18CUB_300001_SM_100024ReduceByKeyScanTileStateIilLb1EEESI_SK_llEEEvDpT0_,@"STO_CUDA_ENTRY STV_DEFAULT"
_ZN6thrust24THRUST_300001_SM_1000_NS8cuda_cub4core6detail13_kernel_agentINS1_15__reduce_by_key16ReduceByKeyAgentINS0_6detail15normal_iteratorINS0_10device_ptrImEEEENS8_INS9_IiEEEESB_SD_N4cuda3std3__48equal_toImEENSG_4plusIiEEPllEEJSB_SD_SB_SD_SL_N3cub18CUB_300001_SM_100024ReduceByKeyScanTileStateIilLb1EEESI_SK_llEEEvDpT0_:
.text._ZN6thrust24THRUST_300001_SM_1000_NS8cuda_cub4core6detail13_kernel_agentINS1_15__reduce_by_key16ReduceByKeyAgentINS0_6detail15normal_iteratorINS0_10device_ptrImEEEENS8_INS9_IiEEEESB_SD_N4cuda3std3__48equal_toImEENSG_4plusIiEEPllEEJSB_SD_SB_SD_SL_N3cub18CUB_300001_SM_100024ReduceByKeyScanTileStateIilLb1EEESI_SK_llEEEvDpT0_:
        /* <DEDUP_REMOVED lines=18> */
[----:B------:R-:W-:Y:S01]  /*0120*/  IMAD.X R26, RZ, RZ, R3, P0 ;  /* 0x000000ffff1a7224 */ /* 0x000fe200000e0603 */
[----:B-1----:R-:W-:-:S04]  /*0130*/  LEA R2, P0, R23, UR4, 0x3 ;  /* 0x0000000417027c11 */ /* 0x002fc8000f8018ff */
[C---:B------:R-:W-:Y:S01]  /*0140*/  LEA.HI.X R3, R23.reuse, UR5, R26, 0x3, P0 ;  /* 0x0000000517037c11 */ /* 0x040fe200080f1c1a */
[----:B------:R-:W0:Y:S04]  /*0150*/  LDCU.64 UR4, c[0x0][0x388] ;  /* 0x00007100ff0477ac */ /* 0x000e280008000a00 */
[----:B------:R-:W2:Y:S04]  /*0160*/  LDG.E.64.CONSTANT R4, desc[UR8][R2.64] ;  /* 0x0000000802047981 */ /* 0x000ea8000c1e9b00 */
[----:B------:R-:W3:Y:S04]  /*0170*/  LDG.E.64.CONSTANT R6, desc[UR8][R2.64+0x100] ;  /* 0x0001000802067981 */ /* 0x000ee8000c1e9b00 */
[----:B------:R-:W4:Y:S04]  /*0180*/  LDG.E.64.CONSTANT R8, desc[UR8][R2.64+0x200] ;  /* 0x0002000802087981 */ /* 0x000f28000c1e9b00 */
[----:B------:R-:W5:Y:S04]  /*0190*/  LDG.E.64.CONSTANT R10, desc[UR8][R2.64+0x300] ;  /* 0x00030008020a7981 */ /* 0x000f68000c1e9b00 */
[----:B------:R-:W5:Y:S04]  /*01a0*/  LDG.E.64.CONSTANT R12, desc[UR8][R2.64+0x400] ;  /* 0x00040008020c7981 */ /* 0x000f68000c1e9b00 */
[----:B------:R-:W5:Y:S04]  /*01b0*/  LDG.E.64.CONSTANT R14, desc[UR8][R2.64+0x500] ;  /* 0x00050008020e7981 */ /* 0x000f68000c1e9b00 */
[----:B------:R-:W5:Y:S04]  /*01c0*/  LDG.E.64.CONSTANT R16, desc[UR8][R2.64+0x600] ;  /* 0x0006000802107981 */ /* 0x000f68000c1e9b00 */
[----:B------:R-:W5:Y:S04]  /*01d0*/  LDG.E.64.CONSTANT R18, desc[UR8][R2.64+0x700] ;  /* 0x0007000802127981 */ /* 0x000f68000c1e9b00 */
[----:B------:R-:W5:Y:S01]  /*01e0*/  LDG.E.64.CONSTANT R20, desc[UR8][R2.64+0x800] ;  /* 0x0008000802147981 */ /* 0x000f62000c1e9b00 */
[----:B0-----:R-:W-:-:S04]  /*01f0*/  LEA R22, P0, R23, UR4, 0x2 ;  /* 0x0000000417167c11 */ /* 0x001fc8000f8010ff */
[----:B------:R-:W-:-:S05]  /*0200*/  LEA.HI.X R23, R23, UR5, R26, 0x2, P0 ;  /* 0x0000000517177c11 */ /* 0x000fca00080f141a */
        /* <DEDUP_REMOVED lines=9> */
[----:B------:R-:W1:Y:S01]  /*02a0*/  S2UR UR5, SR_CgaCtaId ;  /* 0x00000000000579c3 */ /* 0x000e620000008800 */
[----:B------:R-:W-:Y:S01]  /*02b0*/  SHF.R.U32.HI R47, RZ, 0x5, R0 ;  /* 0x00000005ff2f7819 */ /* 0x000fe20000011600 */
[----:B------:R-:W-:Y:S01]  /*02c0*/  UMOV UR4, 0x400 ;  /* 0x0000040000047882 */ /* 0x000fe20000000000 */
[----:B------:R-:W0:Y:S01]  /*02d0*/  S2R R46, SR_LANEID ;  /* 0x00000000002e7919 */ /* 0x000e220000000000 */
[----:B------:R-:W-:Y:S01]  /*02e0*/  ISETP.NE.AND P3, PT, R0, RZ, PT ;  /* 0x000000ff0000720c */ /* 0x000fe20003f65270 */
[----:B-1----:R-:W-:-:S03]  /*02f0*/  ULEA UR5, UR5, UR4, 0x18 ;  /* 0x0000000405057291 */ /* 0x002fc6000f8ec0ff */
[----:B------:R-:W-:Y:S01]  /*0300*/  UMOV UR4, URZ ;  /* 0x000000ff00047c82 */ /* 0x000fe20008000000 */
[----:B0-----:R-:W-:Y:S01]  /*0310*/  IMAD R27, R47, 0x120, R46 ;  /* 0x000001202f1b7824 */ /* 0x001fe200078e022e */
[----:B------:R-:W-:-:S03]  /*0320*/  ISETP.GE.AND P6, PT, R46, 0x10, PT ;  /* 0x000000102e00780c */ /* 0x000fc60003fc6270 */
[----:B------:R-:W-:Y:S01]  /*0330*/  IMAD R22, R46, 0x8, R27 ;  /* 0x000000082e167824 */ /* 0x000fe200078e021b */
[----:B------:R-:W-:-:S05]  /*0340*/  LEA R29, R27, UR5, 0x3 ;  /* 0x000000051b1d7c11 */ /* 0x000fca000f8e18ff */
[--C-:B------:R-:W-:Y:S02]  /*0350*/  IMAD R31, R46, 0x40, R29.reuse ;  /* 0x000000402e1f7824 */ /* 0x100fe400078e021d */
[----:B------:R-:W-:Y:S01]  /*0360*/  IMAD R27, R27, -0x4, R29 ;  /* 0xfffffffc1b1b7824 */ /* 0x000fe200078e021d */
[----:B--2---:R0:W-:Y:S04]  /*0370*/  STS.64 [R29], R4 ;  /* 0x000000041d007388 */ /* 0x0041e80000000a00 */
[----:B---3--:R1:W-:Y:S04]  /*0380*/  STS.64 [R29+0x100], R6 ;  /* 0x000100061d007388 */ /* 0x0083e80000000a00 */
[----:B----4-:R-:W-:Y:S04]  /*0390*/  STS.64 [R29+0x200], R8 ;  /* 0x000200081d007388 */ /* 0x010fe80000000a00 */
[----:B-----5:R-:W-:Y:S01]  /*03a0*/  STS.64 [R29+0x300], R10 ;  /* 0x0003000a1d007388 */ /* 0x020fe20000000a00 */
[----:B0-----:R-:W-:-:S03]  /*03b0*/  IMAD R5, R22, -0x4, R31 ;  /* 0xfffffffc16057824 */ /* 0x001fc600078e021f */
[----:B------:R-:W-:Y:S01]  /*03c0*/  STS.64 [R29+0x400], R12 ;  /* 0x0004000c1d007388 */ /* 0x000fe20000000a00 */
[----:B-1----:R-:W-:-:S03]  /*03d0*/  LEA R7, R0, UR5, 0x3 ;  /* 0x0000000500077c11 */ /* 0x002fc6000f8e18ff */
[----:B------:R-:W-:Y:S04]  /*03e0*/  STS.64 [R29+0x500], R14 ;  /* 0x0005000e1d007388 */ /* 0x000fe80000000a00 */
[----:B------:R-:W-:Y:S04]  /*03f0*/  STS.64 [R29+0x600], R16 ;  /* 0x000600101d007388 */ /* 0x000fe80000000a00 */
[----:B------:R-:W-:Y:S04]  /*0400*/  STS.64 [R29+0x700], R18 ;  /* 0x000700121d007388 */ /* 0x000fe80000000a00 */
[----:B------:R0:W-:Y:S01]  /*0410*/  STS.64 [R29+0x800], R20 ;  /* 0x000800141d007388 */ /* 0x0001e20000000a00 */
[----:B------:R-:W-:-:S03]  /*0420*/  NOP ;  /* 0x0000000000007918 */ /* 0x000fc60000000000 */
[----:B------:R-:W-:Y:S04]  /*0430*/  LDS.64 R2, [R31+0x40] ;  /* 0x000040001f027984 */ /* 0x000fe80000000a00 */
[----:B------:R-:W-:Y:S01]  /*0440*/  LDS.64 R8, [R31] ;  /* 0x000000001f087984 */ /* 0x000fe20000000a00 */
[----:B0-----:R-:W-:-:S03]  /*0450*/  IMAD.MOV.U32 R29, RZ, RZ, RZ ;  /* 0x000000ffff1d7224 */ /* 0x001fc600078e00ff */
[----:B------:R-:W0:Y:S04]  /*0460*/  LDS.64 R10, [R31+0x8] ;  /* 0x000008001f0a7984 */ /* 0x000e280000000a00 */
[----:B------:R-:W1:Y:S04]  /*0470*/  LDS.64 R12, [R31+0x10] ;  /* 0x000010001f0c7984 */ /* 0x000e680000000a00 */
[----:B------:R-:W2:Y:S04]  /*0480*/  LDS.64 R14, [R31+0x18] ;  /* 0x000018001f0e7984 */ /* 0x000ea80000000a00 */
[----:B------:R-:W3:Y:S04]  /*0490*/  LDS.64 R16, [R31+0x20] ;  /* 0x000020001f107984 */ /* 0x000ee80000000a00 */
[----:B------:R-:W-:Y:S04]  /*04a0*/  LDS.64 R18, [R31+0x28] ;  /* 0x000028001f127984 */ /* 0x000fe80000000a00 */
[----:B------:R-:W-:Y:S04]  /*04b0*/  LDS.64 R20, [R31+0x30] ;  /* 0x000030001f147984 */ /* 0x000fe80000000a00 */
[----:B------:R-:W-:Y:S01]  /*04c0*/  LDS.64 R22, [R31+0x38] ;  /* 0x000038001f167984 */ /* 0x000fe20000000a00 */
[----:B------:R-:W-:Y:S01]  /*04d0*/  BAR.SYNC.DEFER_BLOCKING 0x0 ;  /* 0x0000000000007b1d */ /* 0x000fe20000010000 */
[----:B0-----:R-:W-:-:S04]  /*04e0*/  ISETP.NE.U32.AND P0, PT, R8, R10, PT ;  /* 0x0000000a0800720c */ /* 0x001fc80003f05070 */
[----:B------:R-:W-:Y:S02]  /*04f0*/  ISETP.NE.AND.EX P5, PT, R9, R11, PT, P0 ;  /* 0x0000000b0900720c */ /* 0x000fe40003fa5300 */
[----:B-1----:R-:W-:Y:S02]  /*0500*/  ISETP.NE.U32.AND P2, PT, R10, R12, PT ;  /* 0x0000000c0a00720c */ /* 0x002fe40003f45070 */
[----:B--2---:R-:W-:Y:S02]  /*0510*/  ISETP.NE.U32.AND P1, PT, R12, R14, PT ;  /* 0x0000000e0c00720c */ /* 0x004fe40003f25070 */
[----:B------:R-:W-:Y:S01]  /*0520*/  ISETP.NE.AND.EX P4, PT, R11, R13, PT, P2 ;  /* 0x0000000d0b00720c */ /* 0x000fe20003f85320 */
[----:B------:R0:W-:Y:S01]  /*0530*/  STS [R27], R26 ;  /* 0x0000001a1b007388 */ /* 0x0001e20000000800 */
[----:B------:R-:W-:Y:S02]  /*0540*/  ISETP.NE.AND.EX P1, PT, R13, R15, PT, P1 ;  /* 0x0000000f0d00720c */ /* 0x000fe40003f25310 */
[----:B---3--:R-:W-:Y:S01]  /*0550*/  ISETP.NE.U32.AND P2, PT, R14, R16, PT ;  /* 0x000000100e00720c */ /* 0x008fe20003f45070 */
[----:B------:R-:W-:Y:S01]  /*0560*/  STS [R27+0x80], R28 ;  /* 0x0000801c1b007388 */ /* 0x000fe20000000800 */
[----:B------:R-:W-:-:S02]  /*0570*/  P2R R60, PR, RZ, 0x2 ;  /* 0x00000002ff3c7803 */ /* 0x000fc40000000000 */
[----:B------:R-:W-:Y:S01]  /*0580*/  ISETP.NE.AND.EX P2, PT, R15, R17, PT, P2 ;  /* 0x000000110f00720c */ /* 0x000fe20003f45320 */
[----:B------:R1:W-:Y:S01]  /*0590*/  STS [R27+0x100], R30 ;  /* 0x0001001e1b007388 */ /* 0x0003e20000000800 */
[----:B0-----:R-:W-:-:S03]  /*05a0*/  P2R R26, PR, RZ, 0x20 ;  /* 0x00000020ff1a7803 */ /* 0x001fc60000000000 */
[----:B------:R-:W-:Y:S04]  /*05b0*/  STS [R27+0x180], R32 ;  /* 0x000180201b007388 */ /* 0x000fe80000000800 */
[----:B------:R0:W-:Y:S01]  /*05c0*/  STS [R27+0x200], R33 ;  /* 0x000200211b007388 */ /* 0x0001e20000000800 */
[----:B-1----:R-:W-:-:S03]  /*05d0*/  SEL R30, RZ, 0x1, !P5 ;  /* 0x00000001ff1e7807 */ /* 0x002fc60006800000 */
[----:B------:R-:W-:Y:S04]  /*05e0*/  STS [R27+0x280], R34 ;  /* 0x000280221b007388 */ /* 0x000fe80000000800 */
[----:B------:R-:W-:Y:S01]  /*05f0*/  STS [R27+0x300], R35 ;  /* 0x000300231b007388 */ /* 0x000fe20000000800 */
[----:B0-----:R-:W-:-:S03]  /*0600*/  P2R R33, PR, RZ, 0x10 ;  /* 0x00000010ff217803 */ /* 0x001fc60000000000 */
        /* <DEDUP_REMOVED lines=11> */
[----:B------:R5:W-:Y:S01]  /*06c0*/  LDS R4, [R5+0x20] ;  /* 0x0000200005047984 */ /* 0x000be20000000800 */
[----:B------:R-:W-:Y:S01]  /*06d0*/  BAR.SYNC.DEFER_BLOCKING 0x0 ;  /* 0x0000000000007b1d */ /* 0x000fe20000010000 */
[----:B0-----:R-:W-:-:S02]  /*06e0*/  SEL R27, R48, RZ, !P5 ;  /* 0x000000ff301b7207 */ /* 0x001fc40006800000 */
[----:B------:R-:W-:-:S03]  /*06f0*/  ISETP.NE.U32.AND P5, PT, R20, R22, PT ;  /* 0x000000161400720c */ /* 0x000fc60003fa5070 */
[----:B-1----:R-:W-:Y:S01]  /*0700*/  IMAD.IADD R27, R52, 0x1, R27 ;  /* 0x00000001341b7824 */ /* 0x002fe200078e021b */
[----:B------:R-:W-:-:S04]  /*0710*/  ISETP.NE.AND.EX P5, PT, R21, R23, PT, P5 ;  /* 0x000000171500720c */ /* 0x000fc80003fa5350 */
[----:B------:R-:W-:Y:S02]  /*0720*/  SEL R6, R27, RZ, !P4 ;  /* 0x000000ff1b067207 */ /* 0x000fe40006000000 */
[----:B------:R-:W-:-:S03]  /*0730*/  SEL R27, RZ, 0x1, !P5 ;  /* 0x00000001ff1b7807 */ /* 0x000fc60006800000 */
[----:B--2---:R-:W-:Y:S01]  /*0740*/  IMAD.IADD R6, R51, 0x1, R6 ;  /* 0x0000000133067824 */ /* 0x004fe200078e0206 */
[----:B------:R-:W-:Y:S04]  /*0750*/  STS.64 [R7+0x8d8], R2 ;  /* 0x0008d80207007388 */ /* 0x000fe80000000a00 */
[----:B-----5:R-:W-:Y:S01]  /*0760*/  SEL R5, R6, RZ, !P1 ;  /* 0x000000ff06057207 */ /* 0x020fe20004800000 */
[----:B------:R-:W-:Y:S04]  /*0770*/  BAR.SYNC.DEFER_BLOCKING 0x0 ;  /* 0x0000000000007b1d */ /* 0x000fe80000010000 */
[----:B---3--:R-:W-:-:S05]  /*0780*/  IMAD.IADD R5, R50, 0x1, R5 ;  /* 0x0000000132057824 */ /* 0x008fca00078e0205 */
[----:B------:R-:W-:-:S05]  /*0790*/  SEL R6, R5, RZ, !P2 ;  /* 0x000000ff05067207 */ /* 0x000fca0005000000 */
[----:B----4-:R-:W-:Y:S01]  /*07a0*/  IMAD.IADD R6, R49, 0x1, R6 ;  /* 0x0000000131067824 */ /* 0x010fe200078e0206 */
[----:B------:R0:W1:Y:S02]  /*07b0*/  @P3 LDS.64 R24, [R7+0x8d0] ;  /* 0x0008d00007183984 */ /* 0x0000640000000a00 */
[----:B0-----:R-:W-:Y:S02]  /*07c0*/  SEL R7, RZ, 0x1, !P4 ;  /* 0x00000001ff077807 */ /* 0x001fe40006000000 */
[----:B------:R-:W-:-:S04]  /*07d0*/  ISETP.NE.U32.AND P4, PT, R18, R20, PT ;  /* 0x000000141200720c */ /* 0x000fc80003f85070 */
[----:B------:R-:W-:Y:S02]  /*07e0*/  ISETP.NE.AND.EX P4, PT, R19, R21, PT, P4 ;  /* 0x000000151300720c */ /* 0x000fe40003f85340 */
[----:B-1----:R-:W-:-:S04]  /*07f0*/  @P3 ISETP.NE.U32.AND P0, PT, R24, R8, PT ;  /* 0x000000081800320c */ /* 0x002fc80003f05070 */
[----:B------:R-:W-:-:S04]  /*0800*/  @P3 ISETP.NE.AND.EX P0, PT, R25, R9, PT, P0 ;  /* 0x000000091900320c */ /* 0x000fc80003f05300 */
[----:B------:R-:W-:Y:S02]  /*0810*/  @P3 SEL R29, RZ, 0x1, !P0 ;  /* 0x00000001ff1d3807 */ /* 0x000fe40004000000 */
[----:B------:R-:W-:Y:S02]  /*0820*/  ISETP.NE.U32.AND P3, PT, R16, R18, PT ;  /* 0x000000121000720c */ /* 0x000fe40003f65070 */
[----:B------:R-:W-:Y:S02]  /*0830*/  IADD3 R30, P0, PT, R29, R30, RZ ;  /* 0x0000001e1d1e7210 */ /* 0x000fe40007f1e0ff */
[----:B------:R-:W-:-:S03]  /*0840*/  ISETP.NE.AND.EX P3, PT, R17, R19, PT, P3 ;  /* 0x000000131100720c */ /* 0x000fc60003f65330 */
[----:B------:R-:W-:Y:S01]  /*0850*/  IMAD.X R31, RZ, RZ, UR4, P0 ;  /* 0x00000004ff1f7e24 */ /* 0x000fe200080e06ff */
[----:B------:R-:W-:Y:S02]  /*0860*/  IADD3 R32, P0, PT, R30, R7, RZ ;  /* 0x000000071e207210 */ /* 0x000fe40007f1e0ff */
[----:B------:R-:W-:Y:S02]  /*0870*/  SEL R7, RZ, 0x1, !P1 ;  /* 0x00000001ff077807 */ /* 0x000fe40004800000 */
[----:B------:R-:W-:Y:S01]  /*0880*/  ISETP.NE.AND P1, PT, R33, RZ, PT ;  /* 0x000000ff2100720c */ /* 0x000fe20003f25270 */
[----:B------:R-:W-:Y:S01]  /*0890*/  IMAD.X R33, RZ, RZ, R31, P0 ;  /* 0x000000ffff217224 */ /* 0x000fe200000e061f */
[----:B------:R-:W-:Y:S02]  /*08a0*/  IADD3 R34, P0, PT, R32, R7, RZ ;  /* 0x0000000720227210 */ /* 0x000fe40007f1e0ff */
[----:B------:R-:W-:Y:S02]  /*08b0*/  SEL R7, RZ, 0x1, !P2 ;  /* 0x00000001ff077807 */ /* 0x000fe40005000000 */
[----:B------:R-:W-:Y:S01]  /*08c0*/  SEL R5, RZ, 0x1, !P3 ;  /* 0x00000001ff057807 */ /* 0x000fe20005800000 */
[----:B------:R-:W-:Y:S01]  /*08d0*/  IMAD.X R35, RZ, RZ, R33, P0 ;  /* 0x000000ffff237224 */ /* 0x000fe200000e0621 */
[----:B------:R-:W-:-:S02]  /*08e0*/  IADD3 R36, P0, PT, R34, R7, RZ ;  /* 0x0000000722247210 */ /* 0x000fc40007f1e0ff */
[----:B------:R-:W-:Y:S02]  /*08f0*/  SEL R6, R6, RZ, !P3 ;  /* 0x000000ff06067207 */ /* 0x000fe40005800000 */
[----:B------:R-:W-:Y:S01]  /*0900*/  P2R R61, PR, RZ, 0x2 ;  /* 0x00000002ff3d7803 */ /* 0x000fe20000000000 */
[----:B------:R-:W-:Y:S01]  /*0910*/  IMAD.X R37, RZ, RZ, R35, P0 ;  /* 0x000000ffff257224 */ /* 0x000fe200000e0623 */
[----:B------:R-:W-:Y:S01]  /*0920*/  IADD3 R38, P0, PT, R36, R5, RZ ;  /* 0x0000000524267210 */ /* 0x000fe20007f1e0ff */
[----:B------:R-:W-:Y:S01]  /*0930*/  IMAD.IADD R6, R45, 0x1, R6 ;  /* 0x000000012d067824 */ /* 0x000fe200078e0206 */
[----:B------:R-:W-:Y:S02]  /*0940*/  SEL R5, RZ, 0x1, !P4 ;  /* 0x00000001ff057807 */ /* 0x000fe40006000000 */
[----:B------:R-:W-:Y:S01]  /*0950*/  ISETP.NE.AND P1, PT, R26, RZ, PT ;  /* 0x000000ff1a00720c */ /* 0x000fe20003f25270 */
[----:B------:R-:W-:Y:S01]  /*0960*/  IMAD.X R39, RZ, RZ, R37, P0 ;  /* 0x000000ffff277224 */ /* 0x000fe200000e0625 */
[----:B------:R-:W-:-:S02]  /*0970*/  IADD3 R40, P0, PT, R38, R5, RZ ;  /* 0x0000000526287210 */ /* 0x000fc40007f1e0ff */
[----:B------:R-:W-:Y:S02]  /*0980*/  SEL R5, R6, RZ, !P4 ;  /* 0x000000ff06057207 */ /* 0x000fe40006000000 */
[----:B------:R-:W-:Y:S01]  /*0990*/  P2R R63, PR, RZ, 0x2 ;  /* 0x00000002ff3f7803 */ /* 0x000fe20000000000 */
[----:B------:R-:W-:Y:S01]  /*09a0*/  IMAD.X R41, RZ, RZ, R39, P0 ;  /* 0x000000ffff297224 */ /* 0x000fe200000e0627 */
[----:B------:R-:W-:Y:S01]  /*09b0*/  ISETP.NE.U32.AND P0, PT, R22, R2, PT ;  /* 0x000000021600720c */ /* 0x000fe20003f05070 */
[----:B------:R-:W-:Y:S01]  /*09c0*/  IMAD.IADD R5, R44, 0x1, R5 ;  /* 0x000000012c057824 */ /* 0x000fe200078e0205 */
[----:B------:R-:W-:Y:S02]  /*09d0*/  ISETP.GE.U32.AND P1, PT, R0, 0x20, PT ;  /* 0x000000200000780c */ /* 0x000fe40003f26070 */
[----:B------:R-:W-:Y:S02]  /*09e0*/  ISETP.NE.AND.EX P0, PT, R23, R3, PT, P0 ;  /* 0x000000031700720c */ /* 0x000fe40003f05300 */
[----:B------:R-:W-:-:S02]  /*09f0*/  SEL R5, R5, RZ, !P5 ;  /* 0x000000ff05057207 */ /* 0x000fc40006800000 */
[----:B------:R-:W-:-:S03]  /*0a00*/  SEL R7, RZ, 0x1, !P0 ;  /* 0x00000001ff077807 */ /* 0x000fc60004000000 */
[----:B------:R-:W-:-:S05]  /*0a10*/  IMAD.IADD R5, R28, 0x1, R5 ;  /* 0x000000011c057824 */ /* 0x000fca00078e0205 */
[----:B------:R-:W-:Y:S02]  /*0a20*/  SEL R5, R5, RZ, !P0 ;  /* 0x000000ff05057207 */ /* 0x000fe40004000000 */
[----:B------:R-:W-:-:S03]  /*0a30*/  IADD3 R42, P0, PT, R40, R27, RZ ;  /* 0x0000001b282a7210 */ /* 0x000fc60007f1e0ff */
[----:B------:R-:W-:Y:S02]  /*0a40*/  IMAD.IADD R4, R4, 0x1, R5 ;  /* 0x0000000104047824 */ /* 0x000fe400078e0205 */
[----:B------:R-:W-:Y:S01]  /*0a50*/  IMAD.X R43, RZ, RZ, R41, P0 ;  /* 0x000000ffff2b7224 */ /* 0x000fe200000e0629 */
[----:B------:R-:W-:Y:S02]  /*0a60*/  IADD3 R26, P0, PT, R42, R7, RZ ;  /* 0x000000072a1a7210 */ /* 0x000fe40007f1e0ff */
[----:B------:R-:W0:Y:S03]  /*0a70*/  SHFL.UP PT, R5, R4, 0x1, RZ ;  /* 0x0420000004057989 */ /* 0x000e2600000e00ff */
[----:B------:R-:W-:Y:S01]  /*0a80*/  IMAD.X R27, RZ, RZ, R43, P0 ;  /* 0x000000ffff1b7224 */ /* 0x000fe200000e062b */
        /* <DEDUP_REMOVED lines=59> */
[----:B------:R-:W-:-:S05]  /*0e40*/  IMAD.IADD R53, R6, 0x1, R7 ;  /* 0x0000000106357824 */ /* 0x000fca00078e0207 */
[----:B------:R-:W-:Y:S01]  /*0e50*/  SHFL.UP PT, R64, R53, 0x1, RZ ;  /* 0x0420000035407989 */ /* 0x000fe200000e00ff */
[----:B0-----:R-:W-:Y:S02]  /*0e60*/  SEL R4, R4, RZ, P6 ;  /* 0x000000ff04047207 */ /* 0x001fe40003000000 */
[----:B------:R-:W-:Y:S02]  /*0e70*/  ISETP.NE.AND P6, PT, R47, 0x7, PT ;  /* 0x000000072f00780c */ /* 0x000fe40003fc5270 */
[----:B------:R-:W-:-:S05]  /*0e80*/  IADD3 R4, P0, PT, R4, R27, RZ ;  /* 0x0000001b04047210 */ /* 0x000fca0007f1e0ff */
[----:B------:R-:W-:Y:S01]  /*0e90*/  IMAD.X R5, R5, 0x1, R26, P0 ;  /* 0x0000000105057824 */ /* 0x000fe200000e061a */
[----:B------:R-:W-:-:S13]  /*0ea0*/  ISETP.NE.AND P0, PT, R46, 0x1f, PT ;  /* 0x0000001f2e00780c */ /* 0x000fda0003f05270 */
[----:B------:R-:W-:-:S05]  /*0eb0*/  @!P0 LEA R54, R47, UR5, 0x4 ;  /* 0x000000052f368c11 */ /* 0x000fca000f8e20ff */
[----:B------:R-:W-:Y:S04]  /*0ec0*/  @!P0 STS.64 [R54], R4 ;  /* 0x0000000436008388 */ /* 0x000fe80000000a00 */
[----:B------:R-:W-:Y:S01]  /*0ed0*/  @!P0 STS [R54+0x8], R53 ;  /* 0x0000083536008388 */ /* 0x000fe20000000800 */
[----:B------:R-:W-:Y:S06]  /*0ee0*/  BAR.SYNC.DEFER_BLOCKING 0x0 ;  /* 0x0000000000007b1d */ /* 0x000fec0000010000 */
        /* <DEDUP_REMOVED lines=10> */
[----:B--2---:R-:W-:Y:S01]  /*0f90*/  IMAD.IADD R54, R54, 0x1, R57 ;  /* 0x0000000136367824 */ /* 0x004fe200078e0239 */
[----:B0-----:R-:W-:-:S05]  /*0fa0*/  IADD3 R59, P0, PT, R26, R67, RZ ;  /* 0x000000431a3b7210 */ /* 0x001fca0007f1e0ff */
[----:B------:R-:W-:Y:S01]  /*0fb0*/  IMAD.X R65, R27, 0x1, R69, P0 ;  /* 0x000000011b417824 */ /* 0x000fe200000e0645 */
[----:B------:R-:W-:-:S04]  /*0fc0*/  ISETP.NE.AND P0, PT, R47, 0x2, PT ;  /* 0x000000022f00780c */ /* 0x000fc80003f05270 */
[----:B------:R-:W-:Y:S02]  /*0fd0*/  SEL R58, R67, R6, !P0 ;  /* 0x00000006433a7207 */ /* 0x000fe40004000000 */
[----:B------:R-:W-:Y:S02]  /*0fe0*/  SEL R62, R69, R7, !P0 ;  /* 0x00000007453e7207 */ /* 0x000fe40004000000 */
[----:B------:R-:W0:Y:S01]  /*0ff0*/  LDS.64 R6, [UR5+0x30] ;  /* 0x00003005ff067984 */ /* 0x000e220008000a00 */
[----:B------:R-:W-:Y:S02]  /*1000*/  SEL R56, R54, R55, !P0 ;  /* 0x0000003736387207 */ /* 0x000fe40004000000 */
[----:B0-----:R-:W-:-:S05]  /*1010*/  IADD3 R69, P0, PT, R6, R59, RZ ;  /* 0x0000003b06457210 */ /* 0x001fca0007f1e0ff */
[----:B------:R-:W-:Y:S01]  /*1020*/  IMAD.X R55, R7, 0x1, R65, P0 ;  /* 0x0000000107377824 */ /* 0x000fe200000e0641 */
[----:B------:R-:W-:Y:S02]  /*1030*/  ISETP.NE.U32.AND P0, PT, R26, RZ, PT ;  /* 0x000000ff1a00720c */ /* 0x000fe40003f05070 */
[----:B------:R-:W0:Y:S02]  /*1040*/  LDS R26, [UR5+0x28] ;  /* 0x00002805ff1a7984 */ /* 0x000e240008000800 */
[----:B------:R-:W-:-:S04]  /*1050*/  ISETP.NE.AND.EX P0, PT, R27, RZ, PT, P0 ;  /* 0x000000ff1b00720c */ /* 0x000fc80003f05300 */
[----:B------:R-:W-:Y:S02]  /*1060*/  SEL R27, R54, RZ, !P0 ;  /* 0x000000ff361b7207 */ /* 0x000fe40004000000 */
[----:B------:R-:W-:-:S04]  /*1070*/  ISETP.NE.AND P0, PT, R47, 0x3, PT ;  /* 0x000000032f00780c */ /* 0x000fc80003f05270 */
[----:B------:R-:W-:Y:S02]  /*1080*/  SEL R54, R59, R58, !P0 ;  /* 0x0000003a3b367207 */ /* 0x000fe40004000000 */
[----:B------:R-:W-:Y:S01]  /*1090*/  SEL R62, R65, R62, !P0 ;  /* 0x0000003e413e7207 */ /* 0x000fe20004000000 */
[----:B------:R-:W-:Y:S01]  /*10a0*/  LDS R58, [UR5+0x68] ;  /* 0x00006805ff3a7984 */ /* 0x000fe20008000800 */
[----:B0-----:R-:W-:-:S03]  /*10b0*/  IMAD.IADD R57, R26, 0x1, R27 ;  /* 0x000000011a397824 */ /* 0x001fc600078e021b */
[----:B------:R-:W0:Y:S02]  /*10c0*/  LDS.64 R26, [UR5+0x40] ;  /* 0x00004005ff1a7984 */ /* 0x000e240008000a00 */
        /* <DEDUP_REMOVED lines=10> */
[----:B0-----:R-:W-:Y:S02]  /*1170*/  IMAD.IADD R65, R6, 0x1, R57 ;  /* 0x0000000106417824 */ /* 0x001fe400078e0239 */
[----:B------:R-:W0:Y:S03]  /*1180*/  LDS.64 R6, [UR5+0x50] ;  /* 0x00005005ff067984 */ /* 0x000e260008000a00 */
        /* <DEDUP_REMOVED lines=8> */
[----:B------:R-:W-:Y:S01]  /*1210*/  SEL R62, R59, R62, !P0 ;  /* 0x0000003e3b3e7207 */ /* 0x000fe20004000000 */
[----:B0-----:R-:W-:Y:S01]  /*1220*/  IMAD.IADD R65, R26, 0x1, R65 ;  /* 0x000000011a417824 */ /* 0x001fe200078e0241 */
[----:B------:R-:W-:Y:S02]  /*1230*/  SEL R26, R67, R54, !P0 ;  /* 0x00000036431a7207 */ /* 0x000fe40004000000 */
[----:B------:R-:W-:Y:S02]  /*1240*/  SHFL.UP PT, R54, R4, 0x1, RZ ;  /* 0x0420000004367989 */ /* 0x000fe400000e00ff */
[----:B------:R-:W-:Y:S02]  /*1250*/  SEL R56, R65, R56, !P0 ;  /* 0x0000003841387207 */ /* 0x000fe40004000000 */
        /* <DEDUP_REMOVED lines=10> */
[----:B------:R-:W1:Y:S01]  /*1300*/  SHFL.UP PT, R56, R5, 0x1, RZ ;  /* 0x0420000005387989 */ /* 0x000e6200000e00ff */
[----:B0-----:R-:W-:-:S04]  /*1310*/  ISETP.NE.U32.AND P0, PT, R6, RZ, PT ;  /* 0x000000ff0600720c */ /* 0x001fc80003f05070 */
[----:B------:R-:W-:-:S04]  /*1320*/  ISETP.NE.AND.EX P0, PT, R7, RZ, PT, P0 ;  /* 0x000000ff0700720c */ /* 0x000fc80003f05300 */
[----:B------:R-:W-:Y:S02]  /*1330*/  SEL R65, R65, RZ, !P0 ;  /* 0x000000ff41417207 */ /* 0x000fe40004000000 */
[----:B------:R-:W-:-:S03]  /*1340*/  ISETP.NE.U32.AND P0, PT, R54, RZ, PT ;  /* 0x000000ff3600720c */ /* 0x000fc60003f05070 */
[----:B------:R-:W-:Y:S01]  /*1350*/  IMAD.IADD R58, R58, 0x1, R65 ;  /* 0x000000013a3a7824 */ /* 0x000fe200078e0241 */
[----:B-1----:R-:W-:-:S04]  /*1360*/  ISETP.NE.AND.EX P0, PT, R56, RZ, PT, P0 ;  /* 0x000000ff3800720c */ /* 0x002fc80003f05300 */
[----:B------:R-:W-:-:S04]  /*1370*/  SEL R27, R58, R27, !P6 ;  /* 0x0000001b3a1b7207 */ /* 0x000fc80007000000 */
[----:B------:R-:W-:Y:S02]  /*1380*/  SEL R47, R27, RZ, P1 ;  /* 0x000000ff1b2f7207 */ /* 0x000fe40000800000 */
[----:B------:R-:W-:Y:S02]  /*1390*/  ISETP.NE.AND P1, PT, R63, RZ, PT ;  /* 0x000000ff3f00720c */ /* 0x000fe40003f25270 */
[----:B------:R-:W-:Y:S02]  /*13a0*/  SEL R27, R47, RZ, !P0 ;  /* 0x000000ff2f1b7207 */ /* 0x000fe40004000000 */
[----:B------:R-:W-:-:S13]  /*13b0*/  ISETP.NE.AND P0, PT, R46, RZ, PT ;  /* 0x000000ff2e00720c */ /* 0x000fda0003f05270 */
[----:B------:R-:W-:Y:S01]  /*13c0*/  @P0 IMAD.IADD R47, R64, 0x1, R27 ;  /* 0x00000001402f0824 */ /* 0x000fe200078e021b */
[----:B------:R-:W-:-:S04]  /*13d0*/  ISETP.NE.U32.AND P0, PT, R29, RZ, PT ;  /* 0x000000ff1d00720c */ /* 0x000fc80003f05070 */
[----:B------:R-:W-:-:S04]  /*13e0*/  ISETP.NE.AND.EX P0, PT, RZ, UR4, PT, P0 ;  /* 0x00000004ff007c0c */ /* 0x000fc8000bf05300 */
[----:B------:R-:W-:-:S05]  /*13f0*/  SEL R5, R47, RZ, !P0 ;  /* 0x000000ff2f057207 */ /* 0x000fca0004000000 */
[----:B------:R-:W-:-:S05]  /*1400*/  IMAD.IADD R48, R48, 0x1, R5 ;  /* 0x0000000130307824 */ /* 0x000fca00078e0205 */
[----:B------:R-:W-:Y:S02]  /*1410*/  SEL R5, R48, RZ, !P1 ;  /* 0x000000ff30057207 */ /* 0x000fe40004800000 */
[----:B------:R-:W-:-:S03]  /*1420*/  IADD3 R57, P1, PT, R6, R57, RZ ;  /* 0x0000003906397210 */ /* 0x000fc60007f3e0ff */
[----:B------:R-:W-:Y:S01]  /*1430*/  IMAD.IADD R52, R52, 0x1, R5 ;  /* 0x0000000134347824 */ /* 0x000fe200078e0205 */
[----:B------:R-:W-:Y:S01]  /*1440*/  SEL R59, R57, R26, !P6 ;  /* 0x0000001a393b7207 */ /* 0x000fe20007000000 */
[----:B------:R-:W-:Y:S01]  /*1450*/  IMAD.X R7, R7, 0x1, R55, P1 ;  /* 0x0000000107077824 */ /* 0x000fe200008e0637 */
[----:B------:R-:W-:Y:S01]  /*1460*/  ISETP.NE.AND P1, PT, R61, RZ, PT ;  /* 0x000000ff3d00720c */ /* 0x000fe20003f25270 */
[----:B------:R-:W-:Y:S03]  /*1470*/  LDS R55, [UR5+0x78] ;  /* 0x00007805ff377984 */ /* 0x000fe60008000800 */
[----:B------:R-:W-:Y:S02]  /*1480*/  SEL R4, R52, RZ, !P1 ;  /* 0x000000ff34047207 */ /* 0x000fe40004800000 */
[----:B------:R-:W-:Y:S02]  /*1490*/  ISETP.NE.AND P1, PT, R60, RZ, PT ;  /* 0x000000ff3c00720c */ /* 0x000fe40003f25270 */
[----:B------:R-:W-:Y:S01]  /*14a0*/  SEL R62, R7, R62, !P6 ;  /* 0x0000003e073e7207 */ /* 0x000fe20007000000 */
[----:B------:R-:W-:Y:S01]  /*14b0*/  IMAD.IADD R51, R51, 0x1, R4 ;  /* 0x0000000133337824 */ /* 0x000fe200078e0204 */
[----:B------:R-:W-:Y:S01]  /*14c0*/  ISETP.GE.U32.AND P6, PT, R0, 0x20, PT ;  /* 0x000000200000780c */ /* 0x000fe20003fc6070 */
[----:B------:R-:W0:Y:S03]  /*14d0*/  LDS.64 R4, [UR5+0x70] ;  /* 0x00007005ff047984 */ /* 0x000e260008000a00 */
[----:B------:R-:W-:-:S02]  /*14e0*/  SEL R27, R51, RZ, !P1 ;  /* 0x000000ff331b7207 */ /* 0x000fc40004800000 */
[----:B------:R-:W-:-:S03]  /*14f0*/  ISETP.NE.AND P1, PT, R0, RZ, PT ;  /* 0x000000ff0000720c */ /* 0x000fc60003f25270 */
[----:B------:R-:W-:-:S05]  /*1500*/  IMAD.IADD R50, R50, 0x1, R27 ;  /* 0x0000000132327824 */ /* 0x000fca00078e021b */
[----:B------:R-:W-:-:S05]  /*1510*/  SEL R6, R50, RZ, !P2 ;  /* 0x000000ff32067207 */ /* 0x000fca0005000000 */
[----:B------:R-:W-:Y:S01]  /*1520*/  IMAD.IADD R49, R49, 0x1, R6 ;  /* 0x0000000131317824 */ /* 0x000fe200078e0206 */
[----:B------:R-:W1:Y:S04]  /*1530*/  @!P1 LDC.64 R26, c[0x0][0x3a8] ;  /* 0x0000ea00ff1a9b82 */ /* 0x000e680000000a00 */
[----:B------:R-:W-:Y:S02]  /*1540*/  SEL R6, R49, RZ, !P3 ;  /* 0x000000ff31067207 */ /* 0x000fe40005800000 */
[----:B------:R-:W-:-:S03]  /*1550*/  ISETP.NE.AND P3, PT, R46, RZ, PT ;  /* 0x000000ff2e00720c */ /* 0x000fc60003f65270 */
[----:B------:R-:W-:Y:S01]  /*1560*/  IMAD.IADD R45, R45, 0x1, R6 ;  /* 0x000000012d2d7824 */ /* 0x000fe200078e0206 */
[----:B------:R-:W-:Y:S02]  /*1570*/  SEL R53, R54, RZ, P3 ;  /* 0x000000ff36357207 */ /* 0x000fe40001800000 */
[----:B------:R-:W-:Y:S02]  /*1580*/  SEL R54, R59, RZ, P6 ;  /* 0x000000ff3b367207 */ /* 0x000fe40003000000 */
[----:B------:R-:W-:Y:S02]  /*1590*/  SEL R46, R56, RZ, P3 ;  /* 0x000000ff382e7207 */ /* 0x000fe40001800000 */
[----:B------:R-:W-:Y:S02]  /*15a0*/  SEL R59, R62, RZ, P6 ;  /* 0x000000ff3e3b7207 */ /* 0x000fe40003000000 */
[C---:B0-----:R-:W-:Y:S02]  /*15b0*/  ISETP.NE.U32.AND P2, PT, R4.reuse, RZ, PT ;  /* 0x000000ff0400720c */ /* 0x041fe40003f45070 */
[----:B------:R-:W-:-:S02]  /*15c0*/  IADD3 R6, P3, PT, R4, R57, RZ ;  /* 0x0000003904067210 */ /* 0x000fc40007f7e0ff */
[----:B------:R-:W-:Y:S02]  /*15d0*/  ISETP.NE.AND.EX P2, PT, R5, RZ, PT, P2 ;  /* 0x000000ff0500720c */ /* 0x000fe40003f45320 */
[----:B------:R-:W-:Y:S01]  /*15e0*/  SEL R57, R45, RZ, !P4 ;  /* 0x000000ff2d397207 */ /* 0x000fe20006000000 */
[----:B------:R-:W-:Y:S01]  /*15f0*/  IMAD.X R7, R5, 0x1, R7, P3 ;  /* 0x0000000105077824 */ /* 0x000fe200018e0607 */
[----:B------:R-:W-:Y:S01]  /*1600*/  SEL R58, R58, RZ, !P2 ;  /* 0x000000ff3a3a7207 */ /* 0x000fe20005000000 */
[----:B------:R-:W-:Y:S01]  /*1610*/  @!P1 IMAD.MOV.U32 R5, RZ, RZ, 0x65 ;  /* 0x00000065ff059424 */ /* 0x000fe200078e00ff */
[----:B------:R-:W-:Y:S01]  /*1620*/  IADD3 R53, P2, PT, R53, R54, RZ ;  /* 0x0000003635357210 */ /* 0x000fe20007f5e0ff */
[----:B------:R-:W-:Y:S02]  /*1630*/  IMAD.IADD R44, R44, 0x1, R57 ;  /* 0x000000012c2c7824 */ /* 0x000fe400078e0239 */
[----:B------:R-:W-:Y:S01]  /*1640*/  IMAD.IADD R4, R55, 0x1, R58 ;  /* 0x0000000137047824 */ /* 0x000fe200078e023a */
[----:B------:R-:W-:Y:S01]  /*1650*/  IADD3 R30, P3, PT, R53, R30, RZ ;  /* 0x0000001e351e7210 */ /* 0x000fe20007f7e0ff */
[----:B------:R-:W-:Y:S01]  /*1660*/  IMAD.X R46, R46, 0x1, R59, P2 ;  /* 0x000000012e2e7824 */ /* 0x000fe200010e063b */
[----:B------:R-:W-:-:S02]  /*1670*/  ISETP.GE.U32.AND P2, PT, R6, 0x101, PT ;  /* 0x000001010600780c */ /* 0x000fc40003f46070 */
[----:B-1----:R0:W-:Y:S01]  /*1680*/  @!P1 ST.E.128.STRONG.GPU desc[UR8][R26.64+0x200], R4 ;  /* 0x000200041a009985 */ /* 0x0021e2000c10fd08 */
[----:B------:R-:W-:Y:S01]  /*1690*/  IADD3 R32, P4, PT, R53, R32, RZ ;  /* 0x0000002035207210 */ /* 0x000fe20007f9e0ff */
[C---:B------:R-:W-:Y:S01]  /*16a0*/  IMAD.X R31, R46.reuse, 0x1, R31, P3 ;  /* 0x000000012e1f7824 */ /* 0x040fe200018e061f */
[----:B------:R-:W-:Y:S02]  /*16b0*/  ISETP.GE.AND.EX P1, PT, R7, RZ, PT, P2 ;  /* 0x000000ff0700720c */ /* 0x000fe40003f26320 */
[----:B------:R-:W-:Y:S01]  /*16c0*/  IADD3 R34, P6, PT, R53, R34, RZ ;  /* 0x0000002235227210 */ /* 0x000fe20007fde0ff */
[----:B------:R-:W-:Y:S01]  /*16d0*/  IMAD.X R33, R46, 0x1, R33, P4 ;  /* 0x000000012e217824 */ /* 0x000fe200020e0621 */
[----:B------:R-:W-:Y:S02]  /*16e0*/  IADD3 R54, P2, PT, R29, R53, RZ ;  /* 0x000000351d367210 */ /* 0x000fe40007f5e0ff */
[----:B------:R-:W-:Y:S01]  /*16f0*/  SEL R29, R44, RZ, !P5 ;  /* 0x000000ff2c1d7207 */ /* 0x000fe20006800000 */
[----:B------:R-:W-:Y:S01]  /*1700*/  IMAD.X R35, R46, 0x1, R35, P6 ;  /* 0x000000012e237824 */ /* 0x000fe200030e0623 */
[----:B------:R-:W-:-:S02]  /*1710*/  IADD3 R36, P5, PT, R53, R36, RZ ;  /* 0x0000002435247210 */ /* 0x000fc40007fbe0ff */
[C---:B------:R-:W-:Y:S01]  /*1720*/  IADD3 R38, P3, PT, R53.reuse, R38, RZ ;  /* 0x0000002635267210 */ /* 0x040fe20007f7e0ff */
[----:B------:R-:W-:Y:S01]  /*1730*/  IMAD.IADD R28, R28, 0x1, R29 ;  /* 0x000000011c1c7824 */ /* 0x000fe200078e021d */
[C---:B------:R-:W-:Y:S01]  /*1740*/  IADD3 R40, P4, PT, R53.reuse, R40, RZ ;  /* 0x0000002835287210 */ /* 0x040fe20007f9e0ff */
[C---:B------:R-:W-:Y:S01]  /*1750*/  IMAD.X R37, R46.reuse, 0x1, R37, P5 ;  /* 0x000000012e257824 */ /* 0x040fe200028e0625 */
[----:B------:R-:W-:Y:S01]  /*1760*/  IADD3 R42, P6, PT, R53, R42, RZ ;  /* 0x0000002a352a7210 */ /* 0x000fe20007fde0ff */
[C---:B------:R-:W-:Y:S01]  /*1770*/  IMAD.X R39, R46.reuse, 0x1, R39, P3 ;  /* 0x000000012e277824 */ /* 0x040fe200018e0627 */
[C---:B0-----:R-:W-:Y:S01]  /*1780*/  IADD3.X R27, PT, PT, R46.reuse, UR4, RZ, P2, !PT ;  /* 0x000000042e1b7c10 */ /* 0x041fe200097fe4ff */
[C---:B------:R-:W-:Y:S02]  /*1790*/  IMAD.X R41, R46.reuse, 0x1, R41, P4 ;  /* 0x000000012e297824 */ /* 0x040fe400020e0629 */
[----:B------:R-:W-:Y:S01]  /*17a0*/  IMAD.X R43, R46, 0x1, R43, P6 ;  /* 0x000000012e2b7824 */ /* 0x000fe200030e062b */
[----:B------:R-:W-:Y:S07]  /*17b0*/  @!P1 BRA `(.L_x_1481) ;  /* 0x0000000800189947 */ /* 0x000fee0003800000 */
[----:B------:R-:W-:Y:S01]  /*17c0*/  BAR.SYNC.DEFER_BLOCKING 0x0 ;  /* 0x0000000000007b1d */ /* 0x000fe20000010000 */
[----:B------:R-:W-:Y:S02]  /*17d0*/  ISETP.NE.U32.AND P2, PT, R8, R10, PT ;  /* 0x0000000a0800720c */ /* 0x000fe40003f45070 */
[----:B------:R-:W-:Y:S02]  /*17e0*/  @P0 LEA R53, R53, UR5, 0x4 ;  /* 0x0000000535350c11 */ /* 0x000fe4000f8e20ff */
[----:B------:R-:W-:Y:S02]  /*17f0*/  ISETP.NE.AND.EX P2, PT, R9, R11, PT, P2 ;  /* 0x0000000b0900720c */ /* 0x000fe40003f45320 */
[----:B------:R-:W-:Y:S02]  /*1800*/  ISETP.NE.U32.AND P1, PT, R10, R12, PT ;  /* 0x0000000c0a00720c */ /* 0x000fe40003f25070 */
[----:B------:R-:W-:Y:S02]  /*1810*/  ISETP.NE.U32.AND P4, PT, R12, R14, PT ;  /* 0x0000000e0c00720c */ /* 0x000fe40003f85070 */
[----:B------:R-:W-:-:S02]  /*1820*/  ISETP.NE.U32.AND P3, PT, R14, R16, PT ;  /* 0x000000100e00720c */ /* 0x000fc40003f65070 */
[----:B------:R-:W-:Y:S02]  /*1830*/  ISETP.NE.AND.EX P1, PT, R11, R13, PT, P1 ;  /* 0x0000000d0b00720c */ /* 0x000fe40003f25310 */
[----:B------:R-:W-:Y:S02]  /*1840*/  ISETP.NE.U32.AND P5, PT, R18, R20, PT ;  /* 0x000000141200720c */ /* 0x000fe40003fa5070 */
[----:B------:R-:W-:Y:S02]  /*1850*/  ISETP.NE.AND.EX P4, PT, R13, R15, PT, P4 ;  /* 0x0000000f0d00720c */ /* 0x000fe40003f85340 */
[----:B------:R-:W-:Y:S02]  /*1860*/  @P2 LEA R5, R54, UR5, 0x4 ;  /* 0x0000000536052c11 */ /* 0x000fe4000f8e20ff */
[----:B------:R-:W-:Y:S02]  /*1870*/  ISETP.NE.AND.EX P3, PT, R15, R17, PT, P3 ;  /* 0x000000110f00720c */ /* 0x000fe40003f65330 */
[----:B------:R-:W-:Y:S01]  /*1880*/  ISETP.NE.U32.AND P6, PT, R22, R2, PT ;  /* 0x000000021600720c */ /* 0x000fe20003fc5070 */
[----:B------:R0:W-:Y:S01]  /*1890*/  @P0 STS.64 [R53], R24 ;  /* 0x0000001835000388 */ /* 0x0001e20000000a00 */
[----:B------:R-:W-:-:S02]  /*18a0*/  ISETP.NE.AND.EX P5, PT, R19, R21, PT, P5 ;  /* 0x000000151300720c */ /* 0x000fc40003fa5350 */
[----:B------:R-:W-:Y:S01]  /*18b0*/  ISETP.NE.AND.EX P6, PT, R23, R3, PT, P6 ;  /* 0x000000031700720c */ /* 0x000fe20003fc5360 */
[----:B------:R-:W-:Y:S01]  /*18c0*/  @P0 STS [R53+0x8], R47 ;  /* 0x0000082f35000388 */ /* 0x000fe20000000800 */
[----:B------:R-:W-:Y:S02]  /*18d0*/  ISETP.NE.U32.AND P0, PT, R16, R18, PT ;  /* 0x000000121000720c */ /* 0x000fe40003f05070 */
[----:B------:R-:W-:Y:S01]  /*18e0*/  @P4 LEA R32, R32, UR5, 0x4 ;  /* 0x0000000520204c11 */ /* 0x000fe2000f8e20ff */
[----:B------:R1:W-:Y:S02]  /*18f0*/  @P2 STS.64 [R5], R8 ;  /* 0x0000000805002388 */ /* 0x0003e40000000a00 */
[----:B------:R-:W-:Y:S02]  /*1900*/  @P3 LEA R3, R34, UR5, 0x4 ;  /* 0x0000000522033c11 */ /* 0x000fe4000f8e20ff */
[----:B------:R2:W-:Y:S01]  /*1910*/  @P2 STS [R5+0x8], R48 ;  /* 0x0000083005002388 */ /* 0x0005e20000000800 */
[----:B------:R-:W-:-:S02]  /*1920*/  ISETP.NE.AND.EX P2, PT, R17, R19, PT, P0 ;  /* 0x000000131100720c */ /* 0x000fc40003f45300 */
[----:B------:R-:W-:Y:S02]  /*1930*/  ISETP.NE.U32.AND P0, PT, R20, R22, PT ;  /* 0x000000161400720c */ /* 0x000fe40003f05070 */
[----:B0-----:R-:W-:Y:S02]  /*1940*/  @P1 LEA R25, R30, UR5, 0x4 ;  /* 0x000000051e191c11 */ /* 0x001fe4000f8e20ff */
[----:B------:R-:W-:Y:S02]  /*1950*/  ISETP.NE.AND.EX P0, PT, R21, R23, PT, P0 ;  /* 0x000000171500720c */ /* 0x000fe40003f05300 */
[----:B------:R-:W-:Y:S01]  /*1960*/  @P5 LEA R38, R38, UR5, 0x4 ;  /* 0x0000000526265c11 */ /* 0x000fe2000f8e20ff */
[----:B------:R0:W-:Y:S01]  /*1970*/  @P1 STS.64 [R25], R10 ;  /* 0x0000000a19001388 */ /* 0x0001e20000000a00 */
[----:B-1----:R-:W-:-:S03]  /*1980*/  @P6 LEA R9, R42, UR5, 0x4 ;  /* 0x000000052a096c11 */ /* 0x002fc6000f8e20ff */
[----:B------:R-:W-:Y:S01]  /*1990*/  @P2 LEA R36, R36, UR5, 0x4 ;  /* 0x0000000524242c11 */ /* 0x000fe2000f8e20ff */
[----:B------:R0:W-:Y:S01]  /*19a0*/  @P1 STS [R25+0x8], R52 ;  /* 0x0000083419001388 */ /* 0x0001e20000000800 */
[----:B------:R-:W-:-:S03]  /*19b0*/  ISETP.GT.U32.AND P1, PT, R6, R0, PT ;  /* 0x000000000600720c */ /* 0x000fc60003f24070 */
[----:B------:R0:W-:Y:S01]  /*19c0*/  @P4 STS.64 [R32], R12 ;  /* 0x0000000c20004388 */ /* 0x0001e20000000a00 */
[----:B--2---:R-:W-:Y:S02]  /*19d0*/  @P0 LEA R5, R40, UR5, 0x4 ;  /* 0x0000000528050c11 */ /* 0x004fe4000f8e20ff */
[----:B------:R-:W-:Y:S01]  /*19e0*/  ISETP.GT.U32.AND.EX P1, PT, R7, RZ, PT, P1 ;  /* 0x000000ff0700720c */ /* 0x000fe20003f24110 */
[----:B------:R0:W-:Y:S04]  /*19f0*/  @P4 STS [R32+0x8], R51 ;  /* 0x0000083320004388 */ /* 0x0001e80000000800 */
[----:B------:R0:W-:Y:S04]  /*1a00*/  @P3 STS.64 [R3], R14 ;  /* 0x0000000e03003388 */ /* 0x0001e80000000a00 */
        /* <DEDUP_REMOVED lines=8> */
[----:B------:R0:W-:Y:S01]  /*1a90*/  @P6 STS [R9+0x8], R28 ;  /* 0x0000081c09006388 */ /* 0x0001e20000000800 */
[----:B------:R-:W-:Y:S06]  /*1aa0*/  BAR.SYNC.DEFER_BLOCKING 0x0 ;  /* 0x0000000000007b1d */ /* 0x000fec0000010000 */
[----:B------:R-:W-:Y:S05]  /*1ab0*/  @!P1 EXIT ;  /* 0x000000000000994d */ /* 0x000fea0003800000 */
[----:B------:R-:W-:Y:S01]  /*1ac0*/  IMAD.MOV.U32 R29, RZ, RZ, R0 ;  /* 0x000000ffff1d7224 */ /* 0x000fe200078e0000 */
[----:B------:R-:W1:Y:S01]  /*1ad0*/  LDCU.128 UR16, c[0x0][0x390] ;  /* 0x00007200ff1077ac */ /* 0x000e620008000c00 */
[----:B0-----:R-:W-:Y:S01]  /*1ae0*/  IMAD.MOV.U32 R16, RZ, RZ, RZ ;  /* 0x000000ffff107224 */ /* 0x001fe200078e00ff */
        /* <DEDUP_REMOVED lines=10> */
[----:B-1----:R-:W-:Y:S05]  /*1b90*/  @!P1 BRA `(.L_x_1483) ;  /* 0x00000000007c9947 */ /* 0x002fea0003800000 */
[----:B------:R-:W0:Y:S01]  /*1ba0*/  LDCU.128 UR12, c[0x0][0x390] ;  /* 0x00007200ff0c77ac */ /* 0x000e220008000c00 */
[----:B------:R-:W-:Y:S01]  /*1bb0*/  SHF.R.U64 R14, R3, 0x8, R2 ;  /* 0x00000008030e7819 */ /* 0x000fe20000001202 */
[----:B------:R-:W-:Y:S01]  /*1bc0*/  IMAD.MOV.U32 R17, RZ, RZ, RZ ;  /* 0x000000ffff117224 */ /* 0x000fe200078e00ff */
[----:B------:R-:W-:-:S03]  /*1bd0*/  LEA R0, R0, UR5, 0x4 ;  /* 0x0000000500007c11 */ /* 0x000fc6000f8e20ff */
[----:B------:R-:W-:Y:S02]  /*1be0*/  VIADD R14, R14, 0x1 ;  /* 0x000000010e0e7836 */ /* 0x000fe40000000000 */
[----:B------:R-:W-:-:S03]  /*1bf0*/  VIADD R0, R0, 0x8 ;  /* 0x0000000800007836 */ /* 0x000fc60000000000 */
[----:B------:R-:W-:Y:S02]  /*1c00*/  LOP3.LUT R14, R14, 0x3, RZ, 0xc0, !PT ;  /* 0x000000030e0e7812 */ /* 0x000fe400078ec0ff */
[C---:B0-----:R-:W-:Y:S02]  /*1c10*/  LEA R12, P1, R29.reuse, UR14, 0x2 ;  /* 0x0000000e1d0c7c11 */ /* 0x041fe4000f8210ff */
[C---:B------:R-:W-:Y:S02]  /*1c20*/  LEA R10, P2, R29.reuse, UR12, 0x3 ;  /* 0x0000000c1d0a7c11 */ /* 0x040fe4000f8418ff */
[C-C-:B------:R-:W-:Y:S02]  /*1c30*/  LEA.HI.X R15, R29.reuse, UR15, R16.reuse, 0x2, P1 ;  /* 0x0000000f1d0f7c11 */ /* 0x140fe400088f1410 */
[----:B------:R-:W-:Y:S02]  /*1c40*/  LEA.HI.X R13, R29, UR13, R16, 0x3, P2 ;  /* 0x0000000d1d0d7c11 */ /* 0x000fe400090f1c10 */
[----:B------:R-:W-:-:S04]  /*1c50*/  LEA R29, P1, R14, R29, 0x8 ;  /* 0x0000001d0e1d7211 */ /* 0x000fc800078240ff */
[----:B------:R-:W-:-:S09]  /*1c60*/  LEA.HI.X R16, R14, R16, R17, 0x8, P1 ;  /* 0x000000100e107211 */ /* 0x000fd200008f4411 */
.L_x_1484:
[----:B0-----:R-:W0:Y:S01]  /*1c70*/  LDS.64 R2, [R0+-0x8] ;  /* 0xfffff80000027984 */ /* 0x001e220000000a00 */
[----:B------:R-:W-:Y:S01]  /*1c80*/  IMAD.MOV.U32 R4, RZ, RZ, R10 ;  /* 0x000000ffff047224 */ /* 0x000fe200078e000a */
[----:B------:R-:W-:Y:S01]  /*1c90*/  IADD3 R14, P1, PT, R14, -0x1, RZ ;  /* 0xffffffff0e0e7810 */ /* 0x000fe20007f3e0ff */
[----:B------:R-:W-:Y:S01]  /*1ca0*/  IMAD.MOV.U32 R5, RZ, RZ, R13 ;  /* 0x000000ffff057224 */ /* 0x000fe200078e000d */
[----:B------:R1:W2:Y:S01]  /*1cb0*/  LDS R11, [R0] ;  /* 0x00000000000b7984 */ /* 0x0002a20000000800 */
[----:B------:R-:W-:Y:S01]  /*1cc0*/  IMAD.MOV.U32 R8, RZ, RZ, R12 ;  /* 0x000000ffff087224 */ /* 0x000fe200078e000c */
[----:B------:R-:W-:Y:S01]  /*1cd0*/  IADD3.X R17, PT, PT, R17, -0x1, RZ, P1, !PT ;  /* 0xffffffff11117810 */ /* 0x000fe20000ffe4ff */
[----:B------:R-:W-:Y:S01]  /*1ce0*/  IMAD.MOV.U32 R9, RZ, RZ, R15 ;  /* 0x000000ffff097224 */ /* 0x000fe200078e000f */
[----:B------:R-:W-:Y:S02]  /*1cf0*/  ISETP.NE.U32.AND P1, PT, R14, RZ, PT ;  /* 0x000000ff0e00720c */ /* 0x000fe40003f25070 */
[----:B------:R-:W-:-:S02]  /*1d00*/  IADD3 R12, P2, PT, R12, 0x400, RZ ;  /* 0x000004000c0c7810 */ /* 0x000fc40007f5e0ff */
[----:B------:R-:W-:Y:S01]  /*1d10*/  ISETP.NE.AND.EX P1, PT, R17, RZ, PT, P1 ;  /* 0x000000ff1100720c */ /* 0x000fe20003f25310 */
[----:B-1----:R-:W-:Y:S01]  /*1d20*/  VIADD R0, R0, 0x1000 ;  /* 0x0000100000007836 */ /* 0x002fe20000000000 */
[----:B------:R-:W-:Y:S01]  /*1d30*/  IADD3 R10, P3, PT, R10, 0x800, RZ ;  /* 0x000008000a0a7810 */ /* 0x000fe20007f7e0ff */
[----:B------:R-:W-:-:S04]  /*1d40*/  IMAD.X R15, RZ, RZ, R15, P2 ;  /* 0x000000ffff0f7224 */ /* 0x000fc800010e060f */
[----:B------:R-:W-:Y:S01]  /*1d50*/  IMAD.X R13, RZ, RZ, R13, P3 ;  /* 0x000000ffff0d7224 */ /* 0x000fe200018e060d */
[----:B0-----:R0:W-:Y:S04]  /*1d60*/  STG.E.64 desc[UR8][R4.64], R2 ;  /* 0x0000000204007986 */ /* 0x0011e8000c101b08 */
[----:B--2---:R0:W-:Y:S01]  /*1d70*/  STG.E desc[UR8][R8.64], R11 ;  /* 0x0000000b08007986 */ /* 0x0041e2000c101908 */
[----:B------:R-:W-:Y:S05]  /*1d80*/  @P1 BRA `(.L_x_1484) ;  /* 0xfffffffc00b81947 */ /* 0x000fea000383ffff */
.L_x_1483:
[----:B------:R-:W-:Y:S05]  /*1d90*/  BSYNC.RECONVERGENT B0 ;  /* 0x0000000000007941 */ /* 0x000fea0003800200 */
.L_x_1482:
[----:B------:R-:W-:Y:S05]  /*1da0*/  @!P0 EXIT ;  /* 0x000000000000894d */ /* 0x000fea0003800000 */
.L_x_1485:
[C---:B------:R-:W-:Y:S01]  /*1db0*/  LEA R0, R29.reuse, UR5, 0x4 ;  /* 0x000000051d007c11 */ /* 0x040fe2000f8e20ff */
[C---:B01----:R-:W-:Y:S01]  /*1dc0*/  IMAD.SHL.U32 R8, R29.reuse, 0x8, RZ ;  /* 0x000000081d087824 */ /* 0x043fe200078e00ff */
[C-C-:B------:R-:W-:Y:S01]  /*1dd0*/  SHF.L.U64.HI R11, R29.reuse, 0x2, R16.reuse ;  /* 0x000000021d0b7819 */ /* 0x140fe20000010210 */
[C---:B------:R-:W-:Y:S01]  /*1de0*/  IMAD.SHL.U32 R10, R29.reuse, 0x4, RZ ;  /* 0x000000041d0a7824 */ /* 0x040fe200078e00ff */
[C---:B------:R-:W-:Y:S01]  /*1df0*/  SHF.L.U64.HI R17, R29.reuse, 0x3, R16 ;  /* 0x000000031d117819 */ /* 0x040fe20000010210 */
[----:B------:R-:W0:Y:S01]  /*1e00*/  LDS.64 R2, [R0] ;  /* 0x0000000000027984 */ /* 0x000e220000000a00 */
[C---:B------:R-:W-:Y:S01]  /*1e10*/  IADD3 R16, P0, PT, R8.reuse, UR16, RZ ;  /* 0x0000001008107c10 */ /* 0x040fe2000ff1e0ff */
[----:B------:R-:W-:Y:S01]  /*1e20*/  VIADD R29, R29, 0x400 ;  /* 0x000004001d1d7836 */ /* 0x000fe20000000000 */
[----:B------:R-:W-:Y:S01]  /*1e30*/  LOP3.LUT R8, R8, 0xfffffff8, RZ, 0xc0, !PT ;  /* 0xfffffff808087812 */ /* 0x000fe200078ec0ff */
[----:B------:R-:W1:Y:S01]  /*1e40*/  LDS R21, [R0+0x8] ;  /* 0x0000080000157984 */ /* 0x000e620000000800 */
[----:B------:R-:W-:-:S02]  /*1e50*/  IADD3 R18, P1, PT, R10, UR18, RZ ;  /* 0x000000120a127c10 */ /* 0x000fc4000ff3e0ff */
[----:B------:R-:W-:Y:S01]  /*1e60*/  LOP3.LUT R10, R10, 0xfffffffc, RZ, 0xc0, !PT ;  /* 0xfffffffc0a0a7812 */ /* 0x000fe200078ec0ff */
[----:B------:R-:W2:Y:S01]  /*1e70*/  LDS.64 R4, [R0+0x1000] ;  /* 0x0010000000047984 */ /* 0x000ea20000000a00 */
[C---:B------:R-:W-:Y:S02]  /*1e80*/  LOP3.LUT R9, R17.reuse, 0x7, RZ, 0xc0, !PT ;  /* 0x0000000711097812 */ /* 0x040fe400078ec0ff */
[----:B------:R-:W-:Y:S01]  /*1e90*/  IADD3.X R17, PT, PT, R17, UR17, RZ, P0, !PT ;  /* 0x0000001111117c10 */ /* 0x000fe200087fe4ff */
[----:B------:R-:W3:Y:S01]  /*1ea0*/  LDS R23, [R0+0x1008] ;  /* 0x0010080000177984 */ /* 0x000ee20000000800 */
[----:B------:R-:W-:Y:S02]  /*1eb0*/  IADD3 R8, P0, PT, R8, UR16, RZ ;  /* 0x0000001008087c10 */ /* 0x000fe4000ff1e0ff */
[----:B------:R-:W-:Y:S01]  /*1ec0*/  IADD3 R10, P2, PT, R10, UR18, RZ ;  /* 0x000000120a0a7c10 */ /* 0x000fe2000ff5e0ff */
[----:B------:R-:W4:Y:S01]  /*1ed0*/  LDS.64 R12, [R0+0x2000] ;  /* 0x00200000000c7984 */ /* 0x000f220000000a00 */
[----:B------:R-:W-:-:S02]  /*1ee0*/  IADD3.X R19, PT, PT, R11, UR19, RZ, P1, !PT ;  /* 0x000000130b137c10 */ /* 0x000fc40008ffe4ff */
[----:B------:R-:W-:Y:S01]  /*1ef0*/  IADD3.X R9, PT, PT, R9, UR17, RZ, P0, !PT ;  /* 0x0000001109097c10 */ /* 0x000fe200087fe4ff */
[----:B------:R-:W5:Y:S01]  /*1f00*/  LDS R25, [R0+0x2008] ;  /* 0x0020080000197984 */ /* 0x000f620000000800 */
[----:B------:R-:W-:-:S03]  /*1f10*/  ISETP.GT.U32.AND P0, PT, R6, R29, PT ;  /* 0x0000001d0600720c */ /* 0x000fc60003f04070 */
[----:B------:R-:W5:Y:S01]  /*1f20*/  LDS.64 R14, [R0+0x3000] ;  /* 0x00300000000e7984 */ /* 0x000f620000000a00 */
[----:B------:R-:W-:-:S03]  /*1f30*/  ISETP.GT.U32.AND.EX P0, PT, R7, RZ, PT, P0 ;  /* 0x000000ff0700720c */ /* 0x000fc60003f04100 */
[----:B------:R0:W5:Y:S02]  /*1f40*/  LDS R27, [R0+0x3008] ;  /* 0x00300800001b7984 */ /* 0x0001640000000800 */
[----:B0-----:R-:W-:-:S04]  /*1f50*/  LOP3.LUT R0, R11, 0x3, RZ, 0xc0, !PT ;  /* 0x000000030b007812 */ /* 0x001fc800078ec0ff */
[----:B------:R-:W-:Y:S01]  /*1f60*/  IADD3.X R11, PT, PT, R0, UR19, RZ, P2, !PT ;  /* 0x00000013000b7c10 */ /* 0x000fe200097fe4ff */
[----:B------:R0:W-:Y:S04]  /*1f70*/  STG.E.64 desc[UR8][R16.64], R2 ;  /* 0x0000000210007986 */ /* 0x0001e8000c101b08 */
[----:B-1----:R1:W-:Y:S04]  /*1f80*/  STG.E desc[UR8][R18.64], R21 ;  /* 0x0000001512007986 */ /* 0x0023e8000c101908 */
[----:B--2---:R1:W-:Y:S04]  /*1f90*/  STG.E.64 desc[UR8][R8.64+0x800], R4 ;  /* 0x0008000408007986 */ /* 0x0043e8000c101b08 */
[----:B---3--:R1:W-:Y:S01]  /*1fa0*/  STG.E desc[UR8][R10.64+0x400], R23 ;  /* 0x000400170a007986 */ /* 0x0083e2000c101908 */
[----:B0-----:R-:W-:-:S03]  /*1fb0*/  IMAD.MOV.U32 R16, RZ, RZ, RZ ;  /* 0x000000ffff107224 */ /* 0x001fc600078e00ff */
[----:B----4-:R1:W-:Y:S04]  /*1fc0*/  STG.E.64 desc[UR8][R8.64+0x1000], R12 ;  /* 0x0010000c08007986 */ /* 0x0103e8000c101b08 */
[----:B-----5:R1:W-:Y:S04]  /*1fd0*/  STG.E desc[UR8][R10.64+0x800], R25 ;  /* 0x000800190a007986 */ /* 0x0203e8000c101908 */
[----:B------:R1:W-:Y:S04]  /*1fe0*/  STG.E.64 desc[UR8][R8.64+0x1800], R14 ;  /* 0x0018000e08007986 */ /* 0x0003e8000c101b08 */
[----:B------:R1:W-:Y:S01]  /*1ff0*/  STG.E desc[UR8][R10.64+0xc00], R27 ;  /* 0x000c001b0a007986 */ /* 0x0003e2000c101908 */
[----:B------:R-:W-:Y:S05]  /*2000*/  @P0 BRA `(.L_x_1485) ;  /* 0xfffffffc00680947 */ /* 0x000fea000383ffff */
[----:B------:R-:W-:Y:S05]  /*2010*/  EXIT ;  /* 0x000000000000794d */ /* 0x000fea0003800000 */
.L_x_1481:
[----:B------:R-:W-:Y:S01]  /*2020*/  ISETP.NE.U32.AND P1, PT, R22, R2, PT ;  /* 0x000000021600720c */ /* 0x000fe20003f25070 */
[----:B------:R-:W-:Y:S01]  /*2030*/  BSSY.RECONVERGENT B0, `(.L_x_1486) ;  /* 0x000000d000007945 */ /* 0x000fe20003800200 */
[----:B------:R-:W-:Y:S02]  /*2040*/  ISETP.NE.U32.AND P3, PT, R8, R10, PT ;  /* 0x0000000a0800720c */ /* 0x000fe40003f65070 */
[----:B------:R-:W-:Y:S02]  /*2050*/  ISETP.NE.U32.AND P2, PT, R10, R12, PT ;  /* 0x0000000c0a00720c */ /* 0x000fe40003f45070 */
[----:B------:R-:W-:Y:S02]  /*2060*/  ISETP.NE.AND.EX P1, PT, R23, R3, PT, P1 ;  /* 0x000000031700720c */ /* 0x000fe40003f25310 */
[----:B------:R-:W-:Y:S01]  /*2070*/  ISETP.NE.AND.EX P3, PT, R9, R11, PT, P3 ;  /* 0x0000000b0900720c */ /* 0x000fe20003f65330 */
[----:B------:R-:W-:-:S12]  /*2080*/  @!P0 BRA `(.L_x_1487) ;  /* 0x00000000001c8947 */ /* 0x000fd80003800000 */
[----:B------:R-:W0:Y:S02]  /*2090*/  LDCU.128 UR4, c[0x0][0x390] ;  /* 0x00007200ff0477ac */ /* 0x000e240008000c00 */
[C---:B0-----:R-:W-:Y:S02]  /*20a0*/  LEA R2, P0, R53.reuse, UR4, 0x3 ;  /* 0x0000000435027c11 */ /* 0x041fe4000f8018ff */
[C---:B------:R-:W-:Y:S02]  /*20b0*/  LEA R4, P4, R53.reuse, UR6, 0x2 ;  /* 0x0000000635047c11 */ /* 0x040fe4000f8810ff */
[C-C-:B------:R-:W-:Y:S02]  /*20c0*/  LEA.HI.X R3, R53.reuse, UR5, R46.reuse, 0x3, P0 ;  /* 0x0000000535037c11 */ /* 0x140fe400080f1c2e */
[----:B------:R-:W-:-:S03]  /*20d0*/  LEA.HI.X R5, R53, UR7, R46, 0x2, P4 ;  /* 0x0000000735057c11 */ /* 0x000fc6000a0f142e */
[----:B------:R0:W-:Y:S04]  /*20e0*/  STG.E.64 desc[UR8][R2.64], R24 ;  /* 0x0000001802007986 */ /* 0x0001e8000c101b08 */
[----:B------:R0:W-:Y:S02]  /*20f0*/  STG.E desc[UR8][R4.64], R47 ;  /* 0x0000002f04007986 */ /* 0x0001e4000c101908 */
.L_x_1487:
[----:B------:R-:W-:Y:S05]  /*2100*/  BSYNC.RECONVERGENT B0 ;  /* 0x0000000000007941 */ /* 0x000fea0003800200 */
.L_x_1486:
[----:B------:R-:W-:Y:S04]  /*2110*/  BSSY.RECONVERGENT B0, `(.L_x_1488) ;  /* 0x0000009000007945 */ /* 0x000fe80003800200 */
[----:B------:R-:W-:Y:S05]  /*2120*/  @!P3 BRA `(.L_x_1489) ;  /* 0x00000000001cb947 */ /* 0x000fea0003800000 */
[----:B------:R-:W0:Y:S02]  /*2130*/  LDCU.128 UR4, c[0x0][0x390] ;  /* 0x00007200ff0477ac */ /* 0x000e240008000c00 */
[C---:B0-----:R-:W-:Y:S02]  /*2140*/  LEA R2, P0, R54.reuse, UR4, 0x3 ;  /* 0x0000000436027c11 */ /* 0x041fe4000f8018ff */
[C---:B------:R-:W-:Y:S02]  /*2150*/  LEA R4, P3, R54.reuse, UR6, 0x2 ;  /* 0x0000000636047c11 */ /* 0x040fe4000f8610ff */
[C-C-:B------:R-:W-:Y:S02]  /*2160*/  LEA.HI.X R3, R54.reuse, UR5, R27.reuse, 0x3, P0 ;  /* 0x0000000536037c11 */ /* 0x140fe400080f1c1b */
[----:B------:R-:W-:-:S03]  /*2170*/  LEA.HI.X R5, R54, UR7, R27, 0x2, P3 ;  /* 0x0000000736057c11 */ /* 0x000fc600098f141b */
[----:B------:R1:W-:Y:S04]  /*2180*/  STG.E.64 desc[UR8][R2.64], R8 ;  /* 0x0000000802007986 */ /* 0x0003e8000c101b08 */
[----:B------:R1:W-:Y:S02]  /*2190*/  STG.E desc[UR8][R4.64], R48 ;  /* 0x0000003004007986 */ /* 0x0003e4000c101908 */
.L_x_1489:
[----:B------:R-:W-:Y:S05]  /*21a0*/  BSYNC.RECONVERGENT B0 ;  /* 0x0000000000007941 */ /* 0x000fea0003800200 */
.L_x_1488:
[----:B------:R-:W-:Y:S01]  /*21b0*/  ISETP.NE.AND.EX P2, PT, R11, R13, PT, P2 ;  /* 0x0000000d0b00720c */ /* 0x000fe20003f45320 */
[----:B------:R-:W-:Y:S01]  /*21c0*/  BSSY.RECONVERGENT B0, `(.L_x_1490) ;  /* 0x0000013000007945 */ /* 0x000fe20003800200 */
[----:B------:R-:W-:Y:S02]  /*21d0*/  ISETP.NE.U32.AND P6, PT, R12, R14, PT ;  /* 0x0000000e0c00720c */ /* 0x000fe40003fc5070 */
[----:B------:R-:W-:Y:S02]  /*21e0*/  ISETP.NE.U32.AND P0, PT, R14, R16, PT ;  /* 0x000000100e00720c */ /* 0x000fe40003f05070 */
[----:B------:R-:W-:Y:S02]  /*21f0*/  ISETP.NE.U32.AND P3, PT, R16, R18, PT ;  /* 0x000000121000720c */ /* 0x000fe40003f65070 */
[----:B------:R-:W-:Y:S02]  /*2200*/  ISETP.NE.U32.AND P4, PT, R18, R20, PT ;  /* 0x000000141200720c */ /* 0x000fe40003f85070 */
[----:B------:R-:W-:-:S02]  /*2210*/  ISETP.NE.U32.AND P5, PT, R20, R22, PT ;  /* 0x000000161400720c */ /* 0x000fc40003fa5070 */
[----:B------:R-:W-:Y:S02]  /*2220*/  ISETP.NE.AND.EX P6, PT, R13, R15, PT, P6 ;  /* 0x0000000f0d00720c */ /* 0x000fe40003fc5360 */
[----:B------:R-:W-:Y:S02]  /*2230*/  ISETP.NE.AND.EX P0, PT, R15, R17, PT, P0 ;  /* 0x000000110f00720c */ /* 0x000fe40003f05300 */
[----:B------:R-:W-:Y:S02]  /*2240*/  ISETP.NE.AND.EX P3, PT, R17, R19, PT, P3 ;  /* 0x000000131100720c */ /* 0x000fe40003f65330 */
[----:B------:R-:W-:Y:S02]  /*2250*/  ISETP.NE.AND.EX P4, PT, R19, R21, PT, P4 ;  /* 0x000000151300720c */ /* 0x000fe40003f85340 */
[----:B------:R-:W-:Y:S01]  /*2260*/  ISETP.NE.AND.EX P5, PT, R21, R23, PT, P5 ;  /* 0x000000171500720c */ /* 0x000fe20003fa5350 */
[----:B------:R-:W-:-:S12]  /*2270*/  @!P2 BRA `(.L_x_1491) ;  /* 0x00000000001ca947 */ /* 0x000fd80003800000 */
[----:B------:R-:W0:Y:S02]  /*2280*/  LDCU.128 UR4, c[0x0][0x390] ;  /* 0x00007200ff0477ac */ /* 0x000e240008000c00 */
[----:B01----:R-:W-:-:S04]  /*2290*/  LEA R2, P2, R30, UR4, 0x3 ;  /* 0x000000041e027c11 */ /* 0x003fc8000f8418ff */
[C---:B------:R-:W-:Y:S02]  /*22a0*/  LEA.HI.X R3, R30.reuse, UR5, R31, 0x3, P2 ;  /* 0x000000051e037c11 */ /* 0x040fe400090f1c1f */
[----:B------:R-:W-:-:S03]  /*22b0*/  LEA R4, P2, R30, UR6, 0x2 ;  /* 0x000000061e047c11 */ /* 0x000fc6000f8410ff */
[----:B------:R2:W-:Y:S01]  /*22c0*/  STG.E.64 desc[UR8][R2.64], R10 ;  /* 0x0000000a02007986 */ /* 0x0005e2000c101b08 */
[----:B------:R-:W-:-:S05]  /*22d0*/  LEA.HI.X R5, R30, UR7, R31, 0x2, P2 ;  /* 0x000000071e057c11 */ /* 0x000fca00090f141f */
[----:B------:R2:W-:Y:S04]  /*22e0*/  STG.E desc[UR8][R4.64], R52 ;  /* 0x0000003404007986 */ /* 0x0005e8000c101908 */
.L_x_1491:
[----:B------:R-:W-:Y:S05]  /*22f0*/  BSYNC.RECONVERGENT B0 ;  /* 0x0000000000007941 */ /* 0x000fea0003800200 */
.L_x_1490:
[----:B------:R-:W-:Y:S04]  /*2300*/  BSSY.RECONVERGENT B0, `(.L_x_1492) ;  /* 0x0000009000007945 */ /* 0x000fe80003800200 */
[----:B------:R-:W-:Y:S05]  /*2310*/  @!P6 BRA `(.L_x_1493) ;  /* 0x00000000001ce947 */ /* 0x000fea0003800000 */
[----:B------:R-:W0:Y:S02]  /*2320*/  LDCU.128 UR4, c[0x0][0x390] ;  /* 0x00007200ff0477ac */ /* 0x000e240008000c00 */
[C---:B012---:R-:W-:Y:S02]  /*2330*/  LEA R2, P2, R32.reuse, UR4, 0x3 ;  /* 0x0000000420027c11 */ /* 0x047fe4000f8418ff */
[C---:B------:R-:W-:Y:S02]  /*2340*/  LEA R4, P6, R32.reuse, UR6, 0x2 ;  /* 0x0000000620047c11 */ /* 0x040fe4000f8c10ff */
[C-C-:B------:R-:W-:Y:S02]  /*2350*/  LEA.HI.X R3, R32.reuse, UR5, R33.reuse, 0x3, P2 ;  /* 0x0000000520037c11 */ /* 0x140fe400090f1c21 */
[----:B------:R-:W-:-:S03]  /*2360*/  LEA.HI.X R5, R32, UR7, R33, 0x2, P6 ;  /* 0x0000000720057c11 */ /* 0x000fc6000b0f1421 */
[----:B------:R3:W-:Y:S04]  /*2370*/  STG.E.64 desc[UR8][R2.64], R12 ;  /* 0x0000000c02007986 */ /* 0x0007e8000c101b08 */
[----:B------:R3:W-:Y:S02]  /*2380*/  STG.E desc[UR8][R4.64], R51 ;  /* 0x0000003304007986 */ /* 0x0007e4000c101908 */
.L_x_1493:
[----:B------:R-:W-:Y:S05]  /*2390*/  BSYNC.RECONVERGENT B0 ;  /* 0x0000000000007941 */ /* 0x000fea0003800200 */
.L_x_1492:
[----:B------:R-:W-:Y:S04]  /*23a0*/  BSSY.RECONVERGENT B0, `(.L_x_1494) ;  /* 0x0000009000007945 */ /* 0x000fe80003800200 */
[----:B------:R-:W-:Y:S05]  /*23b0*/  @!P0 BRA `(.L_x_1495) ;  /* 0x00000000001c8947 */ /* 0x000fea0003800000 */
[----:B------:R-:W0:Y:S02]  /*23c0*/  LDCU.128 UR4, c[0x0][0x390] ;  /* 0x00007200ff0477ac */ /* 0x000e240008000c00 */
[C---:B0123--:R-:W-:Y:S02]  /*23d0*/  LEA R2, P0, R34.reuse, UR4, 0x3 ;  /* 0x0000000422027c11 */ /* 0x04ffe4000f8018ff */
[C---:B------:R-:W-:Y:S02]  /*23e0*/  LEA R4, P2, R34.reuse, UR6, 0x2 ;  /* 0x0000000622047c11 */ /* 0x040fe4000f8410ff */
[C-C-:B------:R-:W-:Y:S02]  /*23f0*/  LEA.HI.X R3, R34.reuse, UR5, R35.reuse, 0x3, P0 ;  /* 0x0000000522037c11 */ /* 0x140fe400080f1c23 */
[----:B------:R-:W-:-:S03]  /*2400*/  LEA.HI.X R5, R34, UR7, R35, 0x2, P2 ;  /* 0x0000000722057c11 */ /* 0x000fc600090f1423 */
[----:B------:R4:W-:Y:S04]  /*2410*/  STG.E.64 desc[UR8][R2.64], R14 ;  /* 0x0000000e02007986 */ /* 0x0009e8000c101b08 */
[----:B------:R4:W-:Y:S02]  /*2420*/  STG.E desc[UR8][R4.64], R50 ;  /* 0x0000003204007986 */ /* 0x0009e4000c101908 */
.L_x_1495:
[----:B------:R-:W-:Y:S05]  /*2430*/  BSYNC.RECONVERGENT B0 ;  /* 0x0000000000007941 */ /* 0x000fea0003800200 */
.L_x_1494:
[----:B------:R-:W-:Y:S04]  /*2440*/  BSSY.RECONVERGENT B0, `(.L_x_1496) ;  /* 0x0000009000007945 */ /* 0x000fe80003800200 */
[----:B------:R-:W-:Y:S05]  /*2450*/  @!P3 BRA `(.L_x_1497) ;  /* 0x00000000001cb947 */ /* 0x000fea0003800000 */
[----:B------:R-:W0:Y:S02]  /*2460*/  LDCU.128 UR4, c[0x0][0x390] ;  /* 0x00007200ff0477ac */ /* 0x000e240008000c00 */
[C---:B01234-:R-:W-:Y:S02]  /*2470*/  LEA R2, P0, R36.reuse, UR4, 0x3 ;  /* 0x0000000424027c11 */ /* 0x05ffe4000f8018ff */
[C---:B------:R-:W-:Y:S02]  /*2480*/  LEA R4, P2, R36.reuse, UR6, 0x2 ;  /* 0x0000000624047c11 */ /* 0x040fe4000f8410ff */
[C-C-:B------:R-:W-:Y:S02]  /*2490*/  LEA.HI.X R3, R36.reuse, UR5, R37.reuse, 0x3, P0 ;  /* 0x0000000524037c11 */ /* 0x140fe400080f1c25 */
[----:B------:R-:W-:-:S03]  /*24a0*/  LEA.HI.X R5, R36, UR7, R37, 0x2, P2 ;  /* 0x0000000724057c11 */ /* 0x000fc600090f1425 */
[----:B------:R0:W-:Y:S04]  /*24b0*/  STG.E.64 desc[UR8][R2.64], R16 ;  /* 0x0000001002007986 */ /* 0x0001e8000c101b08 */
[----:B------:R0:W-:Y:S02]  /*24c0*/  STG.E desc[UR8][R4.64], R49 ;  /* 0x0000003104007986 */ /* 0x0001e4000c101908 */
.L_x_1497:
[----:B------:R-:W-:Y:S05]  /*24d0*/  BSYNC.RECONVERGENT B0 ;  /* 0x0000000000007941 */ /* 0x000fea0003800200 */
.L_x_1496:
        /* <DEDUP_REMOVED lines=9> */
.L_x_1499:
[----:B------:R-:W-:Y:S05]  /*2570*/  BSYNC.RECONVERGENT B0 ;  /* 0x0000000000007941 */ /* 0x000fea0003800200 */
.L_x_1498:
        /* <DEDUP_REMOVED lines=9> */
.L_x_1501:
[----:B------:R-:W-:Y:S05]  /*2610*/  BSYNC.RECONVERGENT B0 ;  /* 0x0000000000007941 */ /* 0x000fea0003800200 */
.L_x_1500:
[----:B------:R-:W-:Y:S05]  /*2620*/  @!P1 EXIT ;  /* 0x000000000000994d */ /* 0x000fea0003800000 */
[----:B------:R-:W0:Y:S02]  /*2630*/  LDCU.128 UR4, c[0x0][0x390] ;  /* 0x00007200ff0477ac */ /* 0x000e240008000c00 */
[C---:B01234-:R-:W-:Y:S02]  /*2640*/  LEA R2, P0, R42.reuse, UR4, 0x3 ;  /* 0x000000042a027c11 */ /* 0x05ffe4000f8018ff */
[C---:B------:R-:W-:Y:S02]  /*2650*/  LEA R4, P1, R42.reuse, UR6, 0x2 ;  /* 0x000000062a047c11 */ /* 0x040fe4000f8210ff */
[C-C-:B------:R-:W-:Y:S02]  /*2660*/  LEA.HI.X R3, R42.reuse, UR5, R43.reuse, 0x3, P0 ;  /* 0x000000052a037c11 */ /* 0x140fe400080f1c2b */
[----:B------:R-:W-:-:S03]  /*2670*/  LEA.HI.X R5, R42, UR7, R43, 0x2, P1 ;  /* 0x000000072a057c11 */ /* 0x000fc600088f142b */
[----:B------:R-:W-:Y:S04]  /*2680*/  STG.E.64 desc[UR8][R2.64], R22 ;  /* 0x0000001602007986 */ /* 0x000fe8000c101b08 */
[----:B------:R-:W-:Y:S01]  /*2690*/  STG.E desc[UR8][R4.64], R28 ;  /* 0x0000001c04007986 */ /* 0x000fe2000c101908 */
[----:B------:R-:W-:Y:S05]  /*26a0*/  EXIT ;  /* 0x000000000000794d */ /* 0x000fea0003800000 */
.L_x_1480:
        /* <DEDUP_REMOVED lines=18> */
[----:B------:R1:W5:Y:S01]  /*27d0*/  LDG.E.64.CONSTANT R32, desc[UR8][R4.64+0x800] ;  /* 0x0008000804207981 */ /* 0x000362000c1e9b00 */
[----:B0-----:R-:W-:-:S02]  /*27e0*/  LEA R18, P0, R2, UR4, 0x2 ;  /* 0x0000000402127c11 */ /* 0x001fc4000f8010ff */
[----:B------:R-:W-:Y:S02]  /*27f0*/  ISETP.NE.AND P5, PT, R54, RZ, PT ;  /* 0x000000ff3600720c */ /* 0x000fe40003fa5270 */
[----:B------:R-:W-:-:S05]  /*2800*/  LEA.HI.X R19, R2, UR5, R3, 0x2, P0 ;  /* 0x0000000502137c11 */ /* 0x000fca00080f1403 */
        /* <DEDUP_REMOVED lines=9> */
[----:B------:R-:W5:Y:S01]  /*28a0*/  LDG.E.CONSTANT R43, desc[UR8][R18.64+0x400] ;  /* 0x00040008122b7981 */ /* 0x000f62000c1e9900 */
[----:B------:R-:W-:Y:S01]  /*28b0*/  CS2R R26, SRZ ;  /* 0x00000000001a7805 */ /* 0x000fe2000001ff00 */
[----:B0-----:R-:W-:-:S05]  /*28c0*/  @!P5 IMAD.WIDE.U32 R2, R0, 0x4800, R2 ;  /* 0x000048000002d825 */ /* 0x001fca00078e0002 */
[----:B------:R0:W5:Y:S01]  /*28d0*/  @!P5 LDG.E.64.CONSTANT R26, desc[UR8][R2.64+-0x8] ;  /* 0xfffff808021ad981 */ /* 0x000162000c1e9b00 */
[----:B------:R-:W1:Y:S01]  /*28e0*/  S2R R57, SR_LANEID ;  /* 0x0000000000397919 */ /* 0x000e620000000000 */
[----:B------:R-:W0:Y:S01]  /*28f0*/  S2UR UR5, SR_CgaCtaId ;  /* 0x00000000000579c3 */ /* 0x000e220000008800 */
[----:B------:R-:W-:Y:S01]  /*2900*/  SHF.R.U32.HI R34, RZ, 0x5, R54 ;  /* 0x00000005ff227819 */ /* 0x000fe20000011636 */
[----:B------:R-:W-:Y:S02]  /*2910*/  UMOV UR4, 0x400 ;  /* 0x0000040000047882 */ /* 0x000fe40000000000 */
[----:B0-----:R-:W-:Y:S02]  /*2920*/  ULEA UR4, UR5, UR4, 0x18 ;  /* 0x0000000405047291 */ /* 0x001fe4000f8ec0ff */
[----:B-1----:R-:W-:-:S05]  /*2930*/  IMAD R4, R34, 0x120, R57 ;  /* 0x0000012022047824 */ /* 0x002fca00078e0239 */
[----:B------:R-:W-:-:S05]  /*2940*/  LEA R5, R4, UR4, 0x3 ;  /* 0x0000000404057c11 */ /* 0x000fca000f8e18ff */
[C-C-:B------:R-:W-:Y:S02]  /*2950*/  IMAD R2, R57.reuse, 0x40, R5.reuse ;  /* 0x0000004039027824 */ /* 0x140fe400078e0205 */
[----:B------:R-:W-:Y:S02]  /*2960*/  IMAD R3, R57, 0x8, R4 ;  /* 0x0000000839037824 */ /* 0x000fe400078e0204 */
[----:B------:R-:W-:Y:S01]  /*2970*/  IMAD R4, R4, -0x4, R5 ;  /* 0xfffffffc04047824 */ /* 0x000fe200078e0205 */
[----:B------:R-:W-:Y:S01]  /*2980*/  ISETP.NE.AND P0, PT, R54, RZ, PT ;  /* 0x000000ff3600720c */ /* 0x000fe20003f05270 */
[----:B--2---:R0:W-:Y:S04]  /*2990*/  STS.64 [R5], R6 ;  /* 0x0000000605007388 */ /* 0x0041e80000000a00 */
[----:B---3--:R-:W-:Y:S04]  /*29a0*/  STS.64 [R5+0x100], R8 ;  /* 0x0001000805007388 */ /* 0x008fe80000000a00 */
[----:B----4-:R-:W-:Y:S04]  /*29b0*/  STS.64 [R5+0x200], R10 ;  /* 0x0002000a05007388 */ /* 0x010fe80000000a00 */
[----:B-----5:R-:W-:Y:S04]  /*29c0*/  STS.64 [R5+0x300], R12 ;  /* 0x0003000c05007388 */ /* 0x020fe80000000a00 */
[----:B------:R-:W-:Y:S04]  /*29d0*/  STS.64 [R5+0x400], R14 ;  /* 0x0004000e05007388 */ /* 0x000fe80000000a00 */
[----:B------:R-:W-:Y:S04]  /*29e0*/  STS.64 [R5+0x500], R16 ;  /* 0x0005001005007388 */ /* 0x000fe80000000a00 */
[----:B------:R-:W-:Y:S04]  /*29f0*/  STS.64 [R5+0x600], R28 ;  /* 0x0006001c05007388 */ /* 0x000fe80000000a00 */
[----:B------:R-:W-:Y:S04]  /*2a00*/  STS.64 [R5+0x700], R30 ;  /* 0x0007001e05007388 */ /* 0x000fe80000000a00 */
[----:B------:R1:W-:Y:S01]  /*2a10*/  STS.64 [R5+0x800], R32 ;  /* 0x0008002005007388 */ /* 0x0003e20000000a00 */
[----:B------:R-:W-:-:S03]  /*2a20*/  NOP ;  /* 0x0000000000007918 */ /* 0x000fc60000000000 */
[----:B------:R-:W2:Y:S04]  /*2a30*/  LDS.64 R24, [R2+0x40] ;  /* 0x0000400002187984 */ /* 0x000ea80000000a00 */
[----:B------:R-:W-:Y:S04]  /*2a40*/  LDS.64 R22, [R2] ;  /* 0x0000000002167984 */ /* 0x000fe80000000a00 */
[----:B------:R-:W3:Y:S04]  /*2a50*/  LDS.64 R20, [R2+0x8] ;  /* 0x0000080002147984 */ /* 0x000ee80000000a00 */
[----:B------:R-:W4:Y:S04]  /*2a60*/  LDS.64 R18, [R2+0x10] ;  /* 0x0000100002127984 */ /* 0x000f280000000a00 */
[----:B------:R-:W-:Y:S04]  /*2a70*/  LDS.64 R16, [R2+0x18] ;  /* 0x0000180002107984 */ /* 0x000fe80000000a00 */
[----:B------:R-:W-:Y:S04]  /*2a80*/  LDS.64 R14, [R2+0x20] ;  /* 0x00002000020e7984 */ /* 0x000fe80000000a00 */
[----:B------:R-:W-:Y:S04]  /*2a90*/  LDS.64 R12, [R2+0x28] ;  /* 0x00002800020c7984 */ /* 0x000fe80000000a00 */
[----:B------:R-:W-:Y:S04]  /*2aa0*/  LDS.64 R10, [R2+0x30] ;  /* 0x00003000020a7984 */ /* 0x000fe80000000a00 */
[----:B------:R-:W-:Y:S01]  /*2ab0*/  LDS.64 R8, [R2+0x38] ;  /* 0x0000380002087984 */ /* 0x000fe20000000a00 */
[----:B------:R-:W-:Y:S01]  /*2ac0*/  BAR.SYNC.DEFER_BLOCKING 0x0 ;  /* 0x0000000000007b1d */ /* 0x000fe20000010000 */
[----:B0-----:R-:W-:Y:S01]  /*2ad0*/  IMAD R6, R3, -0x4, R2 ;  /* 0xfffffffc03067824 */ /* 0x001fe200078e0202 */
[----:B-1----:R-:W-:-:S04]  /*2ae0*/  LEA R5, R54, UR4, 0x3 ;  /* 0x0000000436057c11 */ /* 0x002fc8000f8e18ff */
        /* <DEDUP_REMOVED lines=12> */
[----:B------:R-:W5:Y:S04]  /*2bb0*/  LDS R51, [R6+0x8] ;  /* 0x0000080006337984 */ /* 0x000f680000000800 */
[----:B------:R-:W5:Y:S04]  /*2bc0*/  LDS R50, [R6+0xc] ;  /* 0x00000c0006327984 */ /* 0x000f680000000800 */
[----:B------:R-:W5:Y:S04]  /*2bd0*/  LDS R49, [R6+0x10] ;  /* 0x0000100006317984 */ /* 0x000f680000000800 */
[----:B------:R-:W-:Y:S04]  /*2be0*/  LDS R48, [R6+0x14] ;  /* 0x0000140006307984 */ /* 0x000fe80000000800 */
[----:B------:R-:W-:Y:S04]  /*2bf0*/  LDS R47, [R6+0x18] ;  /* 0x00001800062f7984 */ /* 0x000fe80000000800 */
[----:B------:R-:W-:Y:S04]  /*2c00*/  LDS R45, [R6+0x1c] ;  /* 0x00001c00062d7984 */ /* 0x000fe80000000800 */
[----:B------:R-:W-:Y:S01]  /*2c10*/  LDS R2, [R6+0x20] ;  /* 0x0000200006027984 */ /* 0x000fe20000000800 */
[----:B------:R-:W-:Y:S06]  /*2c20*/  BAR.SYNC.DEFER_BLOCKING 0x0 ;  /* 0x0000000000007b1d */ /* 0x000fec0000010000 */
[----:B--2---:R-:W-:Y:S02]  /*2c30*/  STS.64 [R5+0x8d8], R24 ;  /* 0x0008d81805007388 */ /* 0x004fe40000000a00 */
[----:B------:R-:W-:Y:S01]  /*2c40*/  BAR.SYNC.DEFER_BLOCKING 0x0 ;  /* 0x0000000000007b1d */ /* 0x000fe20000010000 */
[----:B---3--:R-:W-:-:S04]  /*2c50*/  ISETP.NE.U32.AND P1, PT, R22, R20, PT ;  /* 0x000000141600720c */ /* 0x008fc80003f25070 */
[----:B------:R-:W-:Y:S02]  /*2c60*/  ISETP.NE.AND.EX P1, PT, R23, R21, PT, P1 ;  /* 0x000000151700720c */ /* 0x000fe40003f25310 */
[----:B----4-:R-:W-:Y:S02]  /*2c70*/  ISETP.NE.U32.AND P2, PT, R20, R18, PT ;  /* 0x000000121400720c */ /* 0x010fe40003f45070 */
[----:B0-----:R-:W-:Y:S01]  /*2c80*/  SEL R3, R53, RZ, !P1 ;  /* 0x000000ff35037207 */ /* 0x001fe20004800000 */
[----:B------:R0:W2:Y:S04]  /*2c90*/  @P0 LDS.64 R26, [R5+0x8d0] ;  /* 0x0008d000051a0984 */ /* 0x0000a80000000a00 */
[----:B-1----:R-:W-:Y:S01]  /*2ca0*/  IMAD.IADD R3, R52, 0x1, R3 ;  /* 0x0000000134037824 */ /* 0x002fe200078e0203 */
[----:B------:R-:W-:-:S02]  /*2cb0*/  ISETP.NE.AND.EX P2, PT, R21, R19, PT, P2 ;  /* 0x000000131500720c */ /* 0x000fc40003f45320 */
[----:B------:R-:W-:Y:S02]  /*2cc0*/  ISETP.NE.U32.AND P4, PT, R18, R16, PT ;  /* 0x000000101200720c */ /* 0x000fe40003f85070 */
[----:B------:R-:W-:Y:S02]  /*2cd0*/  SEL R4, R3, RZ, !P2 ;  /* 0x000000ff03047207 */ /* 0x000fe40005000000 */
[----:B------:R-:W-:-:S03]  /*2ce0*/  ISETP.NE.AND.EX P4, PT, R19, R17, PT, P4 ;  /* 0x000000111300720c */ /* 0x000fc60003f85340 */
[----:B-----5:R-:W-:Y:S01]  /*2cf0*/  IMAD.IADD R4, R51, 0x1, R4 ;  /* 0x0000000133047824 */ /* 0x020fe200078e0204 */
[----:B------:R-:W-:-:S04]  /*2d00*/  ISETP.NE.U32.AND P0, PT, R16, R14, PT ;  /* 0x0000000e1000720c */ /* 0x000fc80003f05070 */
[----:B------:R-:W-:Y:S02]  /*2d10*/  SEL R3, R4, RZ, !P4 ;  /* 0x000000ff04037207 */ /* 0x000fe40006000000 */
[----:B------:R-:W-:-:S03]  /*2d20*/  ISETP.NE.AND.EX P0, PT, R17, R15, PT, P0 ;  /* 0x0000000f1100720c */ /* 0x000fc60003f05300 */
[----:B------:R-:W-:Y:S01]  /*2d30*/  IMAD.IADD R3, R50, 0x1, R3 ;  /* 0x0000000132037824 */ /* 0x000fe200078e0203 */
[----:B------:R-:W-:-:S04]  /*2d40*/  ISETP.NE.U32.AND P6, PT, R14, R12, PT ;  /* 0x0000000c0e00720c */ /* 0x000fc80003fc5070 */
[----:B------:R-:W-:Y:S02]  /*2d50*/  SEL R4, R3, RZ, !P0 ;  /* 0x000000ff03047207 */ /* 0x000fe40004000000 */
[----:B0-----:R-:W-:Y:S02]  /*2d60*/  SEL R5, RZ, 0x1, !P1 ;  /* 0x00000001ff057807 */ /* 0x001fe40004800000 */
[----:B------:R-:W-:Y:S01]  /*2d70*/  ISETP.NE.AND.EX P1, PT, R15, R13, PT, P6 ;  /* 0x0000000d0f00720c */ /* 0x000fe20003f25360 */
[----:B------:R-:W-:Y:S01]  /*2d80*/  IMAD.IADD R4, R49, 0x1, R4 ;  /* 0x0000000131047824 */ /* 0x000fe200078e0204 */
[----:B--2---:R-:W-:-:S04]  /*2d90*/  ISETP.NE.U32.AND P3, PT, R26, R22, PT ;  /* 0x000000161a00720c */ /* 0x004fc80003f65070 */
[----:B------:R-:W-:Y:S02]  /*2da0*/  ISETP.NE.AND.EX P3, PT, R27, R23, PT, P3 ;  /* 0x000000171b00720c */ /* 0x000fe40003f65330 */
[----:B------:R-:W-:Y:S02]  /*2db0*/  SEL R3, R4, RZ, !P1 ;  /* 0x000000ff04037207 */ /* 0x000fe40004800000 */
[----:B------:R-:W-:Y:S02]  /*2dc0*/  SEL R6, RZ, 0x1, !P3 ;  /* 0x00000001ff067807 */ /* 0x000fe40005800000 */
[----:B------:R-:W-:Y:S01]  /*2dd0*/  ISETP.NE.U32.AND P6, PT, R12, R10, PT ;  /* 0x0000000a0c00720c */ /* 0x000fe20003fc5070 */
[----:B------:R-:W-:Y:S01]  /*2de0*/  IMAD.IADD R3, R48, 0x1, R3 ;  /* 0x0000000130037824 */ /* 0x000fe200078e0203 */
[----:B------:R-:W-:Y:S02]  /*2df0*/  IADD3 R6, P3, PT, R5, R6, RZ ;  /* 0x0000000605067210 */ /* 0x000fe40007f7e0ff */
[----:B------:R-:W-:-:S02]  /*2e00*/  SEL R5, RZ, 0x1, !P2 ;  /* 0x00000001ff057807 */ /* 0x000fc40005000000 */
[----:B------:R-:W-:Y:S01]  /*2e10*/  ISETP.NE.AND.EX P2, PT, R13, R11, PT, P6 ;  /* 0x0000000b0d00720c */ /* 0x000fe20003f45360 */
[----:B------:R-:W-:Y:S01]  /*2e20*/  IMAD.X R46, RZ, RZ, RZ, P3 ;  /* 0x000000ffff2e7224 */ /* 0x000fe200018e06ff */
[----:B------:R-:W-:Y:S02]  /*2e30*/  ISETP.NE.U32.AND P3, PT, R10, R8, PT ;  /* 0x000000080a00720c */ /* 0x000fe40003f65070 */
[----:B------:R-:W-:Y:S02]  /*2e40*/  SEL R4, R3, RZ, !P2 ;  /* 0x000000ff03047207 */ /* 0x000fe40005000000 */
[----:B------:R-:W-:Y:S02]  /*2e50*/  IADD3 R6, P6, PT, R6, R5, RZ ;  /* 0x0000000506067210 */ /* 0x000fe40007fde0ff */
[----:B------:R-:W-:Y:S01]  /*2e60*/  ISETP.NE.AND.EX P3, PT, R11, R9, PT, P3 ;  /* 0x000000090b00720c */ /* 0x000fe20003f65330 */
[----:B------:R-:W-:Y:S01]  /*2e70*/  IMAD.IADD R4, R47, 0x1, R4 ;  /* 0x000000012f047824 */ /* 0x000fe200078e0204 */
[----:B------:R-:W-:Y:S01]  /*2e80*/  SEL R43, RZ, 0x1, !P4 ;  /* 0x00000001ff2b7807 */ /* 0x000fe20006000000 */
[----:B------:R-:W-:Y:S01]  /*2e90*/  IMAD.X R46, RZ, RZ, R46, P6 ;  /* 0x000000ffff2e7224 */ /* 0x000fe200030e062e */
[----:B------:R-:W-:-:S02]  /*2ea0*/  ISETP.NE.U32.AND P4, PT, R8, R24, PT ;  /* 0x000000180800720c */ /* 0x000fc40003f85070 */
[----:B------:R-:W-:Y:S02]  /*2eb0*/  SEL R4, R4, RZ, !P3 ;  /* 0x000000ff04047207 */ /* 0x000fe40005800000 */
[----:B------:R-:W-:Y:S02]  /*2ec0*/  IADD3 R43, P6, PT, R6, R43, RZ ;  /* 0x0000002b062b7210 */ /* 0x000fe40007fde0ff */
[----:B------:R-:W-:Y:S01]  /*2ed0*/  SEL R6, RZ, 0x1, !P0 ;  /* 0x00000001ff067807 */ /* 0x000fe20004000000 */
[----:B------:R-:W-:Y:S01]  /*2ee0*/  IMAD.IADD R4, R45, 0x1, R4 ;  /* 0x000000012d047824 */ /* 0x000fe200078e0204 */
[----:B------:R-:W-:Y:S01]  /*2ef0*/  ISETP.NE.AND.EX P4, PT, R9, R25, PT, P4 ;  /* 0x000000190900720c */ /* 0x000fe20003f85340 */
[----:B------:R-:W-:Y:S01]  /*2f00*/  IMAD.X R44, RZ, RZ, R46, P6 ;  /* 0x000000ffff2c7224 */ /* 0x000fe200030e062e */
[----:B------:R-:W-:Y:S02]  /*2f10*/  SEL R28, RZ, 0x1, !P1 ;  /* 0x00000001ff1c7807 */ /* 0x000fe40004800000 */
[----:B------:R-:W-:-:S02]  /*2f20*/  IADD3 R41, P0, PT, R43, R6, RZ ;  /* 0x000000062b297210 */ /* 0x000fc40007f1e0ff */
[----:B------:R-:W-:Y:S02]  /*2f30*/  SEL R3, R4, RZ, !P4 ;  /* 0x000000ff04037207 */ /* 0x000fe40006000000 */
[----:B------:R-:W-:Y:S01]  /*2f40*/  SEL R6, RZ, 0x1, !P2 ;  /* 0x00000001ff067807 */ /* 0x000fe20005000000 */
[----:B------:R-:W-:Y:S01]  /*2f50*/  IMAD.X R42, RZ, RZ, R44, P0 ;  /* 0x000000ffff2a7224 */ /* 0x000fe200000e062c */
[----:B------:R-:W-:Y:S01]  /*2f60*/  IADD3 R39, P1, PT, R41, R28, RZ ;  /* 0x0000001c29277210 */ /* 0x000fe20007f3e0ff */
[----:B------:R-:W-:Y:S01]  /*2f70*/  IMAD.IADD R2, R2, 0x1, R3 ;  /* 0x0000000102027824 */ /* 0x000fe200078e0203 */
[----:B------:R-:W-:Y:S02]  /*2f80*/  SEL R4, RZ, 0x1, !P3 ;  /* 0x00000001ff047807 */ /* 0x000fe40005800000 */
[----:B------:R-:W-:Y:S01]  /*2f90*/  IADD3 R37, P0, PT, R39, R6, RZ ;  /* 0x0000000627257210 */ /* 0x000fe20007f1e0ff */
[----:B------:R-:W-:Y:S01]  /*2fa0*/  IMAD.X R40, RZ, RZ, R42, P1 ;  /* 0x000000ffff287224 */ /* 0x000fe200008e062a */
[----:B------:R-:W-:Y:S01]  /*2fb0*/  SEL R28, RZ, 0x1, !P4 ;  /* 0x00000001ff1c7807 */ /* 0x000fe20006000000 */
[----:B------:R-:W0:Y:S01]  /*2fc0*/  SHFL.UP PT, R5, R2, 0x1, RZ ;  /* 0x0420000002057989 */ /* 0x000e2200000e00ff */
[----:B------:R-:W-:Y:S01]  /*2fd0*/  IADD3 R35, P1, PT, R37, R4, RZ ;  /* 0x0000000425237210 */ /* 0x000fe20007f3e0ff */
[----:B------:R-:W-:-:S03]  /*2fe0*/  IMAD.X R38, RZ, RZ, R40, P0 ;  /* 0x000000ffff267224 */ /* 0x000fc600000e0628 */
[----:B------:R-:W-:Y:S01]  /*2ff0*/  IADD3 R28, P0, PT, R35, R28, RZ ;  /* 0x0000001c231c7210 */ /* 0x000fe20007f1e0ff */
[----:B------:R-:W-:-:S04]  /*3000*/  IMAD.X R36, RZ, RZ, R38, P1 ;  /* 0x000000ffff247224 */ /* 0x000fc800008e0626 */
[----:B------:R-:W-:Y:S01]  /*3010*/  IMAD.X R29, RZ, RZ, R36, P0 ;  /* 0x000000ffff1d7224 */ /* 0x000fe200000e0624 */
[----:B------:R-:W1:Y:S01]  /*3020*/  SHFL.UP PT, R3, R28, 0x1, RZ ;  /* 0x042000001c037989 */ /* 0x000e6200000e00ff */
[----:B------:R-:W-:-:S03]  /*3030*/  ISETP.NE.U32.AND P0, PT, R28, RZ, PT ;  /* 0x000000ff1c00720c */ /* 0x000fc60003f05070 */
[----:B------:R-:W2:Y:S01]  /*3040*/  SHFL.UP PT, R4, R29, 0x1, RZ ;  /* 0x042000001d047989 */ /* 0x000ea200000e00ff */
[----:B------:R-:W-:Y:S02]  /*3050*/  ISETP.NE.AND.EX P0, PT, R29, RZ, PT, P0 ;  /* 0x000000ff1d00720c */ /* 0x000fe40003f05300 */
[----:B------:R-:W-:Y:S02]  /*3060*/  ISETP.GE.AND P1, PT, R57, 0x1, PT ;  /* 0x000000013900780c */ /* 0x000fe40003f26270 */
[----:B0-----:R-:W-:-:S04]  /*3070*/  SEL R5, R5, RZ, !P0 ;  /* 0x000000ff05057207 */ /* 0x001fc80004000000 */
        /* <DEDUP_REMOVED lines=20> */
[----:B------:R-:W1:Y:S04]  /*31c0*/  SHFL.UP PT, R2, R29, 0x4, RZ ;  /* 0x048000001d027989 */ /* 0x000e6800000e00ff */
[----:B------:R-:W2:Y:S01]  /*31d0*/  SHFL.UP PT, R3, R6, 0x4, RZ ;  /* 0x0480000006037989 */ /* 0x000ea200000e00ff */
[----:B------:R-:W-:-:S04]  /*31e0*/  ISETP.NE.U32.AND P0, PT, R29, RZ, PT ;  /* 0x000000ff1d00720c */ /* 0x000fc80003f05070 */
[----:B------:R-:W-:Y:S02]  /*31f0*/  ISETP.NE.AND.EX P0, PT, R6, RZ, PT, P0 ;  /* 0x000000ff0600720c */ /* 0x000fe40003f05300 */
[----:B------:R-:W-:Y:S02]  /*3200*/  ISETP.GE.AND P1, PT, R57, 0x4, PT ;  /* 0x000000043900780c */ /* 0x000fe40003f26270 */
[----:B0-----:R-:W-:-:S04]  /*3210*/  SEL R5, R5, RZ, !P0 ;  /* 0x000000ff05057207 */ /* 0x001fc80004000000 */
[----:B------:R-:W-:Y:S02]  /*3220*/  SEL R5, R5, RZ, P1 ;  /* 0x000000ff05057207 */ /* 0x000fe40000800000 */
[----:B-1----:R-:W-:-:S03]  /*3230*/  SEL R2, R2, RZ, P1 ;  /* 0x000000ff02027207 */ /* 0x002fc60000800000 */
[----:B------:R-:W-:Y:S01]  /*3240*/  IMAD.IADD R5, R4, 0x1, R5 ;  /* 0x0000000104057824 */ /* 0x000fe200078e0205 */
[----:B------:R-:W-:Y:S02]  /*3250*/  IADD3 R7, P0, PT, R2, R29, RZ ;  /* 0x0000001d02077210 */ /* 0x000fe40007f1e0ff */
[----:B--2---:R-:W-:Y:S02]  /*3260*/  SEL R3, R3, RZ, P1 ;  /* 0x000000ff03037207 */ /* 0x004fe40000800000 */
[----:B------:R-:W0:Y:S03]  /*3270*/  SHFL.UP PT, R4, R5, 0x8, RZ ;  /* 0x0500000005047989 */ /* 0x000e2600000e00ff */
        /* <DEDUP_REMOVED lines=8> */
[----:B-1----:R-:W-:Y:S02]  /*3300*/  SEL R2, R2, RZ, P1 ;  /* 0x000000ff02027207 */ /* 0x002fe40000800000 */
[----:B--2---:R-:W-:Y:S01]  /*3310*/  SEL R3, R3, RZ, P1 ;  /* 0x000000ff03037207 */ /* 0x004fe20000800000 */
[----:B------:R-:W-:Y:S01]  /*3320*/  IMAD.IADD R55, R5, 0x1, R4 ;  /* 0x0000000105377824 */ /* 0x000fe200078e0204 */
[----:B------:R-:W-:-:S04]  /*3330*/  IADD3 R6, P0, PT, R2, R7, RZ ;  /* 0x0000000702067210 */ /* 0x000fc80007f1e0ff */
[----:B------:R-:W-:Y:S01]  /*3340*/  SHFL.UP PT, R4, R55, 0x10, RZ ;  /* 0x0600000037047989 */ /* 0x000fe200000e00ff */
[----:B------:R-:W-:-:S03]  /*3350*/  IMAD.X R28, R3, 0x1, R30, P0 ;  /* 0x00000001031c7824 */ /* 0x000fc600000e061e */
[----:B------:R-:W0:Y:S04]  /*3360*/  SHFL.UP PT, R2, R6, 0x10, RZ ;  /* 0x0600000006027989 */ /* 0x000e2800000e00ff */
[----:B------:R-:W1:Y:S01]  /*3370*/  SHFL.UP PT, R3, R28, 0x10, RZ ;  /* 0x060000001c037989 */ /* 0x000e6200000e00ff */
[----:B------:R-:W-:Y:S02]  /*3380*/  ISETP.NE.U32.AND P0, PT, R6, RZ, PT ;  /* 0x000000ff0600720c */ /* 0x000fe40003f05070 */
[C---:B------:R-:W-:Y:S02]  /*3390*/  ISETP.GE.AND P1, PT, R57.reuse, 0x10, PT ;  /* 0x000000103900780c */ /* 0x040fe40003f26270 */
[----:B------:R-:W-:Y:S02]  /*33a0*/  ISETP.NE.AND P2, PT, R57, 0x1f, PT ;  /* 0x0000001f3900780c */ /* 0x000fe40003f45270 */
[----:B------:R-:W-:-:S02]  /*33b0*/  ISETP.NE.AND.EX P0, PT, R28, RZ, PT, P0 ;  /* 0x000000ff1c00720c */ /* 0x000fc40003f05300 */
[----:B0-----:R-:W-:Y:S02]  /*33c0*/  SEL R5, R2, RZ, P1 ;  /* 0x000000ff02057207 */ /* 0x001fe40000800000 */
[----:B------:R-:W-:Y:S02]  /*33d0*/  SEL R2, R4, RZ, !P0 ;  /* 0x000000ff04027207 */ /* 0x000fe40004000000 */
[----:B------:R-:W-:Y:S02]  /*33e0*/  IADD3 R4, P0, PT, R5, R6, RZ ;  /* 0x0000000605047210 */ /* 0x000fe40007f1e0ff */
[----:B-1----:R-:W-:Y:S02]  /*33f0*/  SEL R3, R3, RZ, P1 ;  /* 0x000000ff03037207 */ /* 0x002fe40000800000 */
[----:B------:R-:W-:Y:S02]  /*3400*/  SEL R2, R2, RZ, P1 ;  /* 0x000000ff02027207 */ /* 0x000fe40000800000 */
[----:B------:R-:W-:Y:S01]  /*3410*/  @!P2 LEA R58, R34, UR4, 0x4 ;  /* 0x00000004223aac11 */ /* 0x000fe2000f8e20ff */
[----:B------:R-:W-:-:S02]  /*3420*/  IMAD.X R5, R3, 0x1, R28, P0 ;  /* 0x0000000103057824 */ /* 0x000fc400000e061c */
[----:B------:R-:W-:-:S03]  /*3430*/  IMAD.IADD R55, R55, 0x1, R2 ;  /* 0x0000000137377824 */ /* 0x000fc600078e0202 */
[----:B------:R-:W-:Y:S04]  /*3440*/  @!P2 STS.64 [R58], R4 ;  /* 0x000000043a00a388 */ /* 0x000fe80000000a00 */
[----:B------:R-:W-:Y:S01]  /*3450*/  @!P2 STS [R58+0x8], R55 ;  /* 0x000008373a00a388 */ /* 0x000fe20000000800 */
[----:B------:R-:W-:Y:S06]  /*3460*/  BAR.SYNC.DEFER_BLOCKING 0x0 ;  /* 0x0000000000007b1d */ /* 0x000fec0000010000 */
[----:B------:R-:W0:Y:S04]  /*3470*/  LDS.64 R28, [UR4+0x10] ;  /* 0x00001004ff1c7984 */ /* 0x000e280008000a00 */
[----:B------:R-:W1:Y:S04]  /*3480*/  LDS.64 R30, [UR4] ;  /* 0x00000004ff1e7984 */ /* 0x000e680008000a00 */
[----:B------:R-:W2:Y:S04]  /*3490*/  LDS R56, [UR4+0x8] ;  /* 0x00000804ff387984 */ /* 0x000ea80008000800 */
[----:B------:R-:W3:Y:S04]  /*34a0*/  LDS.64 R32, [UR4+0x20] ;  /* 0x00002004ff207984 */ /* 0x000ee80008000a00 */
[----:B------:R-:W4:Y:S04]  /*34b0*/  LDS R59, [UR4+0x18] ;  /* 0x00001804ff3b7984 */ /* 0x000f280008000800 */
[----:B------:R-:W5:Y:S04]  /*34c0*/  LDS.64 R2, [UR4+0x30] ;  /* 0x00003004ff027984 */ /* 0x000f680008000a00 */
[----:B------:R-:W5:Y:S01]  /*34d0*/  LDS R60, [UR4+0x28] ;  /* 0x00002804ff3c7984 */ /* 0x000f620008000800 */
[----:B------:R-:W-:-:S03]  /*34e0*/  ISETP.NE.AND P1, PT, R34, 0x2, PT ;  /* 0x000000022200780c */ /* 0x000fc60003f25270 */
[----:B------:R-:W5:Y:S04]  /*34f0*/  LDS.64 R6, [UR4+0x40] ;  /* 0x00004004ff067984 */ /* 0x000f680008000a00 */
[----:B------:R-:W5:Y:S01]  /*3500*/  LDS R58, [UR4+0x38] ;  /* 0x00003804ff3a7984 */ /* 0x000f620008000800 */
[----:B0-----:R-:W-:Y:S02]  /*3510*/  ISETP.NE.U32.AND P0, PT, R28, RZ, PT ;  /* 0x000000ff1c00720c */ /* 0x001fe40003f05070 */
[----:B-1----:R-:W-:Y:S02]  /*3520*/  IADD3 R61, P2, PT, R30, R28, RZ ;  /* 0x0000001c1e3d7210 */ /* 0x002fe40007f5e0ff */
[----:B------:R-:W-:Y:S02]  /*3530*/  ISETP.NE.AND.EX P0, PT, R29, RZ, PT, P0 ;  /* 0x000000ff1d00720c */ /* 0x000fe40003f05300 */
[----:B------:R-:W-:Y:S01]  /*3540*/  SEL R62, R61, R30, !P1 ;  /* 0x0000001e3d3e7207 */ /* 0x000fe20004800000 */
[----:B------:R-:W-:Y:S01]  /*3550*/  IMAD.X R63, R31, 0x1, R29, P2 ;  /* 0x000000011f3f7824 */ /* 0x000fe200010e061d */
[----:B--2---:R-:W-:-:S02]  /*3560*/  SEL R28, R56, RZ, !P0 ;  /* 0x000000ff381c7207 */ /* 0x004fc40004000000 */
[C---:B---3--:R-:W-:Y:S02]  /*3570*/  IADD3 R61, P2, PT, R32.reuse, R61, RZ ;  /* 0x0000003d203d7210 */ /* 0x048fe40007f5e0ff */
[----:B------:R-:W-:Y:S02]  /*3580*/  ISETP.NE.U32.AND P0, PT, R32, RZ, PT ;  /* 0x000000ff2000720c */ /* 0x000fe40003f05070 */
[----:B------:R-:W-:Y:S01]  /*3590*/  SEL R64, R63, R31, !P1 ;  /* 0x0000001f3f407207 */ /* 0x000fe20004800000 */
[C---:B------:R-:W-:Y:S01]  /*35a0*/  IMAD.X R63, R33.reuse, 0x1, R63, P2 ;  /* 0x00000001213f7824 */ /* 0x040fe200010e063f */
[----:B------:R-:W0:Y:S01]  /*35b0*/  LDS.64 R30, [UR4+0x50] ;  /* 0x00005004ff1e7984 */ /* 0x000e220008000a00 */
[----:B------:R-:W-:-:S03]  /*35c0*/  ISETP.NE.AND.EX P0, PT, R33, RZ, PT, P0 ;  /* 0x000000ff2100720c */ /* 0x000fc60003f05300 */
[----:B------:R-:W1:Y:S01]  /*35d0*/  LDS R33, [UR4+0x48] ;  /* 0x00004804ff217984 */ /* 0x000e620008000800 */
[----:B----4-:R-:W-:Y:S01]  /*35e0*/  IMAD.IADD R59, R59, 0x1, R28 ;  /* 0x000000013b3b7824 */ /* 0x010fe200078e021c */
[----:B------:R-:W-:Y:S02]  /*35f0*/  ISETP.NE.AND P2, PT, R34, 0x3, PT ;  /* 0x000000032200780c */ /* 0x000fe40003f45270 */
[----:B------:R-:W2:Y:S02]  /*3600*/  LDS.64 R28, [UR4+0x60] ;  /* 0x00006004ff1c7984 */ /* 0x000ea40008000a00 */
[C---:B------:R-:W-:Y:S02]  /*3610*/  SEL R56, R59.reuse, R56, !P1 ;  /* 0x000000383b387207 */ /* 0x040fe40004800000 */
[----:B------:R-:W-:Y:S01]  /*3620*/  SEL R59, R59, RZ, !P0 ;  /* 0x000000ff3b3b7207 */ /* 0x000fe20004000000 */
[----:B------:R-:W3:Y:S01]  /*3630*/  LDS R32, [UR4+0x58] ;  /* 0x00005804ff207984 */ /* 0x000ee20008000800 */
[----:B------:R-:W-:-:S02]  /*3640*/  SEL R62, R61, R62, !P2 ;  /* 0x0000003e3d3e7207 */ /* 0x000fc40005000000 */
[C---:B-----5:R-:W-:Y:S02]  /*3650*/  IADD3 R61, P0, PT, R2.reuse, R61, RZ ;  /* 0x0000003d023d7210 */ /* 0x060fe40007f1e0ff */
[----:B------:R-:W-:Y:S01]  /*3660*/  ISETP.NE.U32.AND P1, PT, R2, RZ, PT ;  /* 0x000000ff0200720c */ /* 0x000fe20003f25070 */
[----:B------:R-:W-:Y:S01]  /*3670*/  IMAD.IADD R59, R60, 0x1, R59 ;  /* 0x000000013c3b7824 */ /* 0x000fe200078e023b */
[----:B------:R-:W-:Y:S01]  /*3680*/  SEL R64, R63, R64, !P2 ;  /* 0x000000403f407207 */ /* 0x000fe20005000000 */
[C---:B------:R-:W-:Y:S01]  /*3690*/  IMAD.X R63, R3.reuse, 0x1, R63, P0 ;  /* 0x00000001033f7824 */ /* 0x040fe200000e063f */
[----:B------:R-:W-:Y:S02]  /*36a0*/  ISETP.NE.AND.EX P1, PT, R3, RZ, PT, P1 ;  /* 0x000000ff0300720c */ /* 0x000fe40003f25310 */
[----:B------:R-:W4:Y:S01]  /*36b0*/  LDS.64 R2, [UR4+0x70] ;  /* 0x00007004ff027984 */ /* 0x000f220008000a00 */
[----:B------:R-:W-:-:S03]  /*36c0*/  SEL R60, R59, R56, !P2 ;  /* 0x000000383b3c7207 */ /* 0x000fc60005000000 */
[----:B------:R-:W5:Y:S01]  /*36d0*/  LDS R56, [UR4+0x68] ;  /* 0x00006804ff387984 */ /* 0x000f620008000800 */
[----:B------:R-:W-:Y:S02]  /*36e0*/  SEL R59, R59, RZ, !P1 ;  /* 0x000000ff3b3b7207 */ /* 0x000fe40004800000 */
[----:B------:R-:W-:Y:S02]  /*36f0*/  ISETP.NE.U32.AND P0, PT, R6, RZ, PT ;  /* 0x000000ff0600720c */ /* 0x000fe40003f05070 */
[----:B------:R-:W-:Y:S01]  /*3700*/  ISETP.NE.AND P6, PT, R34, 0x4, PT ;  /* 0x000000042200780c */ /* 0x000fe20003fc5270 */
[----:B------:R-:W-:Y:S01]  /*3710*/  IMAD.IADD R59, R58, 0x1, R59 ;  /* 0x000000013a3b7824 */ /* 0x000fe200078e023b */
[----:B------:R-:W-:Y:S01]  /*3720*/  ISETP.NE.AND.EX P0, PT, R7, RZ, PT, P0 ;  /* 0x000000ff0700720c */ /* 0x000fe20003f05300 */
[----:B------:R-:W5:Y:S01]  /*3730*/  LDS R58, [UR4+0x78] ;  /* 0x00007804ff3a7984 */ /* 0x000f620008000800 */
[C---:B------:R-:W-:Y:S02]  /*3740*/  ISETP.NE.AND P4, PT, R34.reuse, 0x5, PT ;  /* 0x000000052200780c */ /* 0x040fe40003f85270 */
[----:B------:R-:W-:-:S02]  /*3750*/  ISETP.NE.AND P3, PT, R34, 0x6, PT ;  /* 0x000000062200780c */ /* 0x000fc40003f65270 */
[----:B------:R-:W-:Y:S02]  /*3760*/  ISETP.NE.AND P2, PT, R34, 0x7, PT ;  /* 0x000000072200780c */ /* 0x000fe40003f45270 */
[----:B------:R-:W-:Y:S02]  /*3770*/  SEL R34, R61, R62, !P6 ;  /* 0x0000003e3d227207 */ /* 0x000fe40007000000 */
[----:B------:R-:W-:Y:S02]  /*3780*/  IADD3 R61, P1, PT, R6, R61, RZ ;  /* 0x0000003d063d7210 */ /* 0x000fe40007f3e0ff */
[C---:B------:R-:W-:Y:S02]  /*3790*/  SEL R6, R59.reuse, RZ, !P0 ;  /* 0x000000ff3b067207 */ /* 0x040fe40004000000 */
[C---:B0-----:R-:W-:Y:S02]  /*37a0*/  ISETP.NE.U32.AND P0, PT, R30.reuse, RZ, PT ;  /* 0x000000ff1e00720c */ /* 0x041fe40003f05070 */
[----:B------:R-:W-:Y:S01]  /*37b0*/  SEL R60, R59, R60, !P6 ;  /* 0x0000003c3b3c7207 */ /* 0x000fe20007000000 */
[----:B-1----:R-:W-:Y:S01]  /*37c0*/  IMAD.IADD R33, R33, 0x1, R6 ;  /* 0x0000000121217824 */ /* 0x002fe200078e0206 */
[----:B------:R-:W-:Y:S01]  /*37d0*/  ISETP.NE.AND.EX P0, PT, R31, RZ, PT, P0 ;  /* 0x000000ff1f00720c */ /* 0x000fe20003f05300 */
[----:B------:R-:W-:Y:S01]  /*37e0*/  IMAD.X R7, R7, 0x1, R63, P1 ;  /* 0x0000000107077824 */ /* 0x000fe200008e063f */
[----:B------:R-:W-:-:S02]  /*37f0*/  IADD3 R59, P1, PT, R30, R61, RZ ;  /* 0x0000003d1e3b7210 */ /* 0x000fc40007f3e0ff */
[----:B------:R-:W-:Y:S02]  /*3800*/  SEL R60, R33, R60, !P4 ;  /* 0x0000003c213c7207 */ /* 0x000fe40006000000 */
[----:B------:R-:W-:Y:S02]  /*3810*/  SEL R62, R63, R64, !P6 ;  /* 0x000000403f3e7207 */ /* 0x000fe40007000000 */
[----:B------:R-:W-:Y:S02]  /*3820*/  SEL R33, R33, RZ, !P0 ;  /* 0x000000ff21217207 */ /* 0x000fe40004000000 */
[----:B------:R-:W-:Y:S01]  /*3830*/  SEL R6, R61, R34, !P4 ;  /* 0x000000223d067207 */ /* 0x000fe20006000000 */
[----:B------:R-:W-:Y:S01]  /*3840*/  IMAD.X R61, R31, 0x1, R7, P1 ;  /* 0x000000011f3d7824 */ /* 0x000fe200008e0607 */
[----:B--2---:R-:W-:Y:S02]  /*3850*/  ISETP.NE.U32.AND P0, PT, R28, RZ, PT ;  /* 0x000000ff1c00720c */ /* 0x004fe40003f05070 */
[----:B------:R-:W-:Y:S01]  /*3860*/  SEL R30, R7, R62, !P4 ;  /* 0x0000003e071e7207 */ /* 0x000fe20006000000 */
[----:B---3--:R-:W-:Y:S01]  /*3870*/  IMAD.IADD R7, R32, 0x1, R33 ;  /* 0x0000000120077824 */ /* 0x008fe200078e0221 */
[----:B------:R-:W-:-:S02]  /*3880*/  ISETP.NE.AND.EX P0, PT, R29, RZ, PT, P0 ;  /* 0x000000ff1d00720c */ /* 0x000fc40003f05300 */
[----:B------:R-:W-:Y:S02]  /*3890*/  IADD3 R31, P1, PT, R28, R59, RZ ;  /* 0x0000003b1c1f7210 */ /* 0x000fe40007f3e0ff */
[----:B------:R-:W-:Y:S02]  /*38a0*/  SEL R6, R59, R6, !P3 ;  /* 0x000000063b067207 */ /* 0x000fe40005800000 */
[----:B------:R-:W-:Y:S02]  /*38b0*/  SEL R60, R7, R60, !P3 ;  /* 0x0000003c073c7207 */ /* 0x000fe40005800000 */
[----:B------:R-:W-:Y:S02]  /*38c0*/  SEL R28, R61, R30, !P3 ;  /* 0x0000001e3d1c7207 */ /* 0x000fe40005800000 */
[----:B------:R-:W-:Y:S02]  /*38d0*/  SEL R7, R7, RZ, !P0 ;  /* 0x000000ff07077207 */ /* 0x000fe40004000000 */
[----:B------:R-:W-:-:S02]  /*38e0*/  ISETP.GE.U32.AND P3, PT, R54, 0x20, PT ;  /* 0x000000203600780c */ /* 0x000fc40003f66070 */
[----:B----4-:R-:W-:Y:S01]  /*38f0*/  ISETP.NE.U32.AND P0, PT, R2, RZ, PT ;  /* 0x000000ff0200720c */ /* 0x010fe20003f05070 */
[----:B-----5:R-:W-:-:S03]  /*3900*/  IMAD.IADD R7, R56, 0x1, R7 ;  /* 0x0000000138077824 */ /* 0x020fc600078e0207 */
[----:B------:R-:W-:Y:S01]  /*3910*/  ISETP.NE.AND.EX P0, PT, R3, RZ, PT, P0 ;  /* 0x000000ff0300720c */ /* 0x000fe20003f05300 */
[----:B------:R0:W1:Y:S01]  /*3920*/  SHFL.UP PT, R33, R5, 0x1, RZ ;  /* 0x0420000005217989 */ /* 0x00006200000e00ff */
[----:B------:R-:W-:Y:S01]  /*3930*/  IMAD.X R59, R29, 0x1, R61, P1 ;  /* 0x000000011d3b7824 */ /* 0x000fe200008e063d */
[----:B------:R-:W-:Y:S02]  /*3940*/  IADD3 R56, P1, PT, R2, R31, RZ ;  /* 0x0000001f02387210 */ /* 0x000fe40007f3e0ff */
[----:B------:R2:W3:Y:S01]  /*3950*/  SHFL.UP PT, R34, R4, 0x1, RZ ;  /* 0x0420000004227989 */ /* 0x0004e200000e00ff */
[----:B0-----:R-:W-:-:S03]  /*3960*/  SEL R5, R7, RZ, !P0 ;  /* 0x000000ff07057207 */ /* 0x001fc60004000000 */
[----:B------:R2:W0:Y:S01]  /*3970*/  SHFL.UP PT, R32, R55, 0x1, RZ ;  /* 0x0420000037207989 */ /* 0x00042200000e00ff */
[----:B------:R-:W-:Y:S01]  /*3980*/  SEL R2, R59, R28, !P2 ;  /* 0x0000001c3b027207 */ /* 0x000fe20005000000 */
[----:B------:R-:W-:Y:S01]  /*3990*/  IMAD.X R59, R3, 0x1, R59, P1 ;  /* 0x00000001033b7824 */ /* 0x000fe200008e063b */
[----:B------:R-:W-:Y:S01]  /*39a0*/  SEL R29, R31, R6, !P2 ;  /* 0x000000061f1d7207 */ /* 0x000fe20005000000 */
[----:B------:R-:W-:Y:S01]  /*39b0*/  IMAD.IADD R58, R58, 0x1, R5 ;  /* 0x000000013a3a7824 */ /* 0x000fe200078e0205 */
[----:B------:R-:W-:Y:S01]  /*39c0*/  SEL R7, R7, R60, !P2 ;  /* 0x0000003c07077207 */ /* 0x000fe20005000000 */
[----:B------:R-:W-:Y:S06]  /*39d0*/  @!P3 BRA `(.L_x_1502) ;  /* 0x00000000002cb947 */ /* 0x000fec0003800000 */
[----:B------:R-:W-:Y:S02]  /*39e0*/  ISETP.NE.AND P1, PT, R57, RZ, PT ;  /* 0x000000ff3900720c */ /* 0x000fe40003f25270 */
[C---:B---3--:R-:W-:Y:S02]  /*39f0*/  ISETP.NE.U32.AND P0, PT, R34.reuse, RZ, PT ;  /* 0x000000ff2200720c */ /* 0x048fe40003f05070 */
[----:B------:R-:W-:Y:S02]  /*3a00*/  SEL R34, R34, RZ, P1 ;  /* 0x000000ff22227207 */ /* 0x000fe40000800000 */
[C---:B-1----:R-:W-:Y:S02]  /*3a10*/  ISETP.NE.AND.EX P0, PT, R33.reuse, RZ, PT, P0 ;  /* 0x000000ff2100720c */ /* 0x042fe40003f05300 */
[----:B------:R-:W-:Y:S02]  /*3a20*/  SEL R33, R33, RZ, P1 ;  /* 0x000000ff21217207 */ /* 0x000fe40000800000 */
[----:B------:R-:W-:-:S02]  /*3a30*/  SEL R3, R7, RZ, !P0 ;  /* 0x000000ff07037207 */ /* 0x000fc40004000000 */
[----:B------:R-:W-:-:S03]  /*3a40*/  IADD3 R34, P0, PT, R34, R29, RZ ;  /* 0x0000001d22227210 */ /* 0x000fc60007f1e0ff */
[----:B0-----:R-:W-:Y:S02]  /*3a50*/  @P1 IMAD.IADD R7, R32, 0x1, R3 ;  /* 0x0000000120071824 */ /* 0x001fe400078e0203 */
[----:B------:R-:W-:Y:S02]  /*3a60*/  IMAD.X R33, R33, 0x1, R2, P0 ;  /* 0x0000000121217824 */ /* 0x000fe400000e0602 */
[----:B------:R-:W-:Y:S01]  /*3a70*/  IMAD.MOV.U32 R32, RZ, RZ, R7 ;  /* 0x000000ffff207224 */ /* 0x000fe200078e0007 */
[----:B------:R-:W-:Y:S06]  /*3a80*/  BRA `(.L_x_1503) ;  /* 0x00000010002c7947 */ /* 0x000fec0003800000 */
.L_x_1502:
[----:B------:R-:W4:Y:S01]  /*3a90*/  LDC.64 R28, c[0x0][0x3a8] ;  /* 0x0000ea00ff1c7b82 */ /* 0x000f220000000a00 */
[----:B------:R-:W5:Y:S01]  /*3aa0*/  LDCU UR5, c[0x0][0x370] ;  /* 0x00006e00ff0577ac */ /* 0x000f620008000800 */
[----:B------:R-:W-:Y:S01]  /*3ab0*/  @!P5 IMAD.MOV.U32 R6, RZ, RZ, R56 ;  /* 0x000000ffff06d224 */ /* 0x000fe200078e0038 */
[----:B------:R0:W-:Y:S01]  /*3ac0*/  @!P5 STS [UR4+0xd0], R58 ;  /* 0x0000d03aff00d988 */ /* 0x0001e20008000804 */
[----:B------:R-:W-:Y:S01]  /*3ad0*/  @!P5 IMAD.MOV.U32 R7, RZ, RZ, R59 ;  /* 0x000000ffff07d224 */ /* 0x000fe200078e003b */
[----:B--2---:R-:W-:Y:S01]  /*3ae0*/  LOP3.LUT R55, RZ, R54, RZ, 0x33, !PT ;  /* 0x00000036ff377212 */ /* 0x004fe200078e33ff */
[----:B------:R-:W-:Y:S02]  /*3af0*/  @!P5 IMAD.MOV.U32 R4, RZ, RZ, R58 ;  /* 0x000000ffff04d224 */ /* 0x000fe400078e003a */
[----:B------:R-:W-:Y:S01]  /*3b00*/  @!P5 IMAD.MOV.U32 R5, RZ, RZ, 0x64 ;  /* 0x00000064ff05d424 */ /* 0x000fe200078e00ff */
[----:B------:R2:W-:Y:S01]  /*3b10*/  @!P5 STS.64 [UR4+0xc8], R6 ;  /* 0x0000c806ff00d988 */ /* 0x0005e20008000a04 */
[----:B-----5:R-:W-:Y:S01]  /*3b20*/  UISETP.GT.U32.AND UP0, UPT, UR5, 0x1f3, UPT ;  /* 0x000001f30500788c */ /* 0x020fe2000bf04070 */
[----:B----4-:R-:W-:-:S05]  /*3b30*/  IMAD.WIDE.U32 R28, R0, 0x10, R28 ;  /* 0x00000010001c7825 */ /* 0x010fca00078e001c */
[----:B------:R2:W-:Y:S03]  /*3b40*/  @!P5 ST.E.128.STRONG.GPU desc[UR8][R28.64+0x200], R4 ;  /* 0x000200041c00d985 */ /* 0x0005e6000c10fd08 */
[----:B0-----:R-:W-:Y:S05]  /*3b50*/  BRA.U UP0, `(.L_x_1504) ;  /* 0x0000000100087547 */ /* 0x001fea000b800000 */
[----:B------:R0:W-:Y:S06]  /*3b60*/  MEMBAR.SC.CTA ;  /* 0x0000000000007992 */ /* 0x0001ec0000000000 */
[----:B0-----:R-:W-:Y:S05]  /*3b70*/  BRA `(.L_x_1505) ;  /* 0x0000000000087947 */ /* 0x001fea0003800000 */
.L_x_1504:
[----:B------:R-:W-:Y:S05]  /*3b80*/  NANOSLEEP 0x1c2 ;  /* 0x000001c20000795d */ /* 0x000fea0003800000 */
[----:B------:R-:W-:Y:S01]  /*3b90*/  NOP ;  /* 0x0000000000007918 */ /* 0x000fe20000000000 */
.L_x_1505:
[----:B------:R-:W-:-:S07]  /*3ba0*/  IMAD.WIDE R30, R55, 0x10, R28 ;  /* 0x00000010371e7825 */ /* 0x000fce00078e021c */
.L_x_1507:
[----:B--2---:R-:W2:Y:S01]  /*3bb0*/  LD.E.128.STRONG.GPU R4, desc[UR8][R30.64+0x200] ;  /* 0x000200081e047980 */ /* 0x004ea2000c10fd00 */
[----:B------:R-:W-:Y:S05]  /*3bc0*/  YIELD ;  /* 0x0000000000007946 */ /* 0x000fea0003800000 */
[----:B------:R-:W-:Y:S01]  /*3bd0*/  UMOV UR5, 0xffffffff ;  /* 0xffffffff00057882 */ /* 0x000fe20000000000 */
[----:B--2---:R-:W-:Y:S02]  /*3be0*/  ISETP.NE.AND P0, PT, R5, 0x63, PT ;  /* 0x000000630500780c */ /* 0x004fe40003f05270 */
[----:B------:R-:W-:Y:S11]  /*3bf0*/  BRA.DIV UR5, `(.L_x_1506) ;  /* 0x0000009205707947 */ /* 0x000ff6000b800000 */
[----:B------:R-:W-:-:S13]  /*3c00*/  VOTE.ANY P0, !P0 ;  /* 0x0000000000ff7806 */ /* 0x000fda0004000100 */
.L_x_1650:
        /* <DEDUP_REMOVED lines=13> */
[----:B0-----:R0:W2:Y:S04]  /*3ce0*/  SHFL.DOWN PT, R30, R61, 0x1, R7 ;  /* 0x082000003d1e7989 */ /* 0x0010a800000e0007 */
[----:B------:R0:W4:Y:S04]  /*3cf0*/  SHFL.DOWN PT, R31, R62, 0x1, R7 ;  /* 0x082000003e1f7989 */ /* 0x00012800000e0007 */
[----:B------:R0:W0:Y:S02]  /*3d00*/  SHFL.DOWN PT, R6, R60, 0x1, R7 ;  /* 0x082000003c067989 */ /* 0x00002400000e0007 */
.L_x_1656:
[----:B------:R-:W-:Y:S01]  /*3d10*/  ISETP.GE.AND P1, PT, R57, R7, PT ;  /* 0x000000073900720c */ /* 0x000fe20003f26270 */
[----:B------:R-:W-:-:S12]  /*3d20*/  UMOV UR5, 0xffffffff ;  /* 0xffffffff00057882 */ /* 0x000fd80000000000 */
[----:B------:R-:W-:Y:S02]  /*3d30*/  @!P1 ISETP.NE.U32.AND P0, PT, R61, RZ, PT ;  /* 0x000000ff3d00920c */ /* 0x000fe40003f05070 */
[----:B--2---:R-:W-:Y:S02]  /*3d40*/  @!P1 IADD3 R30, P2, PT, R30, R61, RZ ;  /* 0x0000003d1e1e9210 */ /* 0x004fe40007f5e0ff */
[----:B------:R-:W-:-:S03]  /*3d50*/  @!P1 ISETP.NE.AND.EX P0, PT, R62, RZ, PT, P0 ;  /* 0x000000ff3e00920c */ /* 0x000fc60003f05300 */
[----:B0-----:R-:W-:Y:S02]  /*3d60*/  @!P1 IMAD.MOV.U32 R61, RZ, RZ, R30 ;  /* 0x000000ffff3d9224 */ /* 0x001fe400078e001e */
[----:B----4-:R-:W-:Y:S01]  /*3d70*/  @!P1 IMAD.X R30, R31, 0x1, R62, P2 ;  /* 0x000000011f1e9824 */ /* 0x010fe200010e063e */
[----:B------:R-:W-:Y:S01]  /*3d80*/  @!P1 SEL R31, R6, RZ, !P0 ;  /* 0x000000ff061f9207 */ /* 0x000fe20004000000 */
[----:B------:R-:W-:Y:S06]  /*3d90*/  BRA.DIV UR5, `(.L_x_1509) ;  /* 0x0000009205a07947 */ /* 0x000fec000b800000 */
.L_x_1659:
[----:B------:R-:W-:Y:S01]  /*3da0*/  UMOV UR5, 0xffffffff ;  /* 0xffffffff00057882 */ /* 0x000fe20000000000 */
[----:B------:R-:W-:Y:S02]  /*3db0*/  @!P1 IMAD.MOV.U32 R62, RZ, RZ, R30 ;  /* 0x000000ffff3e9224 */ /* 0x000fe400078e001e */
[----:B------:R-:W-:Y:S01]  /*3dc0*/  @!P1 IMAD.IADD R60, R60, 0x1, R31 ;  /* 0x000000013c3c9824 */ /* 0x000fe200078e021f */
[----:B------:R-:W-:Y:S06]  /*3dd0*/  BRA.DIV UR5, `(.L_x_1510) ;  /* 0x0000009205b07947 */ /* 0x000fec000b800000 */
[----:B------:R0:W2:Y:S04]  /*3de0*/  SHFL.DOWN PT, R30, R61, 0x2, R7 ;  /* 0x084000003d1e7989 */ /* 0x0000a800000e0007 */
[----:B------:R0:W4:Y:S04]  /*3df0*/  SHFL.DOWN PT, R31, R62, 0x2, R7 ;  /* 0x084000003e1f7989 */ /* 0x00012800000e0007 */
[----:B------:R0:W0:Y:S02]  /*3e00*/  SHFL.DOWN PT, R54, R60, 0x2, R7 ;  /* 0x084000003c367989 */ /* 0x00002400000e0007 */
.L_x_1664:
[----:B------:R-:W-:Y:S01]  /*3e10*/  VIADD R66, R57, 0x2 ;  /* 0x0000000239427836 */ /* 0x000fe20000000000 */
[----:B------:R-:W-:-:S04]  /*3e20*/  UMOV UR5, 0xffffffff ;  /* 0xffffffff00057882 */ /* 0x000fc80000000000 */
[----:B------:R-:W-:-:S13]  /*3e30*/  ISETP.GT.AND P1, PT, R66, R7, PT ;  /* 0x000000074200720c */ /* 0x000fda0003f24270 */
[----:B------:R-:W-:Y:S02]  /*3e40*/  @!P1 ISETP.NE.U32.AND P0, PT, R61, RZ, PT ;  /* 0x000000ff3d00920c */ /* 0x000fe40003f05070 */
[----:B--2---:R-:W-:Y:S02]  /*3e50*/  @!P1 IADD3 R30, P2, PT, R30, R61, RZ ;  /* 0x0000003d1e1e9210 */ /* 0x004fe40007f5e0ff */
[----:B------:R-:W-:Y:S01]  /*3e60*/  @!P1 ISETP.NE.AND.EX P0, PT, R62, RZ, PT, P0 ;  /* 0x000000ff3e00920c */ /* 0x000fe20003f05300 */
[----:B------:R-:W-:-:S12]  /*3e70*/  BRA.DIV UR5, `(.L_x_1511) ;  /* 0x0000009205e07947 */ /* 0x000fd8000b800000 */
.L_x_1667:
[----:B0-----:R-:W-:Y:S01]  /*3e80*/  @!P1 SEL R3, R54, RZ, !P0 ;  /* 0x000000ff36039207 */ /* 0x001fe20004000000 */
[----:B------:R-:W-:Y:S01]  /*3e90*/  UMOV UR5, 0xffffffff ;  /* 0xffffffff00057882 */ /* 0x000fe20000000000 */
[----:B----4-:R-:W-:Y:S02]  /*3ea0*/  @!P1 IMAD.X R31, R31, 0x1, R62, P2 ;  /* 0x000000011f1f9824 */ /* 0x010fe400010e063e */
[----:B------:R-:W-:Y:S02]  /*3eb0*/  @!P1 IMAD.MOV.U32 R61, RZ, RZ, R30 ;  /* 0x000000ffff3d9224 */ /* 0x000fe400078e001e */
[----:B------:R-:W-:Y:S02]  /*3ec0*/  @!P1 IMAD.MOV.U32 R62, RZ, RZ, R31 ;  /* 0x000000ffff3e9224 */ /* 0x000fe400078e001f */
[----:B------:R-:W-:Y:S01]  /*3ed0*/  @!P1 IMAD.IADD R60, R60, 0x1, R3 ;  /* 0x000000013c3c9824 */ /* 0x000fe200078e0203 */
[----:B------:R-:W-:Y:S06]  /*3ee0*/  BRA.DIV UR5, `(.L_x_1512) ;  /* 0x0000009205e47947 */ /* 0x000fec000b800000 */
[----:B------:R0:W2:Y:S04]  /*3ef0*/  SHFL.DOWN PT, R30, R61, 0x4, R7 ;  /* 0x088000003d1e7989 */ /* 0x0000a800000e0007 */
[----:B------:R0:W4:Y:S04]  /*3f00*/  SHFL.DOWN PT, R31, R62, 0x4, R7 ;  /* 0x088000003e1f7989 */ /* 0x00012800000e0007 */
[----:B------:R0:W0:Y:S02]  /*3f10*/  SHFL.DOWN PT, R54, R60, 0x4, R7 ;  /* 0x088000003c367989 */ /* 0x00002400000e0007 */
.L_x_1672:
[----:B------:R-:W-:Y:S01]  /*3f20*/  VIADD R65, R57, 0x4 ;  /* 0x0000000439417836 */ /* 0x000fe20000000000 */
[----:B------:R-:W-:-:S04]  /*3f30*/  UMOV UR5, 0xffffffff ;  /* 0xffffffff00057882 */ /* 0x000fc80000000000 */
[----:B------:R-:W-:Y:S01]  /*3f40*/  ISETP.GT.AND P1, PT, R65, R7, PT ;  /* 0x000000074100720c */ /* 0x000fe20003f24270 */
[----:B------:R-:W-:-:S12]  /*3f50*/  BRA.DIV UR5, `(.L_x_1513) ;  /* 0x0000009605207947 */ /* 0x000fd8000b800000 */
.L_x_1675:
[----:B------:R-:W-:Y:S01]  /*3f60*/  @!P1 ISETP.NE.U32.AND P0, PT, R61, RZ, PT ;  /* 0x000000ff3d00920c */ /* 0x000fe20003f05070 */
[----:B------:R-:W-:Y:S01]  /*3f70*/  UMOV UR5, 0xffffffff ;  /* 0xffffffff00057882 */ /* 0x000fe20000000000 */
[----:B--2---:R-:W-:Y:S02]  /*3f80*/  @!P1 IADD3 R30, P2, PT, R30, R61, RZ ;  /* 0x0000003d1e1e9210 */ /* 0x004fe40007f5e0ff */
[----:B------:R-:W-:-:S03]  /*3f90*/  @!P1 ISETP.NE.AND.EX P0, PT, R62, RZ, PT, P0 ;  /* 0x000000ff3e00920c */ /* 0x000fc60003f05300 */
[----:B----4-:R-:W-:Y:S01]  /*3fa0*/  @!P1 IMAD.X R31, R31, 0x1, R62, P2 ;  /* 0x000000011f1f9824 */ /* 0x010fe200010e063e */
[----:B0-----:R-:W-:Y:S01]  /*3fb0*/  @!P1 SEL R3, R54, RZ, !P0 ;  /* 0x000000ff36039207 */ /* 0x001fe20004000000 */
[----:B------:R-:W-:Y:S02]  /*3fc0*/  @!P1 IMAD.MOV.U32 R61, RZ, RZ, R30 ;  /* 0x000000ffff3d9224 */ /* 0x000fe400078e001e */
[----:B------:R-:W-:Y:S02]  /*3fd0*/  @!P1 IMAD.MOV.U32 R62, RZ, RZ, R31 ;  /* 0x000000ffff3e9224 */ /* 0x000fe400078e001f */
[----:B------:R-:W-:Y:S01]  /*3fe0*/  @!P1 IMAD.IADD R60, R60, 0x1, R3 ;  /* 0x000000013c3c9824 */ /* 0x000fe200078e0203 */
[----:B------:R-:W-:Y:S06]  /*3ff0*/  BRA.DIV UR5, `(.L_x_1514) ;  /* 0x0000009605187947 */ /* 0x000fec000b800000 */
[----:B------:R0:W2:Y:S04]  /*4000*/  SHFL.DOWN PT, R30, R61, 0x8, R7 ;  /* 0x090000003d1e7989 */ /* 0x0000a800000e0007 */
[----:B------:R0:W4:Y:S04]  /*4010*/  SHFL.DOWN PT, R31, R62, 0x8, R7 ;  /* 0x090000003e1f7989 */ /* 0x00012800000e0007 */
[----:B------:R0:W0:Y:S02]  /*4020*/  SHFL.DOWN PT, R54, R60, 0x8, R7 ;  /* 0x090000003c367989 */ /* 0x00002400000e0007 */
.L_x_1680:
[----:B------:R-:W-:Y:S01]  /*4030*/  VIADD R64, R57, 0x8 ;  /* 0x0000000839407836 */ /* 0x000fe20000000000 */
[----:B------:R-:W-:-:S04]  /*4040*/  UMOV UR5, 0xffffffff ;  /* 0xffffffff00057882 */ /* 0x000fc80000000000 */
[----:B------:R-:W-:Y:S01]  /*4050*/  ISETP.GT.AND P1, PT, R64, R7, PT ;  /* 0x000000074000720c */ /* 0x000fe20003f24270 */
[----:B------:R-:W-:-:S12]  /*4060*/  BRA.DIV UR5, `(.L_x_1515) ;  /* 0x0000009605547947 */ /* 0x000fd8000b800000 */
.L_x_1683:
        /* <DEDUP_REMOVED lines=13> */
.L_x_1688:
[----:B------:R-:W-:-:S03]  /*4140*/  UMOV UR5, 0xffffffff ;  /* 0xffffffff00057882 */ /* 0x000fc60000000000 */
[----:B------:R-:W-:Y:S05]  /*4150*/  BRA.DIV UR5, `(.L_x_1517) ;  /* 0x0000009605907947 */ /* 0x000fea000b800000 */
.L_x_1691:
[----:B------:R-:W-:Y:S01]  /*4160*/  VIADD R63, R57, 0x10 ;  /* 0x00000010393f7836 */ /* 0x000fe20000000000 */
[----:B------:R-:W5:Y:S01]  /*4170*/  LDC.64 R30, c[0x0][0x3a8] ;  /* 0x0000ea00ff1e7b82 */ /* 0x000f620000000a00 */
[----:B------:R-:W-:Y:S01]  /*4180*/  UMOV UR5, 0xffffffff ;  /* 0xffffffff00057882 */ /* 0x000fe20000000000 */
[----:B------:R-:W-:Y:S01]  /*4190*/  IMAD.IADD R0, R55, 0x1, R0 ;  /* 0x0000000137007824 */ /* 0x000fe200078e0200 */
[----:B------:R-:W-:Y:S02]  /*41a0*/  ISETP.NE.AND P0, PT, R5, 0x65, PT ;  /* 0x000000650500780c */ /* 0x000fe40003f05270 */
[----:B------:R-:W-:-:S13]  /*41b0*/  ISETP.GT.AND P2, PT, R63, R7, PT ;  /* 0x000000073f00720c */ /* 0x000fda0003f44270 */
[----:B------:R-:W-:Y:S02]  /*41c0*/  @!P2 ISETP.NE.U32.AND P1, PT, R61, RZ, PT ;  /* 0x000000ff3d00a20c */ /* 0x000fe40003f25070 */
[----:B--2---:R-:W-:Y:S02]  /*41d0*/  @!P2 IADD3 R54, P3, PT, R54, R61, RZ ;  /* 0x0000003d3636a210 */ /* 0x004fe40007f7e0ff */
[----:B------:R-:W-:Y:S02]  /*41e0*/  @!P2 ISETP.NE.AND.EX P1, PT, R62, RZ, PT, P1 ;  /* 0x000000ff3e00a20c */ /* 0x000fe40003f25310 */
[----:B-----5:R-:W-:Y:S01]  /*41f0*/  IADD3 R30, P4, PT, R30, 0x200, RZ ;  /* 0x000002001e1e7810 */ /* 0x020fe20007f9e0ff */
[----:B----4-:R-:W-:Y:S01]  /*4200*/  @!P2 IMAD.X R69, R69, 0x1, R62, P3 ;  /* 0x000000014545a824 */ /* 0x010fe200018e063e */
[----:B0-----:R-:W-:Y:S01]  /*4210*/  @!P2 SEL R3, R68, RZ, !P1 ;  /* 0x000000ff4403a207 */ /* 0x001fe20004800000 */
[----:B------:R-:W-:Y:S02]  /*4220*/  @!P2 IMAD.MOV.U32 R61, RZ, RZ, R54 ;  /* 0x000000ffff3da224 */ /* 0x000fe400078e0036 */
[----:B------:R-:W-:-:S02]  /*4230*/  @!P2 IMAD.MOV.U32 R62, RZ, RZ, R69 ;  /* 0x000000ffff3ea224 */ /* 0x000fc400078e0045 */
[----:B------:R-:W-:Y:S02]  /*4240*/  @!P2 IMAD.IADD R60, R60, 0x1, R3 ;  /* 0x000000013c3ca824 */ /* 0x000fe400078e0203 */
[----:B------:R-:W-:Y:S01]  /*4250*/  IMAD.X R31, RZ, RZ, R31, P4 ;  /* 0x000000ffff1f7224 */ /* 0x000fe200020e061f */
[----:B------:R-:W-:Y:S06]  /*4260*/  BRA.DIV UR5, `(.L_x_1518) ;  /* 0x00000096056c7947 */ /* 0x000fec000b800000 */
[----:B------:R-:W-:-:S13]  /*4270*/  VOTE.ALL P0, P0 ;  /* 0x0000000000ff7806 */ /* 0x000fda0000000000 */
.L_x_1694:
[----:B------:R-:W-:Y:S05]  /*4280*/  @!P0 BRA `(.L_x_1519) ;  /* 0x0000000400b88947 */ /* 0x000fea0003800000 */
[----:B------:R-:W-:-:S07]  /*4290*/  IMAD.MOV.U32 R69, RZ, RZ, R0 ;  /* 0x000000ffff457224 */ /* 0x000fce00078e0000 */
.L_x_1533:
[----:B------:R-:W-:-:S07]  /*42a0*/  IMAD.WIDE R54, R69, 0x10, R30 ;  /* 0x0000001045367825 */ /* 0x000fce00078e021e */
.L_x_1521:
[----:B------:R-:W2:Y:S01]  /*42b0*/  LD.E.128.STRONG.GPU R4, desc[UR8][R54.64+-0x200] ;  /* 0xfffe000836047980 */ /* 0x000ea2000c10fd00 */
[----:B------:R-:W-:Y:S05]  /*42c0*/  YIELD ;  /* 0x0000000000007946 */ /* 0x000fea0003800000 */
[----:B------:R-:W-:Y:S01]  /*42d0*/  UMOV UR5, 0xffffffff ;  /* 0xffffffff00057882 */ /* 0x000fe20000000000 */
[----:B--2---:R-:W-:Y:S02]  /*42e0*/  ISETP.NE.AND P0, PT, R5, 0x63, PT ;  /* 0x000000630500780c */ /* 0x004fe40003f05270 */
[----:B------:R-:W-:Y:S11]  /*42f0*/  BRA.DIV UR5, `(.L_x_1520) ;  /* 0x00000096056c7947 */ /* 0x000ff6000b800000 */
[----:B------:R-:W-:-:S13]  /*4300*/  VOTE.ANY P0, !P0 ;  /* 0x0000000000ff7806 */ /* 0x000fda0004000100 */
.L_x_1697:
        /* <DEDUP_REMOVED lines=12> */
[----:B0-----:R0:W2:Y:S04]  /*43d0*/  SHFL.DOWN PT, R71, R0, 0x1, R7 ;  /* 0x0820000000477989 */ /* 0x0010a800000e0007 */
[----:B------:R0:W4:Y:S04]  /*43e0*/  SHFL.DOWN PT, R68, R55, 0x1, R7 ;  /* 0x0820000037447989 */ /* 0x00012800000e0007 */
[----:B------:R0:W0:Y:S02]  /*43f0*/  SHFL.DOWN PT, R70, R54, 0x1, R7 ;  /* 0x0820000036467989 */ /* 0x00002400000e0007 */
.L_x_1703:
[----:B------:R-:W-:-:S03]  /*4400*/  UMOV UR5, 0xffffffff ;  /* 0xffffffff00057882 */ /* 0x000fc60000000000 */
[----:B------:R-:W-:Y:S05]  /*4410*/  BRA.DIV UR5, `(.L_x_1523) ;  /* 0x0000009605bc7947 */ /* 0x000fea000b800000 */
.L_x_1706:
[----:B------:R-:W-:Y:S01]  /*4420*/  ISETP.GE.AND P1, PT, R57, R7, PT ;  /* 0x000000073900720c */ /* 0x000fe20003f26270 */
[----:B------:R-:W-:-:S12]  /*4430*/  UMOV UR5, 0xffffffff ;  /* 0xffffffff00057882 */ /* 0x000fd80000000000 */
[----:B------:R-:W-:-:S04]  /*4440*/  @!P1 ISETP.NE.U32.AND P0, PT, R0, RZ, PT ;  /* 0x000000ff0000920c */ /* 0x000fc80003f05070 */
[----:B------:R-:W-:-:S04]  /*4450*/  @!P1 ISETP.NE.AND.EX P0, PT, R55, RZ, PT, P0 ;  /* 0x000000ff3700920c */ /* 0x000fc80003f05300 */
[----:B0-----:R-:W-:Y:S02]  /*4460*/  @!P1 SEL R3, R70, RZ, !P0 ;  /* 0x000000ff46039207 */ /* 0x001fe40004000000 */
[----:B--2---:R-:W-:-:S03]  /*4470*/  @!P1 IADD3 R71, P0, PT, R71, R0, RZ ;  /* 0x0000000047479210 */ /* 0x004fc60007f1e0ff */
[----:B------:R-:W-:Y:S02]  /*4480*/  @!P1 IMAD.IADD R54, R54, 0x1, R3 ;  /* 0x0000000136369824 */ /* 0x000fe400078e0203 */
[----:B----4-:R-:W-:Y:S02]  /*4490*/  @!P1 IMAD.X R68, R68, 0x1, R55, P0 ;  /* 0x0000000144449824 */ /* 0x010fe400000e0637 */
[----:B------:R-:W-:Y:S02]  /*44a0*/  @!P1 IMAD.MOV.U32 R0, RZ, RZ, R71 ;  /* 0x000000ffff009224 */ /* 0x000fe400078e0047 */
[----:B------:R-:W-:Y:S01]  /*44b0*/  @!P1 IMAD.MOV.U32 R55, RZ, RZ, R68 ;  /* 0x000000ffff379224 */ /* 0x000fe200078e0044 */
[----:B------:R-:W-:Y:S06]  /*44c0*/  BRA.DIV UR5, `(.L_x_1524) ;  /* 0x0000009605b07947 */ /* 0x000fec000b800000 */
[----:B------:R0:W2:Y:S04]  /*44d0*/  SHFL.DOWN PT, R71, R0, 0x2, R7 ;  /* 0x0840000000477989 */ /* 0x0000a800000e0007 */
[----:B------:R0:W4:Y:S04]  /*44e0*/  SHFL.DOWN PT, R68, R55, 0x2, R7 ;  /* 0x0840000037447989 */ /* 0x00012800000e0007 */
[----:B------:R0:W0:Y:S02]  /*44f0*/  SHFL.DOWN PT, R70, R54, 0x2, R7 ;  /* 0x0840000036467989 */ /* 0x00002400000e0007 */
.L_x_1711:
[----:B------:R-:W-:-:S03]  /*4500*/  UMOV UR5, 0xffffffff ;  /* 0xffffffff00057882 */ /* 0x000fc60000000000 */
[----:B------:R-:W-:Y:S05]  /*4510*/  BRA.DIV UR5, `(.L_x_1525) ;  /* 0x0000009605f47947 */ /* 0x000fea000b800000 */
.L_x_1714:
[----:B------:R-:W-:Y:S01]  /*4520*/  ISETP.GT.AND P1, PT, R66, R7, PT ;  /* 0x000000074200720c */ /* 0x000fe20003f24270 */
        /* <DEDUP_REMOVED lines=13> */
.L_x_1719:
[----:B------:R-:W-:-:S03]  /*4600*/  UMOV UR5, 0xffffffff ;  /* 0xffffffff00057882 */ /* 0x000fc60000000000 */
[----:B------:R-:W-:Y:S05]  /*4610*/  BRA.DIV UR5, `(.L_x_1527) ;  /* 0x0000009a052c7947 */ /* 0x000fea000b800000 */
.L_x_1722:
        /* <DEDUP_REMOVED lines=14> */
.L_x_1727:
[----:B------:R-:W-:-:S03]  /*4700*/  UMOV UR5, 0xffffffff ;  /* 0xffffffff00057882 */ /* 0x000fc60000000000 */
[----:B------:R-:W-:Y:S05]  /*4710*/  BRA.DIV UR5, `(.L_x_1529) ;  /* 0x0000009a05647947 */ /* 0x000fea000b800000 */
.L_x_1730:
        /* <DEDUP_REMOVED lines=14> */
.L_x_1735:
[----:B------:R-:W-:-:S03]  /*4800*/  UMOV UR5, 0xffffffff ;  /* 0xffffffff00057882 */ /* 0x000fc60000000000 */
[----:B------:R-:W-:Y:S05]  /*4810*/  BRA.DIV UR5, `(.L_x_1531) ;  /* 0x0000009a059c7947 */ /* 0x000fea000b800000 */
.L_x_1738:
[----:B------:R-:W-:Y:S01]  /*4820*/  ISETP.GT.AND P2, PT, R63, R7, PT ;  /* 0x000000073f00720c */ /* 0x000fe20003f44270 */
[----:B------:R-:W-:Y:S01]  /*4830*/  UMOV UR5, 0xffffffff ;  /* 0xffffffff00057882 */ /* 0x000fe20000000000 */
[----:B------:R-:W-:-:S11]  /*4840*/  VIADD R69, R69, 0xffffffe0 ;  /* 0xffffffe045457836 */ /* 0x000fd60000000000 */
[----:B------:R-:W-:Y:S02]  /*4850*/  @!P2 ISETP.NE.U32.AND P0, PT, R0, RZ, PT ;  /* 0x000000ff0000a20c */ /* 0x000fe40003f05070 */
[----:B--2---:R-:W-:Y:S02]  /*4860*/  @!P2 IADD3 R71, P1, PT, R71, R0, RZ ;  /* 0x000000004747a210 */ /* 0x004fe40007f3e0ff */
[----:B------:R-:W-:-:S03]  /*4870*/  @!P2 ISETP.NE.AND.EX P0, PT, R55, RZ, PT, P0 ;  /* 0x000000ff3700a20c */ /* 0x000fc60003f05300 */
[----:B----4-:R-:W-:Y:S01]  /*4880*/  @!P2 IMAD.X R68, R68, 0x1, R55, P1 ;  /* 0x000000014444a824 */ /* 0x010fe200008e0637 */
[----:B0-----:R-:W-:Y:S01]  /*4890*/  @!P2 SEL R3, R70, RZ, !P0 ;  /* 0x000000ff4603a207 */ /* 0x001fe20004000000 */
[----:B------:R-:W-:Y:S01]  /*48a0*/  @!P2 IMAD.MOV.U32 R0, RZ, RZ, R71 ;  /* 0x000000ffff00a224 */ /* 0x000fe200078e0047 */
[----:B------:R-:W-:Y:S01]  /*48b0*/  ISETP.NE.U32.AND P1, PT, R61, RZ, PT ;  /* 0x000000ff3d00720c */ /* 0x000fe20003f25070 */
[----:B------:R-:W-:Y:S01]  /*48c0*/  @!P2 IMAD.MOV.U32 R55, RZ, RZ, R68 ;  /* 0x000000ffff37a224 */ /* 0x000fe200078e0044 */
[----:B------:R-:W-:Y:S01]  /*48d0*/  ISETP.NE.AND P0, PT, R5, 0x65, PT ;  /* 0x000000650500780c */ /* 0x000fe20003f05270 */
[----:B------:R-:W-:Y:S01]  /*48e0*/  @!P2 IMAD.IADD R54, R54, 0x1, R3 ;  /* 0x000000013636a824 */ /* 0x000fe200078e0203 */
[----:B------:R-:W-:Y:S02]  /*48f0*/  ISETP.NE.AND.EX P1, PT, R62, RZ, PT, P1 ;  /* 0x000000ff3e00720c */ /* 0x000fe40003f25310 */
[----:B------:R-:W-:Y:S02]  /*4900*/  IADD3 R61, P2, PT, R61, R0, RZ ;  /* 0x000000003d3d7210 */ /* 0x000fe40007f5e0ff */
[----:B------:R-:W-:-:S03]  /*4910*/  SEL R3, R54, RZ, !P1 ;  /* 0x000000ff36037207 */ /* 0x000fc60004800000 */
[----:B------:R-:W-:Y:S02]  /*4920*/  IMAD.X R62, R62, 0x1, R55, P2 ;  /* 0x000000013e3e7824 */ /* 0x000fe400010e0637 */
[----:B------:R-:W-:Y:S01]  /*4930*/  IMAD.IADD R60, R3, 0x1, R60 ;  /* 0x00000001033c7824 */ /* 0x000fe200078e023c */
[----:B------:R-:W-:Y:S06]  /*4940*/  BRA.DIV UR5, `(.L_x_1532) ;  /* 0x0000009a05707947 */ /* 0x000fec000b800000 */
[----:B------:R-:W-:-:S13]  /*4950*/  VOTE.ALL P0, P0 ;  /* 0x0000000000ff7806 */ /* 0x000fda0000000000 */
.L_x_1741:
[----:B------:R-:W-:Y:S05]  /*4960*/  @P0 BRA `(.L_x_1533) ;  /* 0xfffffff8004c0947 */ /* 0x000fea000383ffff */
.L_x_1519:
[----:B------:R-:W-:Y:S01]  /*4970*/  ISETP.NE.AND P1, PT, R57, RZ, PT ;  /* 0x000000ff3900720c */ /* 0x000fe20003f25270 */
[----:B------:R-:W-:Y:S01]  /*4980*/  BSSY.RECONVERGENT B0, `(.L_x_1534) ;  /* 0x0000016000007945 */ /* 0x000fe20003800200 */
[----:B------:R-:W-:-:S11]  /*4990*/  IMAD.MOV.U32 R2, RZ, RZ, R61 ;  /* 0x000000ffff027224 */ /* 0x000fd600078e003d */
[----:B------:R-:W0:Y:S01]  /*49a0*/  @!P1 S2R R3, SR_CgaCtaId ;  /* 0x0000000000039919 */ /* 0x000e220000008800 */
[----:B------:R-:W-:-:S04]  /*49b0*/  @!P1 MOV R0, 0x400 ;  /* 0x0000040000009802 */ /* 0x000fc80000000f00 */
[----:B0-----:R-:W-:Y:S01]  /*49c0*/  @!P1 LEA R31, R3, R0, 0x18 ;  /* 0x00000000031f9211 */ /* 0x001fe200078ec0ff */
[----:B------:R-:W-:Y:S01]  /*49d0*/  IMAD.MOV.U32 R3, RZ, RZ, R62 ;  /* 0x000000ffff037224 */ /* 0x000fe200078e003e */
[----:B------:R-:W-:Y:S06]  /*49e0*/  @P5 BRA `(.L_x_1535) ;  /* 0x00000000003c5947 */ /* 0x000fec0003800000 */
[----:B------:R-:W0:Y:S01]  /*49f0*/  S2UR UR6, SR_CgaCtaId ;  /* 0x00000000000679c3 */ /* 0x000e220000008800 */
[----:B------:R-:W-:Y:S01]  /*4a00*/  ISETP.NE.U32.AND P0, PT, R56, RZ, PT ;  /* 0x000000ff3800720c */ /* 0x000fe20003f05070 */
[----:B------:R-:W-:Y:S01]  /*4a10*/  UMOV UR5, 0x400 ;  /* 0x0000040000057882 */ /* 0x000fe20000000000 */
[----:B------:R-:W-:Y:S02]  /*4a20*/  IADD3 R6, P2, PT, R2, R56, RZ ;  /* 0x0000003802067210 */ /* 0x000fe40007f5e0ff */
[----:B------:R-:W-:-:S03]  /*4a30*/  ISETP.NE.AND.EX P0, PT, R59, RZ, PT, P0 ;  /* 0x000000ff3b00720c */ /* 0x000fc60003f05300 */
[----:B------:R-:W-:Y:S01]  /*4a40*/  IMAD.X R7, R3, 0x1, R59, P2 ;  /* 0x0000000103077824 */ /* 0x000fe200010e063b */
[----:B------:R-:W-:-:S05]  /*4a50*/  SEL R5, R60, RZ, !P0 ;  /* 0x000000ff3c057207 */ /* 0x000fca0004000000 */
[----:B------:R-:W-:Y:S02]  /*4a60*/  IMAD.IADD R4, R58, 0x1, R5 ;  /* 0x000000013a047824 */ /* 0x000fe400078e0205 */
[----:B------:R-:W-:-:S05]  /*4a70*/  IMAD.MOV.U32 R5, RZ, RZ, 0x65 ;  /* 0x00000065ff057424 */ /* 0x000fca00078e00ff */
[----:B------:R2:W-:Y:S01]  /*4a80*/  ST.E.128.STRONG.GPU desc[UR8][R28.64+0x200], R4 ;  /* 0x000200041c007985 */ /* 0x0005e2000c10fd08 */
[----:B0-----:R-:W-:-:S09]  /*4a90*/  ULEA UR5, UR6, UR5, 0x18 ;  /* 0x0000000506057291 */ /* 0x001fd2000f8ec0ff */
[----:B------:R2:W-:Y:S04]  /*4aa0*/  STS.64 [UR5+0xb8], R6 ;  /* 0x0000b806ff007988 */ /* 0x0005e80008000a05 */
[----:B------:R2:W-:Y:S04]  /*4ab0*/  STS [UR5+0xc0], R4 ;  /* 0x0000c004ff007988 */ /* 0x0005e80008000805 */
[----:B------:R2:W-:Y:S04]  /*4ac0*/  STS.64 [UR5+0xa8], R2 ;  /* 0x0000a802ff007988 */ /* 0x0005e80008000a05 */
[----:B------:R2:W-:Y:S02]  /*4ad0*/  STS [UR5+0xb0], R60 ;  /* 0x0000b03cff007988 */ /* 0x0005e40008000805 */
.L_x_1535:
[----:B------:R-:W-:Y:S05]  /*4ae0*/  BSYNC.RECONVERGENT B0 ;  /* 0x0000000000007941 */ /* 0x000fea0003800200 */
.L_x_1534:
[----:B------:R0:W-:Y:S01]  /*4af0*/  @!P1 STS.64 [R31+0x88], R2 ;  /* 0x000088021f009388 */ /* 0x0001e20000000a00 */
[----:B---3--:R-:W-:Y:S02]  /*4b00*/  @!P1 IMAD.MOV.U32 R34, RZ, RZ, R2 ;  /* 0x000000ffff229224 */ /* 0x008fe400078e0002 */
[----:B-1----:R-:W-:Y:S01]  /*4b10*/  @!P1 IMAD.MOV.U32 R33, RZ, RZ, R3 ;  /* 0x000000ffff219224 */ /* 0x002fe200078e0003 */
[----:B------:R0:W-:Y:S01]  /*4b20*/  @!P1 STS [R31+0x90], R60 ;  /* 0x0000903c1f009388 */ /* 0x0001e20000000800 */
[----:B------:R-:W-:-:S07]  /*4b30*/  @!P1 IMAD.MOV.U32 R32, RZ, RZ, R60 ;  /* 0x000000ffff209224 */ /* 0x000fce00078e003c */
.L_x_1503:
[----:B--2---:R-:W1:Y:S01]  /*4b40*/  S2R R29, SR_TID.X ;  /* 0x00000000001d7919 */ /* 0x004e620000002100 */
[----:B------:R-:W-:Y:S01]  /*4b50*/  ISETP.NE.U32.AND P0, PT, R26, R22, PT ;  /* 0x000000161a00720c */ /* 0x000fe20003f05070 */
[----:B------:R-:W-:Y:S05]  /*4b60*/  WARPSYNC.ALL ;  /* 0x0000000000007948 */ /* 0x000fea0003800000 */
[----:B------:R-:W-:Y:S01]  /*4b70*/  BAR.SYNC.DEFER_BLOCKING 0x0 ;  /* 0x0000000000007b1d */ /* 0x000fe20000010000 */
[----:B------:R-:W-:Y:S02]  /*4b80*/  ISETP.NE.U32.AND P1, PT, R22, R20, PT ;  /* 0x000000141600720c */ /* 0x000fe40003f25070 */
[----:B------:R-:W-:-:S03]  /*4b90*/  ISETP.NE.AND.EX P2, PT, R27, R23, PT, P0 ;  /* 0x000000171b00720c */ /* 0x000fc60003f45300 */
[----:B------:R-:W-:Y:S01]  /*4ba0*/  BSSY.RECONVERGENT B0, `(.L_x_1536) ;  /* 0x000000e000007945 */ /* 0x000fe20003800200 */
[----:B-1----:R-:W-:-:S13]  /*4bb0*/  ISETP.NE.AND P3, PT, R29, RZ, PT ;  /* 0x000000ff1d00720c */ /* 0x002fda0003f65270 */
[----:B------:R-:W-:Y:S05]  /*4bc0*/  @!P3 BRA `(.L_x_1537) ;  /* 0x00000000002cb947 */ /* 0x000fea0003800000 */
[----:B------:R-:W1:Y:S01]  /*4bd0*/  S2UR UR6, SR_CgaCtaId ;  /* 0x00000000000679c3 */ /* 0x000e620000008800 */
[----:B------:R-:W-:Y:S01]  /*4be0*/  UMOV UR5, 0x400 ;  /* 0x0000040000057882 */ /* 0x000fe20000000000 */
[----:B------:R-:W-:-:S04]  /*4bf0*/  ISETP.NE.U32.AND P0, PT, R34, RZ, PT ;  /* 0x000000ff2200720c */ /* 0x000fc80003f05070 */
[----:B------:R-:W-:Y:S01]  /*4c00*/  ISETP.NE.AND.EX P0, PT, R33, RZ, PT, P0 ;  /* 0x000000ff2100720c */ /* 0x000fe20003f05300 */
[----:B-1----:R-:W-:-:S09]  /*4c10*/  ULEA UR5, UR6, UR5, 0x18 ;  /* 0x0000000506057291 */ /* 0x002fd2000f8ec0ff */
[----:B0-----:R-:W0:Y:S04]  /*4c20*/  LDS.64 R2, [UR5+0x88] ;  /* 0x00008805ff027984 */ /* 0x001e280008000a00 */
[----:B------:R-:W1:Y:S01]  /*4c30*/  LDS R0, [UR5+0x90] ;  /* 0x00009005ff007984 */ /* 0x000e620008000800 */
[----:B0-----:R-:W-:Y:S02]  /*4c40*/  IADD3 R34, P3, PT, R2, R34, RZ ;  /* 0x0000002202227210 */ /* 0x001fe40007f7e0ff */
[----:B-1----:R-:W-:-:S03]  /*4c50*/  SEL R5, R0, RZ, !P0 ;  /* 0x000000ff00057207 */ /* 0x002fc60004000000 */
[----:B------:R-:W-:Y:S02]  /*4c60*/  IMAD.X R33, R3, 0x1, R33, P3 ;  /* 0x0000000103217824 */ /* 0x000fe400018e0621 */
[----:B------:R-:W-:-:S07]  /*4c70*/  IMAD.IADD R32, R32, 0x1, R5 ;  /* 0x0000000120207824 */ /* 0x000fce00078e0205 */
.L_x_1537:
[----:B------:R-:W-:Y:S05]  /*4c80*/  BSYNC.RECONVERGENT B0 ;  /* 0x0000000000007941 */ /* 0x000fea0003800200 */
.L_x_1536:
[----:B------:R-:W-:Y:S01]  /*4c90*/  SEL R0, R32, RZ, !P2 ;  /* 0x000000ff20007207 */ /* 0x000fe20005000000 */
[----:B------:R-:W1:Y:S01]  /*4ca0*/  S2UR UR5, SR_CgaCtaId ;  /* 0x00000000000579c3 */ /* 0x000e620000008800 */
[----:B------:R-:W-:Y:S01]  /*4cb0*/  ISETP.NE.AND.EX P1, PT, R23, R21, PT, P1 ;  /* 0x000000151700720c */ /* 0x000fe20003f25310 */
[----:B------:R-:W-:Y:S01]  /*4cc0*/  UMOV UR4, 0x400 ;  /* 0x0000040000047882 */ /* 0x000fe20000000000 */
[----:B------:R-:W-:Y:S01]  /*4cd0*/  ISETP.NE.U32.AND P0, PT, R20, R18, PT ;  /* 0x000000121400720c */ /* 0x000fe20003f05070 */
[----:B------:R-:W-:Y:S01]  /*4ce0*/  IMAD.IADD R53, R53, 0x1, R0 ;  /* 0x0000000135357824 */ /* 0x000fe200078e0200 */
[----:B------:R-:W-:Y:S02]  /*4cf0*/  ISETP.NE.U32.AND P2, PT, R22, R20, PT ;  /* 0x000000141600720c */ /* 0x000fe40003f45070 */
[----:B------:R-:W-:Y:S02]  /*4d00*/  ISETP.NE.U32.AND P3, PT, R20, R18, PT ;  /* 0x000000121400720c */ /* 0x000fe40003f65070 */
[----:B0-----:R-:W-:-:S02]  /*4d10*/  SEL R3, R53, RZ, !P1 ;  /* 0x000000ff35037207 */ /* 0x001fc40004800000 */
[----:B------:R-:W-:Y:S02]  /*4d20*/  ISETP.NE.AND.EX P1, PT, R21, R19, PT, P0 ;  /* 0x000000131500720c */ /* 0x000fe40003f25300 */
[----:B------:R-:W-:Y:S01]  /*4d30*/  ISETP.NE.U32.AND P0, PT, R18, R16, PT ;  /* 0x000000101200720c */ /* 0x000fe20003f05070 */
[----:B------:R-:W-:Y:S01]  /*4d40*/  IMAD.IADD R52, R52, 0x1, R3 ;  /* 0x0000000134347824 */ /* 0x000fe200078e0203 */
[----:B------:R-:W-:Y:S02]  /*4d50*/  ISETP.NE.AND.EX P2, PT, R23, R21, PT, P2 ;  /* 0x000000151700720c */ /* 0x000fe40003f45320 */
[----:B------:R-:W-:Y:S02]  /*4d60*/  ISETP.NE.AND.EX P3, PT, R21, R19, PT, P3 ;  /* 0x000000131500720c */ /* 0x000fe40003f65330 */
[----:B------:R-:W-:Y:S02]  /*4d70*/  SEL R0, R52, RZ, !P1 ;  /* 0x000000ff34007207 */ /* 0x000fe40004800000 */
[----:B------:R-:W-:-:S02]  /*4d80*/  ISETP.NE.AND.EX P1, PT, R19, R17, PT, P0 ;  /* 0x000000111300720c */ /* 0x000fc40003f25300 */
[----:B------:R-:W-:Y:S01]  /*4d90*/  ISETP.NE.U32.AND P0, PT, R16, R14, PT ;  /* 0x0000000e1000720c */ /* 0x000fe20003f05070 */
[----:B------:R-:W-:Y:S01]  /*4da0*/  IMAD.IADD R51, R51, 0x1, R0 ;  /* 0x0000000133337824 */ /* 0x000fe200078e0200 */
[----:B-1----:R-:W-:Y:S01]  /*4db0*/  ULEA UR4, UR5, UR4, 0x18 ;  /* 0x0000000405047291 */ /* 0x002fe2000f8ec0ff */
[----:B------:R-:W-:Y:S02]  /*4dc0*/  SEL R4, RZ, 0x1, !P3 ;  /* 0x00000001ff047807 */ /* 0x000fe40005800000 */
[----:B------:R-:W-:Y:S02]  /*4dd0*/  IADD3 R43, P6, PT, R34, R43, RZ ;  /* 0x0000002b222b7210 */ /* 0x000fe40007fde0ff */
[----:B------:R-:W-:Y:S02]  /*4de0*/  SEL R3, R51, RZ, !P1 ;  /* 0x000000ff33037207 */ /* 0x000fe40004800000 */
[----:B------:R-:W-:Y:S01]  /*4df0*/  ISETP.NE.AND.EX P1, PT, R17, R15, PT, P0 ;  /* 0x0000000f1100720c */ /* 0x000fe20003f25300 */
[----:B------:R-:W-:Y:S01]  /*4e00*/  IMAD.X R44, R33, 0x1, R44, P6 ;  /* 0x00000001212c7824 */ /* 0x000fe200030e062c */
[----:B------:R-:W-:Y:S01]  /*4e10*/  ISETP.NE.U32.AND P0, PT, R14, R12, PT ;  /* 0x0000000c0e00720c */ /* 0x000fe20003f05070 */
[----:B------:R-:W-:Y:S01]  /*4e20*/  IMAD.IADD R50, R50, 0x1, R3 ;  /* 0x0000000132327824 */ /* 0x000fe200078e0203 */
[C---:B------:R-:W-:Y:S01]  /*4e30*/  IADD3 R41, P5, PT, R34.reuse, R41, RZ ;  /* 0x0000002922297210 */ /* 0x040fe20007fbe0ff */
[----:B------:R-:W0:Y:S01]  /*4e40*/  LDS.64 R2, [UR4+0xc8] ;  /* 0x0000c804ff027984 */ /* 0x000e220008000a00 */
[----:B------:R-:W-:-:S02]  /*4e50*/  IADD3 R39, P4, PT, R34, R39, RZ ;  /* 0x0000002722277210 */ /* 0x000fc40007f9e0ff */
[----:B------:R-:W-:Y:S01]  /*4e60*/  SEL R0, R50, RZ, !P1 ;  /* 0x000000ff32007207 */ /* 0x000fe20004800000 */
[----:B------:R-:W-:Y:S01]  /*4e70*/  IMAD.X R42, R33, 0x1, R42, P5 ;  /* 0x00000001212a7824 */ /* 0x000fe200028e062a */
[----:B------:R-:W-:Y:S01]  /*4e80*/  ISETP.NE.AND.EX P1, PT, R15, R13, PT, P0 ;  /* 0x0000000d0f00720c */ /* 0x000fe20003f25300 */
[----:B------:R-:W-:Y:S01]  /*4e90*/  IMAD.X R40, R33, 0x1, R40, P4 ;  /* 0x0000000121287824 */ /* 0x000fe200020e0628 */
[----:B------:R-:W-:Y:S01]  /*4ea0*/  ISETP.NE.U32.AND P0, PT, R12, R10, PT ;  /* 0x0000000a0c00720c */ /* 0x000fe20003f05070 */
[----:B------:R-:W-:Y:S01]  /*4eb0*/  IMAD.IADD R49, R49, 0x1, R0 ;  /* 0x0000000131317824 */ /* 0x000fe200078e0200 */
[----:B------:R-:W-:Y:S02]  /*4ec0*/  IADD3 R37, P3, PT, R34, R37, RZ ;  /* 0x0000002522257210 */ /* 0x000fe40007f7e0ff */
[----:B------:R-:W-:Y:S02]  /*4ed0*/  ISETP.NE.AND.EX P0, PT, R13, R11, PT, P0 ;  /* 0x0000000b0d00720c */ /* 0x000fe40003f05300 */
[----:B------:R-:W-:Y:S01]  /*4ee0*/  SEL R5, R49, RZ, !P1 ;  /* 0x000000ff31057207 */ /* 0x000fe20004800000 */
[----:B------:R-:W-:-:S04]  /*4ef0*/  IMAD.X R38, R33, 0x1, R38, P3 ;  /* 0x0000000121267824 */ /* 0x000fc800018e0626 */
[----:B------:R-:W-:-:S05]  /*4f00*/  IMAD.IADD R48, R48, 0x1, R5 ;  /* 0x0000000130307824 */ /* 0x000fca00078e0205 */
[----:B------:R-:W-:Y:S02]  /*4f10*/  SEL R0, R48, RZ, !P0 ;  /* 0x000000ff30007207 */ /* 0x000fe40004000000 */
[----:B------:R-:W-:-:S03]  /*4f20*/  ISETP.NE.U32.AND P0, PT, R26, R22, PT ;  /* 0x000000161a00720c */ /* 0x000fc60003f05070 */
[----:B------:R-:W-:Y:S01]  /*4f30*/  IMAD.IADD R47, R47, 0x1, R0 ;  /* 0x000000012f2f7824 */ /* 0x000fe200078e0200 */
[----:B------:R-:W-:Y:S02]  /*4f40*/  ISETP.NE.AND.EX P1, PT, R27, R23, PT, P0 ;  /* 0x000000171b00720c */ /* 0x000fe40003f25300 */
[----:B------:R-:W-:Y:S02]  /*4f50*/  SEL R0, RZ, 0x1, !P2 ;  /* 0x00000001ff007807 */ /* 0x000fe40005000000 */
[----:B------:R-:W-:Y:S02]  /*4f60*/  SEL R55, RZ, 0x1, !P1 ;  /* 0x00000001ff377807 */ /* 0x000fe40004800000 */
[----:B------:R-:W-:Y:S02]  /*4f70*/  ISETP.NE.U32.AND P0, PT, R10, R8, PT ;  /* 0x000000080a00720c */ /* 0x000fe40003f05070 */
[----:B------:R-:W-:Y:S02]  /*4f80*/  IADD3 R31, P1, PT, R0, R55, RZ ;  /* 0x00000037001f7210 */ /* 0x000fe40007f3e0ff */
[----:B------:R-:W-:-:S02]  /*4f90*/  ISETP.NE.AND.EX P0, PT, R11, R9, PT, P0 ;  /* 0x000000090b00720c */ /* 0x000fc40003f05300 */
[C---:B------:R-:W-:Y:S01]  /*4fa0*/  IADD3 R35, P2, PT, R34.reuse, R35, RZ ;  /* 0x0000002322237210 */ /* 0x040fe20007f5e0ff */
[----:B------:R-:W-:Y:S01]  /*4fb0*/  IMAD.IADD R7, R31, 0x1, R4 ;  /* 0x000000011f077824 */ /* 0x000fe200078e0204 */
[----:B------:R-:W-:Y:S01]  /*4fc0*/  SEL R0, R47, RZ, !P0 ;  /* 0x000000ff2f007207 */ /* 0x000fe20004000000 */
[----:B------:R-:W-:Y:S01]  /*4fd0*/  IMAD.X R6, RZ, RZ, RZ, P1 ;  /* 0x000000ffff067224 */ /* 0x000fe200008e06ff */
[C---:B------:R-:W-:Y:S01]  /*4fe0*/  IADD3 R31, P0, PT, R34.reuse, R31, RZ ;  /* 0x0000001f221f7210 */ /* 0x040fe20007f1e0ff */
[----:B------:R-:W-:Y:S01]  /*4ff0*/  IMAD.X R36, R33, 0x1, R36, P2 ;  /* 0x0000000121247824 */ /* 0x000fe200010e0624 */
[----:B------:R-:W-:Y:S01]  /*5000*/  IADD3 R7, P1, PT, R34, R7, RZ ;  /* 0x0000000722077210 */ /* 0x000fe20007f3e0ff */
[----:B------:R-:W-:Y:S02]  /*5010*/  IMAD.IADD R45, R45, 0x1, R0 ;  /* 0x000000012d2d7824 */ /* 0x000fe400078e0200 */
[C---:B------:R-:W-:Y:S01]  /*5020*/  IMAD.X R6, R33.reuse, 0x1, R6, P0 ;  /* 0x0000000121067824 */ /* 0x040fe200000e0606 */
[----:B0-----:R-:W-:Y:S01]  /*5030*/  ISETP.GE.U32.AND P0, PT, R2, 0x101, PT ;  /* 0x000001010200780c */ /* 0x001fe20003f06070 */
[----:B------:R-:W-:Y:S01]  /*5040*/  IMAD.X R46, R33, 0x1, R46, P1 ;  /* 0x00000001212e7824 */ /* 0x000fe200008e062e */
[----:B------:R-:W-:-:S02]  /*5050*/  IADD3 R55, P1, PT, R34, R55, RZ ;  /* 0x0000003722377210 */ /* 0x000fc40007f3e0ff */
[----:B------:R-:W-:-:S03]  /*5060*/  ISETP.GE.AND.EX P0, PT, R3, RZ, PT, P0 ;  /* 0x000000ff0300720c */ /* 0x000fc60003f06300 */
[----:B------:R-:W-:-:S10]  /*5070*/  IMAD.X R0, RZ, RZ, R33, P1 ;  /* 0x000000ffff007224 */ /* 0x000fd400008e0621 */
[----:B------:R-:W-:Y:S05]  /*5080*/  @!P0 BRA `(.L_x_1538) ;  /* 0x00000008003c8947 */ /* 0x000fea0003800000 */
[----:B------:R-:W0:Y:S01]  /*5090*/  LDS.64 R4, [UR4+0xa8] ;  /* 0x0000a804ff047984 */ /* 0x000e220008000a00 */
[----:B------:R-:W-:Y:S01]  /*50a0*/  BAR.SYNC.DEFER_BLOCKING 0x0 ;  /* 0x0000000000007b1d */ /* 0x000fe20000010000 */
[----:B------:R-:W-:Y:S02]  /*50b0*/  ISETP.NE.U32.AND P1, PT, R26, R22, PT ;  /* 0x000000161a00720c */ /* 0x000fe40003f25070 */
[----:B------:R-:W-:Y:S02]  /*50c0*/  ISETP.NE.U32.AND P0, PT, R22, R20, PT ;  /* 0x000000141600720c */ /* 0x000fe40003f05070 */
[----:B------:R-:W-:Y:S02]  /*50d0*/  ISETP.NE.AND.EX P1, PT, R27, R23, PT, P1 ;  /* 0x000000171b00720c */ /* 0x000fe40003f25310 */
[----:B------:R-:W-:Y:S02]  /*50e0*/  ISETP.NE.AND.EX P0, PT, R23, R21, PT, P0 ;  /* 0x000000151700720c */ /* 0x000fe40003f05300 */
[----:B------:R-:W-:-:S02]  /*50f0*/  ISETP.NE.U32.AND P5, PT, R20, R18, PT ;  /* 0x000000121400720c */ /* 0x000fc40003fa5070 */
[----:B------:R-:W-:Y:S02]  /*5100*/  ISETP.NE.U32.AND P4, PT, R18, R16, PT ;  /* 0x000000101200720c */ /* 0x000fe40003f85070 */
[----:B------:R-:W-:Y:S02]  /*5110*/  ISETP.NE.U32.AND P3, PT, R16, R14, PT ;  /* 0x0000000e1000720c */ /* 0x000fe40003f65070 */
[----:B------:R-:W-:Y:S02]  /*5120*/  ISETP.NE.U32.AND P2, PT, R14, R12, PT ;  /* 0x0000000c0e00720c */ /* 0x000fe40003f45070 */
[----:B------:R-:W-:Y:S02]  /*5130*/  ISETP.NE.AND.EX P5, PT, R21, R19, PT, P5 ;  /* 0x000000131500720c */ /* 0x000fe40003fa5350 */
[----:B------:R-:W-:Y:S02]  /*5140*/  ISETP.NE.AND.EX P4, PT, R19, R17, PT, P4 ;  /* 0x000000111300720c */ /* 0x000fe40003f85340 */
[----:B------:R-:W-:-:S02]  /*5150*/  ISETP.NE.U32.AND P6, PT, R10, R8, PT ;  /* 0x000000080a00720c */ /* 0x000fc40003fc5070 */
[----:B------:R-:W-:Y:S02]  /*5160*/  ISETP.NE.AND.EX P3, PT, R17, R15, PT, P3 ;  /* 0x0000000f1100720c */ /* 0x000fe40003f65330 */
[----:B------:R-:W-:Y:S02]  /*5170*/  ISETP.NE.AND.EX P2, PT, R15, R13, PT, P2 ;  /* 0x0000000d0f00720c */ /* 0x000fe40003f45320 */
[----:B------:R-:W-:Y:S01]  /*5180*/  ISETP.NE.AND.EX P6, PT, R11, R9, PT, P6 ;  /* 0x000000090b00720c */ /* 0x000fe20003fc5360 */
        /* <DEDUP_REMOVED lines=9> */
[--C-:B------:R-:W-:Y:S01]  /*5220*/  @P2 IMAD.IADD R41, R41, 0x1, -R4.reuse ;  /* 0x0000000129292824 */ /* 0x100fe200078e0a04 */
[----:B------:R-:W-:Y:S01]  /*5230*/  @P4 LEA R7, R7, UR4, 0x4 ;  /* 0x0000000407074c11 */ /* 0x000fe2000f8e20ff */
[----:B------:R-:W-:Y:S01]  /*5240*/  @P6 IMAD.IADD R37, R37, 0x1, -R4 ;  /* 0x0000000125256824 */ /* 0x000fe200078e0a04 */
[----:B------:R0:W-:Y:S01]  /*5250*/  @P1 STS [R33+0x8], R32 ;  /* 0x0000082021001388 */ /* 0x0001e20000000800 */
[----:B------:R-:W-:-:S02]  /*5260*/  ISETP.NE.U32.AND P1, PT, R8, R24, PT ;  /* 0x000000180800720c */ /* 0x000fc40003f25070 */
[----:B------:R-:W-:Y:S01]  /*5270*/  @P3 LEA R43, R43, UR4, 0x4 ;  /* 0x000000042b2b3c11 */ /* 0x000fe2000f8e20ff */
[----:B------:R0:W-:Y:S01]  /*5280*/  @P0 STS.64 [R0], R22 ;  /* 0x0000001600000388 */ /* 0x0001e20000000a00 */
[----:B------:R-:W-:Y:S02]  /*5290*/  ISETP.NE.AND.EX P1, PT, R9, R25, PT, P1 ;  /* 0x000000190900720c */ /* 0x000fe40003f25310 */
[----:B------:R-:W-:Y:S01]  /*52a0*/  @P2 LEA R41, R41, UR4, 0x4 ;  /* 0x0000000429292c11 */ /* 0x000fe2000f8e20ff */
[----:B------:R0:W-:Y:S01]  /*52b0*/  @P0 STS [R0+0x8], R53 ;  /* 0x0000083500000388 */ /* 0x0001e20000000800 */
[----:B------:R-:W-:Y:S02]  /*52c0*/  ISETP.NE.U32.AND P0, PT, R12, R10, PT ;  /* 0x0000000a0c00720c */ /* 0x000fe40003f05070 */
[----:B------:R-:W-:Y:S01]  /*52d0*/  @P6 LEA R37, R37, UR4, 0x4 ;  /* 0x0000000425256c11 */ /* 0x000fe2000f8e20ff */
[----:B------:R0:W-:Y:S01]  /*52e0*/  @P5 STS.64 [R31], R20 ;  /* 0x000000141f005388 */ /* 0x0001e20000000a00 */
[----:B------:R-:W-:-:S03]  /*52f0*/  ISETP.NE.AND.EX P0, PT, R13, R11, PT, P0 ;  /* 0x0000000b0d00720c */ /* 0x000fc60003f05300 */
[----:B------:R0:W-:Y:S02]  /*5300*/  @P5 STS [R31+0x8], R52 ;  /* 0x000008341f005388 */ /* 0x0001e40000000800 */
[--C-:B------:R-:W-:Y:S02]  /*5310*/  @P1 IMAD.IADD R35, R35, 0x1, -R4.reuse ;  /* 0x0000000123231824 */ /* 0x100fe400078e0a04 */
[----:B------:R0:W-:Y:S03]  /*5320*/  @P4 STS.64 [R7], R18 ;  /* 0x0000001207004388 */ /* 0x0001e60000000a00 */
[----:B------:R-:W-:Y:S01]  /*5330*/  @P1 LEA R35, R35, UR4, 0x4 ;  /* 0x0000000423231c11 */ /* 0x000fe2000f8e20ff */
[----:B------:R0:W-:Y:S02]  /*5340*/  @P4 STS [R7+0x8], R51 ;  /* 0x0000083307004388 */ /* 0x0001e40000000800 */
[----:B------:R-:W-:-:S02]  /*5350*/  @P0 IMAD.IADD R39, R39, 0x1, -R4 ;  /* 0x0000000127270824 */ /* 0x000fc400078e0a04 */
[----:B------:R0:W-:Y:S03]  /*5360*/  @P3 STS.64 [R43], R16 ;  /* 0x000000102b003388 */ /* 0x0001e60000000a00 */
[----:B------:R-:W-:Y:S01]  /*5370*/  @P0 LEA R39, R39, UR4, 0x4 ;  /* 0x0000000427270c11 */ /* 0x000fe2000f8e20ff */
[----:B------:R0:W-:Y:S04]  /*5380*/  @P3 STS [R43+0x8], R50 ;  /* 0x000008322b003388 */ /* 0x0001e80000000800 */
[----:B------:R0:W-:Y:S04]  /*5390*/  @P2 STS.64 [R41], R14 ;  /* 0x0000000e29002388 */ /* 0x0001e80000000a00 */
[----:B------:R0:W-:Y:S01]  /*53a0*/  @P2 STS [R41+0x8], R49 ;  /* 0x0000083129002388 */ /* 0x0001e20000000800 */
[----:B------:R-:W-:-:S03]  /*53b0*/  ISETP.GT.U32.AND P2, PT, R2, R29, PT ;  /* 0x0000001d0200720c */ /* 0x000fc60003f44070 */
[----:B------:R0:W-:Y:S01]  /*53c0*/  @P0 STS.64 [R39], R12 ;  /* 0x0000000c27000388 */ /* 0x0001e20000000a00 */
[----:B------:R-:W-:-:S03]  /*53d0*/  ISETP.GT.U32.AND.EX P2, PT, R3, RZ, PT, P2 ;  /* 0x000000ff0300720c */ /* 0x000fc60003f44120 */
[----:B------:R0:W-:Y:S04]  /*53e0*/  @P0 STS [R39+0x8], R48 ;  /* 0x0000083027000388 */ /* 0x0001e80000000800 */
[----:B------:R0:W-:Y:S04]  /*53f0*/  @P6 STS.64 [R37], R10 ;  /* 0x0000000a25006388 */ /* 0x0001e80000000a00 */
[----:B------:R0:W-:Y:S04]  /*5400*/  @P6 STS [R37+0x8], R47 ;  /* 0x0000082f25006388 */ /* 0x0001e80000000800 */
[----:B------:R0:W-:Y:S04]  /*5410*/  @P1 STS.64 [R35], R8 ;  /* 0x0000000823001388 */ /* 0x0001e80000000a00 */
[----:B------:R0:W-:Y:S01]  /*5420*/  @P1 STS [R35+0x8], R45 ;  /* 0x0000082d23001388 */ /* 0x0001e20000000800 */
        /* <DEDUP_REMOVED lines=19> */
[----:B------:R-:W-:Y:S02]  /*5560*/  IADD3 R15, P1, PT, R4, R31, RZ ;  /* 0x0000001f040f7210 */ /* 0x000fe40007f3e0ff */
[----:B------:R-:W-:Y:S01]  /*5570*/  LEA R6, R29, UR4, 0x4 ;  /* 0x000000041d067c11 */ /* 0x000fe2000f8e20ff */
[----:B------:R-:W-:Y:S02]  /*5580*/  VIADD R16, R16, 0x1 ;  /* 0x0000000110107836 */ /* 0x000fe40000000000 */
[----:B------:R-:W-:-:S03]  /*5590*/  IMAD.X R0, R5, 0x1, R21, P1 ;  /* 0x0000000105007824 */ /* 0x000fc600008e0615 */
[----:B------:R-:W-:-:S04]  /*55a0*/  LOP3.LUT R16, R16, 0x3, RZ, 0xc0, !PT ;  /* 0x0000000310107812 */ /* 0x000fc800078ec0ff */
[----:B------:R-:W-:Y:S02]  /*55b0*/  LEA R31, P1, R16, R31, 0x8 ;  /* 0x0000001f101f7211 */ /* 0x000fe400078240ff */
[C---:B0-----:R-:W-:Y:S02]  /*55c0*/  LEA R14, P2, R15.reuse, UR14, 0x2 ;  /* 0x0000000e0f0e7c11 */ /* 0x041fe4000f8410ff */
[C---:B------:R-:W-:Y:S02]  /*55d0*/  LEA R12, P3, R15.reuse, UR12, 0x3 ;  /* 0x0000000c0f0c7c11 */ /* 0x040fe4000f8618ff */
[C-C-:B------:R-:W-:Y:S02]  /*55e0*/  LEA.HI.X R17, R15.reuse, UR15, R0.reuse, 0x2, P2 ;  /* 0x0000000f0f117c11 */ /* 0x140fe400090f1400 */
[----:B------:R-:W-:Y:S01]  /*55f0*/  LEA.HI.X R15, R15, UR13, R0, 0x3, P3 ;  /* 0x0000000d0f0f7c11 */ /* 0x000fe200098f1c00 */
[----:B------:R-:W-:Y:S01]  /*5600*/  VIADD R0, R6, 0x8 ;  /* 0x0000000806007836 */ /* 0x000fe20000000000 */
[----:B------:R-:W-:-:S07]  /*5610*/  LEA.HI.X R21, R16, R21, R19, 0x8, P1 ;  /* 0x0000001510157211 */ /* 0x000fce00008f4413 */
.L_x_1541:
        /* <DEDUP_REMOVED lines=18> */
.L_x_1540:
[----:B------:R-:W-:Y:S05]  /*5740*/  BSYNC.RECONVERGENT B0 ;  /* 0x0000000000007941 */ /* 0x000fea0003800200 */
.L_x_1539:
[----:B------:R-:W-:Y:S05]  /*5750*/  @!P0 EXIT ;  /* 0x000000000000894d */ /* 0x000fea0003800000 */
.L_x_1542:
[C---:B------:R-:W-:Y:S02]  /*5760*/  LEA R0, R31.reuse, UR4, 0x4 ;  /* 0x000000041f007c11 */ /* 0x040fe4000f8e20ff */
[----:B01----:R-:W-:Y:S01]  /*5770*/  IADD3 R13, P0, PT, R4, R31, RZ ;  /* 0x0000001f040d7210 */ /* 0x003fe20007f1e0ff */
[----:B------:R-:W-:Y:S02]  /*5780*/  VIADD R31, R31, 0x400 ;  /* 0x000004001f1f7836 */ /* 0x000fe40000000000 */
[----:B------:R-:W0:Y:S01]  /*5790*/  LDS.64 R6, [R0] ;  /* 0x0000000000067984 */ /* 0x000e220000000a00 */
[----:B------:R-:W-:Y:S01]  /*57a0*/  LEA R18, P1, R13, UR16, 0x3 ;  /* 0x000000100d127c11 */ /* 0x000fe2000f8218ff */
[----:B------:R-:W-:Y:S01]  /*57b0*/  IMAD.X R10, R5, 0x1, R21, P0 ;  /* 0x00000001050a7824 */ /* 0x000fe200000e0615 */
[----:B------:R-:W-:Y:S01]  /*57c0*/  LEA R20, P2, R13, UR18, 0x2 ;  /* 0x000000120d147c11 */ /* 0x000fe2000f8410ff */
[----:B------:R-:W1:Y:S01]  /*57d0*/  LDS R23, [R0+0x8] ;  /* 0x0000080000177984 */ /* 0x000e620000000800 */
[----:B------:R-:W-:Y:S01]  /*57e0*/  IMAD.X R12, RZ, RZ, R5, P0 ;  /* 0x000000ffff0c7224 */ /* 0x000fe200000e0605 */
[----:B------:R-:W-:-:S02]  /*57f0*/  ISETP.GT.U32.AND P0, PT, R2, R31, PT ;  /* 0x0000001f0200720c */ /* 0x000fc40003f04070 */
[----:B------:R-:W2:Y:S01]  /*5800*/  LDS.64 R8, [R0+0x1000] ;  /* 0x0010000000087984 */ /* 0x000ea20000000a00 */
[C-C-:B------:R-:W-:Y:S02]  /*5810*/  LEA.HI.X R19, R13.reuse, UR17, R10.reuse, 0x3, P1 ;  /* 0x000000110d137c11 */ /* 0x140fe400088f1c0a */
[C---:B------:R-:W-:Y:S01]  /*5820*/  LEA.HI.X R21, R13.reuse, UR19, R10, 0x2, P2 ;  /* 0x000000130d157c11 */ /* 0x040fe200090f140a */
[----:B------:R-:W3:Y:S01]  /*5830*/  LDS R25, [R0+0x1008] ;  /* 0x0010080000197984 */ /* 0x000ee20000000800 */
[C---:B------:R-:W-:Y:S01]  /*5840*/  LEA.HI.X R11, R13.reuse, UR17, R12, 0x3, P1 ;  /* 0x000000110d0b7c11 */ /* 0x040fe200088f1c0c */
[----:B------:R-:W-:Y:S01]  /*5850*/  IMAD.MOV.U32 R10, RZ, RZ, R18 ;  /* 0x000000ffff0a7224 */ /* 0x000fe200078e0012 */
[----:B------:R-:W-:Y:S01]  /*5860*/  LEA.HI.X R13, R13, UR19, R12, 0x2, P2 ;  /* 0x000000130d0d7c11 */ /* 0x000fe200090f140c */
[----:B------:R-:W4:Y:S01]  /*5870*/  LDS.64 R14, [R0+0x2000] ;  /* 0x00200000000e7984 */ /* 0x000f220000000a00 */
[----:B------:R-:W-:Y:S01]  /*5880*/  IMAD.MOV.U32 R12, RZ, RZ, R20 ;  /* 0x000000ffff0c7224 */ /* 0x000fe200078e0014 */
[----:B------:R-:W-:-:S02]  /*5890*/  ISETP.GT.U32.AND.EX P0, PT, R3, RZ, PT, P0 ;  /* 0x000000ff0300720c */ /* 0x000fc40003f04100 */
[----:B------:R-:W5:Y:S04]  /*58a0*/  LDS R27, [R0+0x2008] ;  /* 0x00200800001b7984 */ /* 0x000f680000000800 */
[----:B------:R-:W5:Y:S04]  /*58b0*/  LDS.64 R16, [R0+0x3000] ;  /* 0x0030000000107984 */ /* 0x000f680000000a00 */
[----:B------:R-:W5:Y:S04]  /*58c0*/  LDS R29, [R0+0x3008] ;  /* 0x00300800001d7984 */ /* 0x000f680000000800 */
[----:B0-----:R-:W-:Y:S04]  /*58d0*/  STG.E.64 desc[UR8][R18.64], R6 ;  /* 0x0000000612007986 */ /* 0x001fe8000c101b08 */
[----:B-1----:R0:W-:Y:S04]  /*58e0*/  STG.E desc[UR8][R20.64], R23 ;  /* 0x0000001714007986 */ /* 0x0021e8000c101908 */
[----:B--2---:R1:W-:Y:S04]  /*58f0*/  STG.E.64 desc[UR8][R10.64+0x800], R8 ;  /* 0x000800080a007986 */ /* 0x0043e8000c101b08 */
[----:B---3--:R1:W-:Y:S04]  /*5900*/  STG.E desc[UR8][R12.64+0x400], R25 ;  /* 0x000400190c007986 */ /* 0x0083e8000c101908 */
[----:B----4-:R1:W-:Y:S01]  /*5910*/  STG.E.64 desc[UR8][R10.64+0x1000], R14 ;  /* 0x0010000e0a007986 */ /* 0x0103e2000c101b08 */
[----:B0-----:R-:W-:-:S03]  /*5920*/  IMAD.MOV.U32 R21, RZ, RZ, RZ ;  /* 0x000000ffff157224 */ /* 0x001fc600078e00ff */
[----:B-----5:R1:W-:Y:S04]  /*5930*/  STG.E desc[UR8][R12.64+0x800], R27 ;  /* 0x0008001b0c007986 */ /* 0x0203e8000c101908 */
[----:B------:R1:W-:Y:S04]  /*5940*/  STG.E.64 desc[UR8][R10.64+0x1800], R16 ;  /* 0x001800100a007986 */ /* 0x0003e8000c101b08 */
[----:B------:R1:W-:Y:S01]  /*5950*/  STG.E desc[UR8][R12.64+0xc00], R29 ;  /* 0x000c001d0c007986 */ /* 0x0003e2000c101908 */
[----:B------:R-:W-:Y:S05]  /*5960*/  @P0 BRA `(.L_x_1542) ;  /* 0xfffffffc007c0947 */ /* 0x000fea000383ffff */
[----:B------:R-:W-:Y:S05]  /*5970*/  EXIT ;  /* 0x000000000000794d */ /* 0x000fea0003800000 */
.L_x_1538:
[----:B------:R-:W-:Y:S01]  /*5980*/  ISETP.NE.U32.AND P0, PT, R26, R22, PT ;  /* 0x000000161a00720c */ /* 0x000fe20003f05070 */
[----:B------:R-:W-:Y:S01]  /*5990*/  BSSY.RECONVERGENT B0, `(.L_x_1543) ;  /* 0x000000f000007945 */ /* 0x000fe20003800200 */
[----:B------:R-:W-:Y:S02]  /*59a0*/  ISETP.NE.U32.AND P1, PT, R8, R24, PT ;  /* 0x000000180800720c */ /* 0x000fe40003f25070 */
[----:B------:R-:W-:Y:S02]  /*59b0*/  ISETP.NE.AND.EX P0, PT, R27, R23, PT, P0 ;  /* 0x000000171b00720c */ /* 0x000fe40003f05300 */
[----:B------:R-:W-:Y:S02]  /*59c0*/  ISETP.NE.U32.AND P2, PT, R22, R20, PT ;  /* 0x000000141600720c */ /* 0x000fe40003f45070 */
[----:B------:R-:W-:Y:S02]  /*59d0*/  ISETP.NE.AND.EX P1, PT, R9, R25, PT, P1 ;  /* 0x000000190900720c */ /* 0x000fe40003f25310 */
[----:B------:R-:W-:-:S02]  /*59e0*/  ISETP.NE.U32.AND P5, PT, R20, R18, PT ;  /* 0x000000121400720c */ /* 0x000fc40003fa5070 */
[----:B------:R-:W-:-:S05]  /*59f0*/  ISETP.NE.AND.EX P2, PT, R23, R21, PT, P2 ;  /* 0x000000151700720c */ /* 0x000fca0003f45320 */
[----:B------:R-:W-:Y:S08]  /*5a00*/  @!P0 BRA `(.L_x_1544) ;  /* 0x00000000001c8947 */ /* 0x000ff00003800000 */
[----:B------:R-:W0:Y:S02]  /*5a10*/  LDCU.128 UR4, c[0x0][0x390] ;  /* 0x00007200ff0477ac */ /* 0x000e240008000c00 */
[C---:B0-----:R-:W-:Y:S02]  /*5a20*/  LEA R2, P0, R34.reuse, UR4, 0x3 ;  /* 0x0000000422027c11 */ /* 0x041fe4000f8018ff */
[C---:B------:R-:W-:Y:S02]  /*5a30*/  LEA R4, P3, R34.reuse, UR6, 0x2 ;  /* 0x0000000622047c11 */ /* 0x040fe4000f8610ff */
[C-C-:B------:R-:W-:Y:S02]  /*5a40*/  LEA.HI.X R3, R34.reuse, UR5, R33.reuse, 0x3, P0 ;  /* 0x0000000522037c11 */ /* 0x140fe400080f1c21 */
[----:B------:R-:W-:-:S03]  /*5a50*/  LEA.HI.X R5, R34, UR7, R33, 0x2, P3 ;  /* 0x0000000722057c11 */ /* 0x000fc600098f1421 */
[----:B------:R0:W-:Y:S04]  /*5a60*/  STG.E.64 desc[UR8][R2.64], R26 ;  /* 0x0000001a02007986 */ /* 0x0001e8000c101b08 */
[----:B------:R0:W-:Y:S02]  /*5a70*/  STG.E desc[UR8][R4.64], R32 ;  /* 0x0000002004007986 */ /* 0x0001e4000c101908 */
.L_x_1544:
[----:B------:R-:W-:Y:S05]  /*5a80*/  BSYNC.RECONVERGENT B0 ;  /* 0x0000000000007941 */ /* 0x000fea0003800200 */
.L_x_1543:
        /* <DEDUP_REMOVED lines=9> */
.L_x_1546:
[----:B------:R-:W-:Y:S05]  /*5b20*/  BSYNC.RECONVERGENT B0 ;  /* 0x0000000000007941 */ /* 0x000fea0003800200 */
.L_x_1545:
        /* <DEDUP_REMOVED lines=20> */
.L_x_1548:
[----:B------:R-:W-:Y:S05]  /*5c70*/  BSYNC.RECONVERGENT B0 ;  /* 0x0000000000007941 */ /* 0x000fea0003800200 */
.L_x_1547:
        /* <DEDUP_REMOVED lines=9> */
.L_x_1550:
[----:B------:R-:W-:Y:S05]  /*5d10*/  BSYNC.RECONVERGENT B0 ;  /* 0x0000000000007941 */ /* 0x000fea0003800200 */
.L_x_1549:
        /* <DEDUP_REMOVED lines=9> */
.L_x_1552:
[----:B------:R-:W-:Y:S05]  /*5db0*/  BSYNC.RECONVERGENT B0 ;  /* 0x0000000000007941 */ /* 0x000fea0003800200 */
.L_x_1551:
        /* <DEDUP_REMOVED lines=9> */
.L_x_1554:
[----:B------:R-:W-:Y:S05]  /*5e50*/  BSYNC.RECONVERGENT B0 ;  /* 0x0000000000007941 */ /* 0x000fea0003800200 */
.L_x_1553:
        /* <DEDUP_REMOVED lines=9> */
.L_x_1556:
[----:B------:R-:W-:Y:S05]  /*5ef0*/  BSYNC.RECONVERGENT B0 ;  /* 0x0000000000007941 */ /* 0x000fea0003800200 */
.L_x_1555:
        /* <DEDUP_REMOVED lines=9> */
.L_x_1558:
[----:B------:R-:W-:Y:S05]  /*5f90*/  BSYNC.RECONVERGENT B0 ;  /* 0x0000000000007941 */ /* 0x000fea0003800200 */
.L_x_1557:
        /* <DEDUP_REMOVED lines=9> */
.L_x_1479:
        /* <DEDUP_REMOVED lines=8> */
[----:B------:R-:W2:Y:S01]  /*60b0*/  LDG.E.64.CONSTANT R2, desc[UR8][R4.64] ;  /* 0x0000000804027981 */ /* 0x000ea2000c1e9b00 */
[----:B-1----:R-:W-:-:S05]  /*60c0*/  IMAD.WIDE.U32 R6, RZ, 0x2400, R6 ;  /* 0x00002400ff067825 */ /* 0x002fca00078e0006 */
[----:B------:R0:W3:Y:S01]  /*60d0*/  LDG.E.CONSTANT R27, desc[UR8][R6.64] ;  /* 0x00000008061b7981 */ /* 0x0000e2000c1e9900 */
[----:B------:R-:W1:Y:S02]  /*60e0*/  S2R R0, SR_TID.X ;  /* 0x0000000000007919 */ /* 0x000e640000002100 */
[C---:B-1----:R-:W-:Y:S02]  /*60f0*/  LOP3.LUT R8, R0.reuse, 0x1f, RZ, 0xc0, !PT ;  /* 0x0000001f00087812 */ /* 0x042fe400078ec0ff */
[----:B------:R-:W-:-:S05]  /*6100*/  LOP3.LUT R9, R0, 0x3e0, RZ, 0xc0, !PT ;  /* 0x000003e000097812 */ /* 0x000fca00078ec0ff */
[----:B------:R-:W-:-:S04]  /*6110*/  IMAD R15, R9, 0x9, R8 ;  /* 0x00000009090f7824 */ /* 0x000fc800078e0208 */
[C---:B------:R-:W-:Y:S01]  /*6120*/  VIADD R8, R15.reuse, 0x20 ;  /* 0x000000200f087836 */ /* 0x040fe20000000000 */
[C---:B------:R-:W-:Y:S02]  /*6130*/  ISETP.GE.AND P6, PT, R15.reuse, UR4, PT ;  /* 0x000000040f007c0c */ /* 0x040fe4000bfc6270 */
[C---:B------:R-:W-:Y:S01]  /*6140*/  LEA R24, P1, R15.reuse, R6, 0x2 ;  /* 0x000000060f187211 */ /* 0x040fe200078210ff */
[C---:B0-----:R-:W-:Y:S01]  /*6150*/  VIADD R6, R15.reuse, 0xc0 ;  /* 0x000000c00f067836 */ /* 0x041fe20000000000 */
[----:B------:R-:W-:Y:S01]  /*6160*/  ISETP.GE.AND P5, PT, R8, UR4, PT ;  /* 0x0000000408007c0c */ /* 0x000fe2000bfa6270 */
[C---:B------:R-:W-:Y:S01]  /*6170*/  VIADD R9, R15.reuse, 0x40 ;  /* 0x000000400f097836 */ /* 0x040fe20000000000 */
[C---:B------:R-:W-:Y:S01]  /*6180*/  LEA R4, P2, R15.reuse, R4, 0x3 ;  /* 0x000000040f047211 */ /* 0x040fe200078418ff */
[----:B------:R-:W-:Y:S02]  /*6190*/  VIADD R8, R15, 0xa0 ;  /* 0x000000a00f087836 */ /* 0x000fe40000000000 */
[----:B------:R-:W-:Y:S01]  /*61a0*/  IMAD.X R25, RZ, RZ, R7, P1 ;  /* 0x000000ffff197224 */ /* 0x000fe200008e0607 */
[----:B------:R-:W-:Y:S01]  /*61b0*/  ISETP.GE.AND P1, PT, R6, UR4, PT ;  /* 0x0000000406007c0c */ /* 0x000fe2000bf26270 */
[----:B------:R-:W-:Y:S01]  /*61c0*/  IMAD.X R5, RZ, RZ, R5, P2 ;  /* 0x000000ffff057224 */ /* 0x000fe200010e0605 */
[----:B------:R-:W-:Y:S01]  /*61d0*/  ISETP.GE.AND P0, PT, R9, UR4, PT ;  /* 0x0000000409007c0c */ /* 0x000fe2000bf06270 */
[C---:B------:R-:W-:Y:S01]  /*61e0*/  VIADD R10, R15.reuse, 0x60 ;  /* 0x000000600f0a7836 */ /* 0x040fe20000000000 */
[----:B------:R-:W-:Y:S01]  /*61f0*/  ISETP.GE.AND P2, PT, R8, UR4, PT ;  /* 0x0000000408007c0c */ /* 0x000fe2000bf46270 */
[----:B------:R-:W-:-:S02]  /*6200*/  VIADD R11, R15, 0x80 ;  /* 0x000000800f0b7836 */ /* 0x000fc40000000000 */
[C---:B------:R-:W-:Y:S02]  /*6210*/  VIADD R9, R15.reuse, 0xe0 ;  /* 0x000000e00f097836 */ /* 0x040fe40000000000 */
[----:B------:R-:W-:Y:S01]  /*6220*/  VIADD R8, R15, 0x100 ;  /* 0x000001000f087836 */ /* 0x000fe20000000000 */
[----:B------:R-:W-:Y:S02]  /*6230*/  ISETP.GE.AND P4, PT, R10, UR4, PT ;  /* 0x000000040a007c0c */ /* 0x000fe4000bf86270 */
[----:B------:R-:W-:Y:S01]  /*6240*/  ISETP.GE.AND P3, PT, R11, UR4, PT ;  /* 0x000000040b007c0c */ /* 0x000fe2000bf66270 */
[----:B--2---:R-:W-:Y:S02]  /*6250*/  IMAD.MOV.U32 R12, RZ, RZ, R2 ;  /* 0x000000ffff0c7224 */ /* 0x004fe400078e0002 */
[----:B------:R-:W-:Y:S02]  /*6260*/  IMAD.MOV.U32 R13, RZ, RZ, R3 ;  /* 0x000000ffff0d7224 */ /* 0x000fe400078e0003 */
[----:B------:R-:W-:Y:S01]  /*6270*/  IMAD.MOV.U32 R6, RZ, RZ, R12 ;  /* 0x000000ffff067224 */ /* 0x000fe200078e000c */
[----:B------:R-:W2:Y:S01]  /*6280*/  @!P6 LDG.E.64.CONSTANT R2, desc[UR8][R4.64] ;  /* 0x000000080402e981 */ /* 0x000ea2000c1e9b00 */
[----:B---3--:R-:W-:-:S02]  /*6290*/  IMAD.MOV.U32 R26, RZ, RZ, R27 ;  /* 0x000000ffff1a7224 */ /* 0x008fc400078e001b */
[----:B------:R-:W-:Y:S01]  /*62a0*/  IMAD.MOV.U32 R7, RZ, RZ, R13 ;  /* 0x000000ffff077224 */ /* 0x000fe200078e000d */
[----:B------:R-:W3:Y:S01]  /*62b0*/  @!P6 LDG.E.CONSTANT R27, desc[UR8][R24.64] ;  /* 0x00000008181be981 */ /* 0x000ee2000c1e9900 */
[----:B------:R-:W-:Y:S01]  /*62c0*/  IMAD.MOV.U32 R28, RZ, RZ, R26 ;  /* 0x000000ffff1c7224 */ /* 0x000fe200078e001a */
[----:B------:R-:W-:-:S03]  /*62d0*/  ISETP.GE.AND P6, PT, R9, UR4, PT ;  /* 0x0000000409007c0c */ /* 0x000fc6000bfc6270 */
[----:B------:R-:W4:Y:S04]  /*62e0*/  @!P5 LDG.E.64.CONSTANT R6, desc[UR8][R4.64+0x100] ;  /* 0x000100080406d981 */ /* 0x000f28000c1e9b00 */
[----:B------:R-:W5:Y:S01]  /*62f0*/  @!P5 LDG.E.CONSTANT R28, desc[UR8][R24.64+0x80] ;  /* 0x00008008181cd981 */ /* 0x000f62000c1e9900 */
[----:B------:R-:W-:Y:S01]  /*6300*/  ISETP.GE.AND P5, PT, R8, UR4, PT ;  /* 0x0000000408007c0c */ /* 0x000fe2000bfa6270 */
[--C-:B------:R-:W-:Y:S02]  /*6310*/  IMAD.MOV.U32 R8, RZ, RZ, R12.reuse ;  /* 0x000000ffff087224 */ /* 0x100fe400078e000c */
[----:B------:R-:W-:Y:S02]  /*6320*/  IMAD.MOV.U32 R9, RZ, RZ, R13 ;  /* 0x000000ffff097224 */ /* 0x000fe400078e000d */
[----:B------:R-:W-:-:S02]  /*6330*/  IMAD.MOV.U32 R10, RZ, RZ, R12 ;  /* 0x000000ffff0a7224 */ /* 0x000fc400078e000c */
[--C-:B------:R-:W-:Y:S02]  /*6340*/  IMAD.MOV.U32 R11, RZ, RZ, R13.reuse ;  /* 0x000000ffff0b7224 */ /* 0x100fe400078e000d */
[--C-:B------:R-:W-:Y:S01]  /*6350*/  IMAD.MOV.U32 R14, RZ, RZ, R12.reuse ;  /* 0x000000ffff0e7224 */ /* 0x100fe200078e000c */
[----:B------:R-:W3:Y:S01]  /*6360*/  @!P0 LDG.E.64.CONSTANT R8, desc[UR8][R4.64+0x200] ;  /* 0x0002000804088981 */ /* 0x000ee2000c1e9b00 */
[--C-:B------:R-:W-:Y:S02]  /*6370*/  IMAD.MOV.U32 R15, RZ, RZ, R13.reuse ;  /* 0x000000ffff0f7224 */ /* 0x100fe400078e000d */
[--C-:B------:R-:W-:Y:S01]  /*6380*/  IMAD.MOV.U32 R16, RZ, RZ, R12.reuse ;  /* 0x000000ffff107224 */ /* 0x100fe200078e000c */
[----:B------:R-:W5:Y:S01]  /*6390*/  @!P4 LDG.E.64.CONSTANT R10, desc[UR8][R4.64+0x300] ;  /* 0x00030008040ac981 */ /* 0x000f62000c1e9b00 */
[--C-:B------:R-:W-:Y:S02]  /*63a0*/  IMAD.MOV.U32 R17, RZ, RZ, R13.reuse ;  /* 0x000000ffff117224 */ /* 0x100fe400078e000d */
[----:B------:R-:W-:Y:S01]  /*63b0*/  IMAD.MOV.U32 R18, RZ, RZ, R12 ;  /* 0x000000ffff127224 */ /* 0x000fe200078e000c */
[----:B------:R-:W5:Y:S01]  /*63c0*/  @!P3 LDG.E.64.CONSTANT R14, desc[UR8][R4.64+0x400] ;  /* 0x00040008040eb981 */ /* 0x000f62000c1e9b00 */
[----:B------:R-:W-:-:S02]  /*63d0*/  IMAD.MOV.U32 R19, RZ, RZ, R13 ;  /* 0x000000ffff137224 */ /* 0x000fc400078e000d */
[----:B------:R-:W-:Y:S01]  /*63e0*/  IMAD.MOV.U32 R22, RZ, RZ, R12 ;  /* 0x000000ffff167224 */ /* 0x000fe200078e000c */
[----:B------:R-:W5:Y:S01]  /*63f0*/  @!P2 LDG.E.64.CONSTANT R16, desc[UR8][R4.64+0x500] ;  /* 0x000500080410a981 */ /* 0x000f62000c1e9b00 */
[----:B------:R-:W-:-:S03]  /*6400*/  IMAD.MOV.U32 R23, RZ, RZ, R13 ;  /* 0x000000ffff177224 */ /* 0x000fc600078e000d */
[----:B------:R-:W5:Y:S04]  /*6410*/  @!P1 LDG.E.64.CONSTANT R18, desc[UR8][R4.64+0x600] ;  /* 0x0006000804129981 */ /* 0x000f68000c1e9b00 */
[----:B------:R-:W5:Y:S04]  /*6420*/  @!P6 LDG.E.64.CONSTANT R22, desc[UR8][R4.64+0x700] ;  /* 0x000700080416e981 */ /* 0x000f68000c1e9b00 */
[----:B------:R0:W5:Y:S01]  /*6430*/  @!P5 LDG.E.64.CONSTANT R12, desc[UR8][R4.64+0x800] ;  /* 0x00080008040cd981 */ /* 0x000162000c1e9b00 */
[--C-:B------:R-:W-:Y:S02]  /*6440*/  IMAD.MOV.U32 R29, RZ, RZ, R26.reuse ;  /* 0x000000ffff1d7224 */ /* 0x100fe400078e001a */
[----:B------:R-:W-:-:S02]  /*6450*/  IMAD.MOV.U32 R32, RZ, RZ, R26 ;  /* 0x000000ffff207224 */ /* 0x000fc400078e001a */
        /* <DEDUP_REMOVED lines=17> */
[----:B------:R-:W-:Y:S01]  /*6570*/  LEA R35, R4, UR4, 0x3 ;  /* 0x0000000404237c11 */ /* 0x000fe2000f8e18ff */
[----:B------:R-:W-:-:S04]  /*6580*/  IMAD R5, R31, 0x8, R4 ;  /* 0x000000081f057824 */ /* 0x000fc800078e0204 */
[--C-:B------:R-:W-:Y:S02]  /*6590*/  IMAD R24, R31, 0x40, R35.reuse ;  /* 0x000000401f187824 */ /* 0x100fe400078e0223 */
[----:B------:R-:W-:Y:S02]  /*65a0*/  IMAD R42, R4, -0x4, R35 ;  /* 0xfffffffc042a7824 */ /* 0x000fe400078e0223 */
[----:B------:R-:W-:Y:S01]  /*65b0*/  IMAD R43, R5, -0x4, R24 ;  /* 0xfffffffc052b7824 */ /* 0x000fe200078e0218 */
[C---:B------:R-:W-:Y:S02]  /*65c0*/  LEA R45, R0.reuse, UR4, 0x3 ;  /* 0x00000004002d7c11 */ /* 0x040fe4000f8e18ff */
[C---:B------:R-:W-:Y:S01]  /*65d0*/  ISETP.NE.AND P6, PT, R0.reuse, RZ, PT ;  /* 0x000000ff0000720c */ /* 0x040fe20003fc5270 */
[----:B------:R-:W-:-:S05]  /*65e0*/  IMAD R53, R0, 0x9, RZ ;  /* 0x0000000900357824 */ /* 0x000fca00078e02ff */
[----:B------:R-:W-:Y:S01]  /*65f0*/  ISETP.NE.U32.AND P5, PT, R30, R53, PT ;  /* 0x000000351e00720c */ /* 0x000fe20003fa5070 */
[----:B------:R-:W-:-:S03]  /*6600*/  IMAD.MOV.U32 R44, RZ, RZ, RZ ;  /* 0x000000ffff2c7224 */ /* 0x000fc600078e00ff */
[----:B------:R-:W-:Y:S01]  /*6610*/  ISETP.NE.AND.EX P5, PT, R50, RZ, PT, P5 ;  /* 0x000000ff3200720c */ /* 0x000fe20003fa5350 */
[----:B------:R-:W-:-:S03]  /*6620*/  VIADD R25, R53, 0x2 ;  /* 0x0000000235197836 */ /* 0x000fc60000000000 */
[----:B------:R-:W-:Y:S02]  /*6630*/  SEL R44, R44, RZ, P5 ;  /* 0x000000ff2c2c7207 */ /* 0x000fe40002800000 */
[----:B------:R-:W-:Y:S02]  /*6640*/  ISETP.EQ.U32.AND P1, PT, R30, R25, PT ;  /* 0x000000191e00720c */ /* 0x000fe40003f22070 */
[----:B------:R-:W-:Y:S01]  /*6650*/  SEL R44, R44, RZ, P6 ;  /* 0x000000ff2c2c7207 */ /* 0x000fe20003000000 */
[----:B------:R-:W-:Y:S01]  /*6660*/  VIADD R25, R53, 0x4 ;  /* 0x0000000435197836 */ /* 0x000fe20000000000 */
[----:B--2---:R-:W-:Y:S04]  /*6670*/  STS.64 [R35], R2 ;  /* 0x0000000223007388 */ /* 0x004fe80000000a00 */
[----:B----4-:R-:W-:Y:S04]  /*6680*/  STS.64 [R35+0x100], R6 ;  /* 0x0001000623007388 */ /* 0x010fe80000000a00 */
[----:B---3--:R-:W-:Y:S04]  /*6690*/  STS.64 [R35+0x200], R8 ;  /* 0x0002000823007388 */ /* 0x008fe80000000a00 */
[----:B-----5:R-:W-:Y:S04]  /*66a0*/  STS.64 [R35+0x300], R10 ;  /* 0x0003000a23007388 */ /* 0x020fe80000000a00 */
[----:B------:R-:W-:Y:S04]  /*66b0*/  STS.64 [R35+0x400], R14 ;  /* 0x0004000e23007388 */ /* 0x000fe80000000a00 */
[----:B------:R-:W-:Y:S04]  /*66c0*/  STS.64 [R35+0x500], R16 ;  /* 0x0005001023007388 */ /* 0x000fe80000000a00 */
[----:B------:R-:W-:Y:S04]  /*66d0*/  STS.64 [R35+0x600], R18 ;  /* 0x0006001223007388 */ /* 0x000fe80000000a00 */
[----:B------:R-:W-:Y:S04]  /*66e0*/  STS.64 [R35+0x700], R22 ;  /* 0x0007001623007388 */ /* 0x000fe80000000a00 */
[----:B------:R-:W-:Y:S01]  /*66f0*/  STS.64 [R35+0x800], R12 ;  /* 0x0008000c23007388 */ /* 0x000fe20000000a00 */
[----:B------:R-:W-:-:S03]  /*6700*/  NOP ;  /* 0x0000000000007918 */ /* 0x000fc60000000000 */
[----:B------:R-:W0:Y:S04]  /*6710*/  LDS.64 R2, [R24+0x40] ;  /* 0x0000400018027984 */ /* 0x000e280000000a00 */
[----:B------:R-:W-:Y:S04]  /*6720*/  LDS.64 R4, [R24] ;  /* 0x0000000018047984 */ /* 0x000fe80000000a00 */
[----:B------:R-:W1:Y:S04]  /*6730*/  LDS.64 R6, [R24+0x8] ;  /* 0x0000080018067984 */ /* 0x000e680000000a00 */
[----:B------:R-:W-:Y:S04]  /*6740*/  LDS.64 R8, [R24+0x10] ;  /* 0x0000100018087984 */ /* 0x000fe80000000a00 */
[----:B------:R-:W-:Y:S04]  /*6750*/  LDS.64 R10, [R24+0x18] ;  /* 0x00001800180a7984 */ /* 0x000fe80000000a00 */
[----:B------:R-:W-:Y:S04]  /*6760*/  LDS.64 R12, [R24+0x20] ;  /* 0x00002000180c7984 */ /* 0x000fe80000000a00 */
[----:B------:R-:W-:Y:S04]  /*6770*/  LDS.64 R14, [R24+0x28] ;  /* 0x00002800180e7984 */ /* 0x000fe80000000a00 */
[----:B------:R-:W-:Y:S04]  /*6780*/  LDS.64 R16, [R24+0x30] ;  /* 0x0000300018107984 */ /* 0x000fe80000000a00 */
[----:B------:R2:W-:Y:S01]  /*6790*/  LDS.64 R18, [R24+0x38] ;  /* 0x0000380018127984 */ /* 0x0005e20000000a00 */
[----:B------:R-:W-:Y:S06]  /*67a0*/  BAR.SYNC.DEFER_BLOCKING 0x0 ;  /* 0x0000000000007b1d */ /* 0x000fec0000010000 */
        /* <DEDUP_REMOVED lines=20> */
[----:B0-----:R-:W-:Y:S02]  /*68f0*/  STS.64 [R45+0x8d8], R2 ;  /* 0x0008d8022d007388 */ /* 0x001fe40000000a00 */
[----:B------:R-:W-:Y:S06]  /*6900*/  BAR.SYNC.DEFER_BLOCKING 0x0 ;  /* 0x0000000000007b1d */ /* 0x000fec0000010000 */
[----:B------:R-:W0:Y:S01]  /*6910*/  @P6 LDS.64 R20, [R45+0x8d0] ;  /* 0x0008d0002d146984 */ /* 0x000e220000000a00 */
[----:B------:R-:W-:Y:S01]  /*6920*/  VIADD R23, R53, 0x1 ;  /* 0x0000000135177836 */ /* 0x000fe20000000000 */
[----:B-1----:R-:W-:Y:S01]  /*6930*/  ISETP.NE.U32.AND P4, PT, R4, R6, PT ;  /* 0x000000060400720c */ /* 0x002fe20003f85070 */
[----:B--2---:R-:W-:-:S03]  /*6940*/  IMAD.MOV.U32 R24, RZ, RZ, 0x1 ;  /* 0x00000001ff187424 */ /* 0x004fc600078e00ff */
[----:B------:R-:W-:Y:S01]  /*6950*/  ISETP.EQ.U32.AND P0, PT, R30, R23, PT ;  /* 0x000000171e00720c */ /* 0x000fe20003f02070 */
[----:B------:R-:W-:Y:S01]  /*6960*/  VIADD R23, R53, 0x3 ;  /* 0x0000000335177836 */ /* 0x000fe20000000000 */
[----:B---3--:R-:W-:Y:S02]  /*6970*/  SEL R43, RZ, 0x1, P5 ;  /* 0x00000001ff2b7807 */ /* 0x008fe40002800000 */
[----:B------:R-:W-:-:S04]  /*6980*/  ISETP.NE.AND.EX P4, PT, R5, R7, PT, P4 ;  /* 0x000000070500720c */ /* 0x000fc80003f85340 */
[----:B------:R-:W-:Y:S02]  /*6990*/  ISETP.EQ.OR.EX P0, PT, R50, RZ, P4, P0 ;  /* 0x000000ff3200720c */ /* 0x000fe40002702700 */
[----:B0-----:R-:W-:-:S04]  /*69a0*/  @P6 ISETP.NE.U32.AND P2, PT, R20, R4, PT ;  /* 0x000000041400620c */ /* 0x001fc80003f45070 */
[----:B------:R-:W-:-:S04]  /*69b0*/  @P6 ISETP.NE.AND.EX P2, PT, R21, R5, PT, P2 ;  /* 0x000000051500620c */ /* 0x000fc80003f45320 */
[----:B------:R-:W-:Y:S02]  /*69c0*/  @P6 SEL R24, RZ, 0x1, !P2 ;  /* 0x00000001ff186807 */ /* 0x000fe40005000000 */
[----:B------:R-:W-:Y:S01]  /*69d0*/  ISETP.EQ.U32.AND P2, PT, R30, R23, PT ;  /* 0x000000171e00720c */ /* 0x000fe20003f42070 */
[----:B------:R-:W-:Y:S01]  /*69e0*/  VIADD R23, R53, 0x6 ;  /* 0x0000000635177836 */ /* 0x000fe20000000000 */
[----:B------:R-:W-:Y:S02]  /*69f0*/  @P6 SEL R43, R43, R24, !P5 ;  /* 0x000000182b2b6207 */ /* 0x000fe40006800000 */
[----:B------:R-:W-:Y:S02]  /*6a00*/  ISETP.NE.U32.AND P5, PT, R6, R8, PT ;  /* 0x000000080600720c */ /* 0x000fe40003fa5070 */
[----:B------:R-:W-:Y:S02]  /*6a10*/  ISETP.EQ.U32.AND P4, PT, R30, R23, PT ;  /* 0x000000171e00720c */ /* 0x000fe40003f82070 */
[----:B------:R-:W-:-:S02]  /*6a20*/  ISETP.NE.U32.AND P6, PT, R8, R10, PT ;  /* 0x0000000a0800720c */ /* 0x000fc40003fc5070 */
[----:B------:R-:W-:Y:S02]  /*6a30*/  ISETP.NE.AND.EX P5, PT, R7, R9, PT, P5 ;  /* 0x000000090700720c */ /* 0x000fe40003fa5350 */
[----:B------:R-:W-:Y:S02]  /*6a40*/  SEL R23, R35, RZ, !P0 ;  /* 0x000000ff23177207 */ /* 0x000fe40004000000 */
[----:B------:R-:W-:Y:S02]  /*6a50*/  ISETP.NE.AND.EX P6, PT, R9, R11, PT, P6 ;  /* 0x0000000b0900720c */ /* 0x000fe40003fc5360 */
[----:B------:R-:W-:Y:S01]  /*6a60*/  ISETP.EQ.OR.EX P1, PT, R50, RZ, P5, P1 ;  /* 0x000000ff3200720c */ /* 0x000fe20002f22710 */
[----:B------:R-:W-:Y:S01]  /*6a70*/  IMAD.IADD R24, R36, 0x1, R23 ;  /* 0x0000000124187824 */ /* 0x000fe200078e0217 */
[----:B------:R-:W-:Y:S02]  /*6a80*/  ISETP.NE.U32.AND P5, PT, R10, R12, PT ;  /* 0x0000000c0a00720c */ /* 0x000fe40003fa5070 */
[----:B------:R-:W-:-:S02]  /*6a90*/  ISETP.EQ.OR.EX P2, PT, R50, RZ, P6, P2 ;  /* 0x000000ff3200720c */ /* 0x000fc40003742720 */
[----:B------:R-:W-:Y:S02]  /*6aa0*/  ISETP.EQ.U32.AND P3, PT, R30, R25, PT ;  /* 0x000000191e00720c */ /* 0x000fe40003f62070 */
[----:B------:R-:W-:Y:S02]  /*6ab0*/  ISETP.NE.U32.AND P6, PT, R14, R16, PT ;  /* 0x000000100e00720c */ /* 0x000fe40003fc5070 */
[----:B------:R-:W-:Y:S02]  /*6ac0*/  ISETP.NE.AND.EX P5, PT, R11, R13, PT, P5 ;  /* 0x0000000d0b00720c */ /* 0x000fe40003fa5350 */
[----:B------:R-:W-:Y:S01]  /*6ad0*/  SEL R24, R24, RZ, !P1 ;  /* 0x000000ff18187207 */ /* 0x000fe20004800000 */
[----:B------:R-:W-:Y:S01]  /*6ae0*/  VIADD R23, R53, 0x8 ;  /* 0x0000000835177836 */ /* 0x000fe20000000000 */
[----:B------:R-:W-:Y:S02]  /*6af0*/  ISETP.NE.AND.EX P6, PT, R15, R17, PT, P6 ;  /* 0x000000110f00720c */ /* 0x000fe40003fc5360 */
[----:B------:R-:W-:Y:S01]  /*6b00*/  ISETP.EQ.OR.EX P3, PT, R50, RZ, P5, P3 ;  /* 0x000000ff3200720c */ /* 0x000fe20002f62730 */
[----:B------:R-:W-:Y:S01]  /*6b10*/  IMAD.IADD R24, R37, 0x1, R24 ;  /* 0x0000000125187824 */ /* 0x000fe200078e0218 */
[----:B------:R-:W-:-:S02]  /*6b20*/  ISETP.NE.U32.AND P5, PT, R18, R2, PT ;  /* 0x000000021200720c */ /* 0x000fc40003fa5070 */
[----:B------:R-:W-:Y:S02]  /*6b30*/  ISETP.EQ.OR.EX P4, PT, R50, RZ, P6, P4 ;  /* 0x000000ff3200720c */ /* 0x000fe40003782740 */
[----:B------:R-:W-:Y:S02]  /*6b40*/  ISETP.EQ.U32.AND P6, PT, R30, R23, PT ;  /* 0x000000171e00720c */ /* 0x000fe40003fc2070 */
[----:B------:R-:W-:Y:S02]  /*6b50*/  ISETP.NE.AND.EX P5, PT, R19, R3, PT, P5 ;  /* 0x000000031300720c */ /* 0x000fe40003fa5350 */
[----:B------:R-:W-:Y:S01]  /*6b60*/  SEL R23, R24, RZ, !P2 ;  /* 0x000000ff18177207 */ /* 0x000fe20005000000 */
[----:B------:R-:W-:Y:S01]  /*6b70*/  VIADD R45, R53, 0x5 ;  /* 0x00000005352d7836 */ /* 0x000fe20000000000 */
[----:B------:R-:W-:Y:S02]  /*6b80*/  ISETP.EQ.OR.EX P5, PT, R50, RZ, P5, P6 ;  /* 0x000000ff3200720c */ /* 0x000fe40002fa2760 */
[----:B------:R-:W-:Y:S01]  /*6b90*/  ISETP.NE.U32.AND P6, PT, R12, R14, PT ;  /* 0x0000000e0c00720c */ /* 0x000fe20003fc5070 */
[----:B------:R-:W-:Y:S01]  /*6ba0*/  IMAD.IADD R23, R38, 0x1, R23 ;  /* 0x0000000126177824 */ /* 0x000fe200078e0217 */
[----:B------:R-:W-:-:S02]  /*6bb0*/  P2R R25, PR, RZ, 0x1 ;  /* 0x00000001ff197803 */ /* 0x000fc40000000000 */
[----:B------:R-:W-:Y:S02]  /*6bc0*/  ISETP.NE.AND.EX P0, PT, R13, R15, PT, P6 ;  /* 0x0000000f0d00720c */ /* 0x000fe40003f05360 */
[----:B------:R-:W-:Y:S02]  /*6bd0*/  ISETP.EQ.U32.AND P6, PT, R30, R45, PT ;  /* 0x0000002d1e00720c */ /* 0x000fe40003fc2070 */
[----:B------:R-:W-:Y:S02]  /*6be0*/  SEL R24, R23, RZ, !P3 ;  /* 0x000000ff17187207 */ /* 0x000fe40005800000 */
[----:B------:R-:W-:Y:S02]  /*6bf0*/  P2R R65, PR, RZ, 0x1 ;  /* 0x00000001ff417803 */ /* 0x000fe40000000000 */
[----:B------:R-:W-:Y:S02]  /*6c00*/  ISETP.EQ.OR.EX P6, PT, R50, RZ, P0, P6 ;  /* 0x000000ff3200720c */ /* 0x000fe400007c2760 */
[----:B------:R-:W-:Y:S01]  /*6c10*/  ISETP.NE.AND P0, PT, R25, RZ, PT ;  /* 0x000000ff1900720c */ /* 0x000fe20003f05270 */
[----:B------:R-:W-:-:S03]  /*6c20*/  IMAD.IADD R24, R39, 0x1, R24 ;  /* 0x0000000127187824 */ /* 0x000fc600078e0218 */
[----:B------:R-:W-:Y:S02]  /*6c30*/  SEL R46, RZ, 0x1, !P0 ;  /* 0x00000001ff2e7807 */ /* 0x000fe40004000000 */
[----:B------:R-:W-:Y:S02]  /*6c40*/  SEL R25, RZ, 0x1, !P6 ;  /* 0x00000001ff197807 */ /* 0x000fe40007000000 */
[----:B------:R-:W-:Y:S02]  /*6c50*/  SEL R23, R24, RZ, !P6 ;  /* 0x000000ff18177207 */ /* 0x000fe40007000000 */
[----:B------:R-:W-:Y:S02]  /*6c60*/  IADD3 R46, P6, PT, R46, R43, RZ ;  /* 0x0000002b2e2e7210 */ /* 0x000fe40007fde0ff */
[----:B------:R-:W-:-:S03]  /*6c70*/  SEL R27, RZ, 0x1, !P1 ;  /* 0x00000001ff1b7807 */ /* 0x000fc60004800000 */
[----:B------:R-:W-:Y:S01]  /*6c80*/  IMAD.X R47, RZ, RZ, R44, P6 ;  /* 0x000000ffff2f7224 */ /* 0x000fe200030e062c */
[----:B------:R-:W-:Y:S02]  /*6c90*/  IADD3 R48, P6, PT, R46, R27, RZ ;  /* 0x0000001b2e307210 */ /* 0x000fe40007fde0ff */
[----:B------:R-:W-:-:S03]  /*6ca0*/  SEL R51, RZ, 0x1, !P2 ;  /* 0x00000001ff337807 */ /* 0x000fc60005000000 */
[----:B------:R-:W-:Y:S01]  /*6cb0*/  IMAD.X R49, RZ, RZ, R47, P6 ;  /* 0x000000ffff317224 */ /* 0x000fe200030e062f */
[----:B------:R-:W-:Y:S01]  /*6cc0*/  IADD3 R51, P6, PT, R48, R51, RZ ;  /* 0x0000003330337210 */ /* 0x000fe20007fde0ff */
[----:B------:R-:W-:Y:S02]  /*6cd0*/  IMAD.IADD R23, R40, 0x1, R23 ;  /* 0x0000000128177824 */ /* 0x000fe400078e0217 */
[----:B------:R-:W-:Y:S02]  /*6ce0*/  VIADD R53, R53, 0x7 ;  /* 0x0000000735357836 */ /* 0x000fe40000000000 */
[----:B------:R-:W-:Y:S01]  /*6cf0*/  IMAD.X R52, RZ, RZ, R49, P6 ;  /* 0x000000ffff347224 */ /* 0x000fe200030e0631 */
[----:B------:R-:W-:Y:S02]  /*6d00*/  ISETP.NE.U32.AND P6, PT, R16, R18, PT ;  /* 0x000000121000720c */ /* 0x000fe40003fc5070 */
[----:B------:R-:W-:Y:S02]  /*6d10*/  P2R R66, PR, RZ, 0x1 ;  /* 0x00000001ff427803 */ /* 0x000fe40000000000 */
[----:B------:R-:W-:-:S02]  /*6d20*/  SEL R24, R23, RZ, !P4 ;  /* 0x000000ff17187207 */ /* 0x000fc40006000000 */
[----:B------:R-:W-:Y:S02]  /*6d30*/  ISETP.NE.AND.EX P0, PT, R17, R19, PT, P6 ;  /* 0x000000131100720c */ /* 0x000fe40003f05360 */
[----:B------:R-:W-:Y:S01]  /*6d40*/  ISETP.EQ.U32.AND P6, PT, R30, R53, PT ;  /* 0x000000351e00720c */ /* 0x000fe20003fc2070 */
[----:B------:R-:W-:-:S03]  /*6d50*/  IMAD.IADD R24, R41, 0x1, R24 ;  /* 0x0000000129187824 */ /* 0x000fc600078e0218 */
[----:B------:R-:W-:-:S04]  /*6d60*/  ISETP.EQ.OR.EX P6, PT, R50, RZ, P0, P6 ;  /* 0x000000ff3200720c */ /* 0x000fc800007c2760 */
[----:B------:R-:W-:Y:S02]  /*6d70*/  SEL R23, R24, RZ, !P6 ;  /* 0x000000ff18177207 */ /* 0x000fe40007000000 */
[----:B------:R-:W-:-:S03]  /*6d80*/  SEL R54, RZ, 0x1, !P3 ;  /* 0x00000001ff367807 */ /* 0x000fc60005800000 */
[----:B------:R-:W-:Y:S01]  /*6d90*/  IMAD.IADD R23, R42, 0x1, R23 ;  /* 0x000000012a177824 */ /* 0x000fe200078e0217 */
[----:B------:R-:W-:Y:S02]  /*6da0*/  SEL R27, RZ, 0x1, !P6 ;  /* 0x00000001ff1b7807 */ /* 0x000fe40007000000 */
[----:B------:R-:W-:Y:S02]  /*6db0*/  IADD3 R54, P6, PT, R51, R54, RZ ;  /* 0x0000003633367210 */ /* 0x000fe40007fde0ff */
[----:B------:R-:W-:Y:S02]  /*6dc0*/  SEL R23, R23, RZ, !P5 ;  /* 0x000000ff17177207 */ /* 0x000fe40006800000 */
[----:B------:R-:W-:Y:S01]  /*6dd0*/  SEL R29, RZ, 0x1, !P4 ;  /* 0x00000001ff1d7807 */ /* 0x000fe20006000000 */
[----:B------:R-:W-:Y:S01]  /*6de0*/  IMAD.X R55, RZ, RZ, R52, P6 ;  /* 0x000000ffff377224 */ /* 0x000fe200030e0634 */
[----:B------:R-:W-:Y:S01]  /*6df0*/  IADD3 R56, P6, PT, R54, R25, RZ ;  /* 0x0000001936387210 */ /* 0x000fe20007fde0ff */
[----:B------:R-:W-:Y:S01]  /*6e00*/  IMAD.IADD R22, R22, 0x1, R23 ;  /* 0x0000000116167824 */ /* 0x000fe200078e0217 */
[----:B------:R-:W-:-:S02]  /*6e10*/  SEL R25, RZ, 0x1, !P5 ;  /* 0x00000001ff197807 */ /* 0x000fc40006800000 */
[----:B------:R-:W-:Y:S01]  /*6e20*/  IADD3 R58, P5, PT, R56, R29, RZ ;  /* 0x0000001d383a7210 */ /* 0x000fe20007fbe0ff */
[----:B------:R-:W-:Y:S01]  /*6e30*/  IMAD.X R57, RZ, RZ, R55, P6 ;  /* 0x000000ffff397224 */ /* 0x000fe200030e0637 */
[----:B------:R-:W0:Y:S03]  /*6e40*/  SHFL.UP PT, R23, R22, 0x1, RZ ;  /* 0x0420000016177989 */ /* 0x000e2600000e00ff */
[----:B------:R-:W-:Y:S01]  /*6e50*/  IMAD.X R59, RZ, RZ, R57, P5 ;  /* 0x000000ffff3b7224 */ /* 0x000fe200028e0639 */
[----:B------:R-:W-:-:S05]  /*6e60*/  IADD3 R60, P5, PT, R58, R27, RZ ;  /* 0x0000001b3a3c7210 */ /* 0x000fca0007fbe0ff */
[----:B------:R-:W-:Y:S01]  /*6e70*/  IMAD.X R61, RZ, RZ, R59, P5 ;  /* 0x000000ffff3d7224 */ /* 0x000fe200028e063b */
[----:B------:R-:W-:-:S05]  /*6e80*/  IADD3 R26, P5, PT, R60, R25, RZ ;  /* 0x000000193c1a7210 */ /* 0x000fca0007fbe0ff */
[----:B------:R-:W-:Y:S01]  /*6e90*/  IMAD.X R27, RZ, RZ, R61, P5 ;  /* 0x000000ffff1b7224 */ /* 0x000fe200028e063d */
[----:B------:R-:W-:-:S04]  /*6ea0*/  ISETP.NE.U32.AND P5, PT, R26, RZ, PT ;  /* 0x000000ff1a00720c */ /* 0x000fc80003fa5070 */
[----:B------:R-:W-:-:S04]  /*6eb0*/  ISETP.NE.AND.EX P5, PT, R27, RZ, PT, P5 ;  /* 0x000000ff1b00720c */ /* 0x000fc80003fa5350 */
[----:B0-----:R-:W-:Y:S02]  /*6ec0*/  SEL R25, R23, RZ, !P5 ;  /* 0x000000ff17197207 */ /* 0x001fe40006800000 */
[----:B------:R-:W0:Y:S01]  /*6ed0*/  SHFL.UP PT, R23, R26, 0x1, RZ ;  /* 0x042000001a177989 */ /* 0x000e2200000e00ff */
[----:B------:R-:W-:-:S03]  /*6ee0*/  ISETP.GE.AND P5, PT, R31, 0x1, PT ;  /* 0x000000011f00780c */ /* 0x000fc60003fa6270 */
[----:B------:R-:W1:Y:S01]  /*6ef0*/  SHFL.UP PT, R24, R27, 0x1, RZ ;  /* 0x042000001b187989 */ /* 0x000e6200000e00ff */
[----:B------:R-:W-:-:S05]  /*6f00*/  SEL R25, R25, RZ, P5 ;  /* 0x000000ff19197207 */ /* 0x000fca0002800000 */
[----:B------:R-:W-:-:S05]  /*6f10*/  IMAD.IADD R25, R22, 0x1, R25 ;  /* 0x0000000116197824 */ /* 0x000fca00078e0219 */
[----:B------:R-:W2:Y:S01]  /*6f20*/  SHFL.UP PT, R22, R25, 0x2, RZ ;  /* 0x0440000019167989 */ /* 0x000ea200000e00ff */
[----:B0-----:R-:W-:Y:S02]  /*6f30*/  SEL R23, R23, RZ, P5 ;  /* 0x000000ff17177207 */ /* 0x001fe40002800000 */
[----:B-1----:R-:W-:Y:S02]  /*6f40*/  SEL R24, R24, RZ, P5 ;  /* 0x000000ff18187207 */ /* 0x002fe40002800000 */
[----:B------:R-:W-:-:S05]  /*6f50*/  IADD3 R29, P5, PT, R23, R26, RZ ;  /* 0x0000001a171d7210 */ /* 0x000fca0007fbe0ff */
[----:B------:R-:W-:Y:S01]  /*6f60*/  IMAD.X R28, R24, 0x1, R27, P5 ;  /* 0x00000001181c7824 */ /* 0x000fe200028e061b */
[----:B------:R-:W-:-:S04]  /*6f70*/  ISETP.NE.U32.AND P5, PT, R29, RZ, PT ;  /* 0x000000ff1d00720c */ /* 0x000fc80003fa5070 */
[----:B------:R-:W-:-:S04]  /*6f80*/  ISETP.NE.AND.EX P5, PT, R28, RZ, PT, P5 ;  /* 0x000000ff1c00720c */ /* 0x000fc80003fa5350 */
[----:B--2---:R-:W-:Y:S02]  /*6f90*/  SEL R24, R22, RZ, !P5 ;  /* 0x000000ff16187207 */ /* 0x004fe40006800000 */
[----:B------:R-:W0:Y:S04]  /*6fa0*/  SHFL.UP PT, R22, R29, 0x2, RZ ;  /* 0x044000001d167989 */ /* 0x000e2800000e00ff */
[----:B------:R-:W1:Y:S01]  /*6fb0*/  SHFL.UP PT, R23, R28, 0x2, RZ ;  /* 0x044000001c177989 */ /* 0x000e6200000e00ff */
[----:B------:R-:W-:-:S04]  /*6fc0*/  ISETP.GE.AND P5, PT, R31, 0x2, PT ;  /* 0x000000021f00780c */ /* 0x000fc80003fa6270 */
[----:B------:R-:W-:-:S05]  /*6fd0*/  SEL R24, R24, RZ, P5 ;  /* 0x000000ff18187207 */ /* 0x000fca0002800000 */
[----:B------:R-:W-:Y:S01]  /*6fe0*/  IMAD.IADD R24, R25, 0x1, R24 ;  /* 0x0000000119187824 */ /* 0x000fe200078e0218 */
[----:B0-----:R-:W-:Y:S02]  /*6ff0*/  SEL R22, R22, RZ, P5 ;  /* 0x000000ff16167207 */ /* 0x001fe40002800000 */
[----:B-1----:R-:W-:Y:S02]  /*7000*/  SEL R23, R23, RZ, P5 ;  /* 0x000000ff17177207 */ /* 0x002fe40002800000 */
        /* <DEDUP_REMOVED lines=40> */
[----:B------:R-:W-:-:S05]  /*7290*/  IADD3 R22, P6, PT, R22, R27, RZ ;  /* 0x0000001b16167210 */ /* 0x000fca0007fde0ff */
        /* <DEDUP_REMOVED lines=8> */
[----:B------:R-:W-:-:S02]  /*7320*/  P2R R67, PR, RZ, 0x2 ;  /* 0x00000002ff437803 */ /* 0x000fc40000000000 */
[----:B------:R-:W-:Y:S02]  /*7330*/  P2R R69, PR, RZ, 0x1 ;  /* 0x00000001ff457803 */ /* 0x000fe40000000000 */
[----:B------:R-:W-:Y:S02]  /*7340*/  ISETP.NE.AND P0, PT, R34, 0x2, PT ;  /* 0x000000022200780c */ /* 0x000fe40003f05270 */
[----:B0-----:R-:W-:-:S05]  /*7350*/  IADD3 R63, P5, PT, R26, R24, RZ ;  /* 0x000000181a3f7210 */ /* 0x001fca0007fbe0ff */
[----:B------:R-:W-:Y:S01]  /*7360*/  IMAD.X R75, R27, 0x1, R25, P5 ;  /* 0x000000011b4b7824 */ /* 0x000fe200028e0619 */
[----:B-1----:R-:W-:-:S05]  /*7370*/  IADD3 R73, P5, PT, R28, R63, RZ ;  /* 0x0000003f1c497210 */ /* 0x002fca0007fbe0ff */
[----:B------:R-:W-:Y:S01]  /*7380*/  IMAD.X R33, R29, 0x1, R75, P5 ;  /* 0x000000011d217824 */ /* 0x000fe200028e064b */
[----:B------:R-:W-:-:S04]  /*7390*/  ISETP.NE.U32.AND P5, PT, R24, RZ, PT ;  /* 0x000000ff1800720c */ /* 0x000fc80003fa5070 */
[----:B------:R-:W-:Y:S02]  /*73a0*/  ISETP.NE.AND.EX P1, PT, R25, RZ, PT, P5 ;  /* 0x000000ff1900720c */ /* 0x000fe40003f25350 */
[----:B------:R-:W0:Y:S01]  /*73b0*/  LDS.64 R24, [UR4+0x30] ;  /* 0x00003004ff187984 */ /* 0x000e220008000a00 */
[----:B------:R-:W-:Y:S02]  /*73c0*/  SEL R64, R63, R26, !P0 ;  /* 0x0000001a3f407207 */ /* 0x000fe40004000000 */
[----:B------:R-:W-:Y:S02]  /*73d0*/  SEL R72, R75, R27, !P0 ;  /* 0x0000001b4b487207 */ /* 0x000fe40004000000 */
[----:B------:R-:W1:Y:S01]  /*73e0*/  LDS.64 R26, [UR4+0x40] ;  /* 0x00004004ff1a7984 */ /* 0x000e620008000a00 */
[----:B------:R-:W-:Y:S02]  /*73f0*/  P2R R70, PR, RZ, 0x8 ;  /* 0x00000008ff467803 */ /* 0x000fe40000000000 */
[----:B------:R-:W-:-:S02]  /*7400*/  ISETP.NE.AND P3, PT, R34, 0x3, PT ;  /* 0x000000032200780c */ /* 0x000fc40003f65270 */
[----:B------:R-:W-:Y:S02]  /*7410*/  P2R R32, PR, RZ, 0x2 ;  /* 0x00000002ff207803 */ /* 0x000fe40000000000 */
[----:B------:R-:W-:Y:S02]  /*7420*/  ISETP.NE.AND P1, PT, R34, 0x4, PT ;  /* 0x000000042200780c */ /* 0x000fe40003f25270 */
[----:B------:R-:W-:Y:S02]  /*7430*/  P2R R71, PR, RZ, 0x10 ;  /* 0x00000010ff477803 */ /* 0x000fe40000000000 */
[----:B0-----:R-:W-:-:S05]  /*7440*/  IADD3 R77, P5, PT, R24, R73, RZ ;  /* 0x00000049184d7210 */ /* 0x001fca0007fbe0ff */
[----:B------:R-:W-:Y:S01]  /*7450*/  IMAD.X R63, R25, 0x1, R33, P5 ;  /* 0x00000001193f7824 */ /* 0x000fe200028e0621 */
[----:B------:R-:W-:Y:S02]  /*7460*/  ISETP.NE.U32.AND P5, PT, R28, RZ, PT ;  /* 0x000000ff1c00720c */ /* 0x000fe40003fa5070 */
[----:B------:R-:W-:Y:S02]  /*7470*/  SEL R28, R73, R64, !P3 ;  /* 0x00000040491c7207 */ /* 0x000fe40005800000 */
[----:B------:R-:W-:Y:S02]  /*7480*/  ISETP.NE.AND.EX P4, PT, R29, RZ, PT, P5 ;  /* 0x000000ff1d00720c */ /* 0x000fe40003f85350 */
[----:B-1----:R-:W-:Y:S02]  /*7490*/  IADD3 R64, P5, PT, R26, R77, RZ ;  /* 0x0000004d1a407210 */ /* 0x002fe40007fbe0ff */
[----:B------:R-:W-:Y:S02]  /*74a0*/  SEL R77, R77, R28, !P1 ;  /* 0x0000001c4d4d7207 */ /* 0x000fe40004800000 */
[----:B------:R-:W0:Y:S01]  /*74b0*/  LDS.64 R28, [UR4+0x50] ;  /* 0x00005004ff1c7984 */ /* 0x000e220008000a00 */
[----:B------:R-:W-:-:S02]  /*74c0*/  SEL R72, R33, R72, !P3 ;  /* 0x0000004821487207 */ /* 0x000fc40005800000 */
[----:B------:R-:W-:Y:S01]  /*74d0*/  P2R R74, PR, RZ, 0x8 ;  /* 0x00000008ff4a7803 */ /* 0x000fe20000000000 */
[----:B------:R-:W-:Y:S01]  /*74e0*/  IMAD.X R73, R27, 0x1, R63, P5 ;  /* 0x000000011b497824 */ /* 0x000fe200028e063f */
[----:B------:R-:W-:Y:S02]  /*74f0*/  ISETP.NE.AND P3, PT, R32, RZ, PT ;  /* 0x000000ff2000720c */ /* 0x000fe40003f65270 */
[----:B------:R-:W-:Y:S02]  /*7500*/  SEL R32, R63, R72, !P1 ;  /* 0x000000483f207207 */ /* 0x000fe40004800000 */
[----:B------:R-:W-:-:S04]  /*7510*/  ISETP.NE.AND P0, PT, R34, 0x5, PT ;  /* 0x000000052200780c */ /* 0x000fc80003f05270 */
[----:B------:R-:W-:Y:S02]  /*7520*/  SEL R76, R64, R77, !P0 ;  /* 0x0000004d404c7207 */ /* 0x000fe40004000000 */
[----:B0-----:R-:W-:Y:S02]  /*7530*/  IADD3 R63, P5, PT, R28, R64, RZ ;  /* 0x000000401c3f7210 */ /* 0x001fe40007fbe0ff */
[----:B------:R-:W-:Y:S02]  /*7540*/  SEL R64, R73, R32, !P0 ;  /* 0x0000002049407207 */ /* 0x000fe40004000000 */
[----:B------:R-:W0:Y:S04]  /*7550*/  LDS.64 R32, [UR4+0x60] ;  /* 0x00006004ff207984 */ /* 0x000e280008000a00 */
[----:B------:R-:W1:Y:S01]  /*7560*/  SHFL.UP PT, R72, R22, 0x1, RZ ;  /* 0x0420000016487989 */ /* 0x000e6200000e00ff */
[----:B------:R-:W-:-:S03]  /*7570*/  IMAD.X R77, R29, 0x1, R73, P5 ;  /* 0x000000011d4d7824 */ /* 0x000fc600028e0649 */
[----:B------:R-:W2:Y:S01]  /*7580*/  SHFL.UP PT, R23, R23, 0x1, RZ ;  /* 0x0420000017177989 */ /* 0x000ea200000e00ff */
[C---:B------:R-:W-:Y:S02]  /*7590*/  ISETP.NE.AND P5, PT, R34.reuse, 0x6, PT ;  /* 0x000000062200780c */ /* 0x040fe40003fa5270 */
[----:B------:R-:W-:Y:S02]  /*75a0*/  P2R R68, PR, RZ, 0x4 ;  /* 0x00000004ff447803 */ /* 0x000fe40000000000 */
[----:B------:R-:W-:Y:S02]  /*75b0*/  SEL R76, R63, R76, !P5 ;  /* 0x0000004c3f4c7207 */ /* 0x000fe40006800000 */
[----:B------:R-:W-:Y:S02]  /*75c0*/  ISETP.NE.AND P6, PT, R34, 0x7, PT ;  /* 0x000000072200780c */ /* 0x000fe40003fc5270 */
[----:B------:R-:W-:Y:S02]  /*75d0*/  SEL R73, R77, R64, !P5 ;  /* 0x000000404d497207 */ /* 0x000fe40006800000 */
[----:B------:R-:W-:-:S02]  /*75e0*/  P2R R75, PR, RZ, 0x10 ;  /* 0x00000010ff4b7803 */ /* 0x000fc40000000000 */
[----:B------:R-:W-:Y:S02]  /*75f0*/  ISETP.GE.U32.AND P4, PT, R0, 0x20, PT ;  /* 0x000000200000780c */ /* 0x000fe40003f86070 */
[----:B0-----:R-:W-:-:S05]  /*7600*/  IADD3 R63, P2, PT, R32, R63, RZ ;  /* 0x0000003f203f7210 */ /* 0x001fca0007f5e0ff */
[----:B------:R-:W-:Y:S01]  /*7610*/  IMAD.X R64, R33, 0x1, R77, P2 ;  /* 0x0000000121407824 */ /* 0x000fe200010e064d */
[----:B------:R-:W-:Y:S02]  /*7620*/  SEL R76, R63, R76, !P6 ;  /* 0x0000004c3f4c7207 */ /* 0x000fe40007000000 */
[----:B------:R-:W-:Y:S02]  /*7630*/  ISETP.NE.AND P2, PT, R31, RZ, PT ;  /* 0x000000ff1f00720c */ /* 0x000fe40003f45270 */
[----:B------:R-:W-:Y:S02]  /*7640*/  SEL R77, R64, R73, !P6 ;  /* 0x00000049404d7207 */ /* 0x000fe40007000000 */
[----:B------:R-:W-:Y:S02]  /*7650*/  SEL R73, R76, RZ, P4 ;  /* 0x000000ff4c497207 */ /* 0x000fe40002000000 */
[----:B-1----:R-:W-:Y:S02]  /*7660*/  SEL R22, R72, RZ, P2 ;  /* 0x000000ff48167207 */ /* 0x002fe40001000000 */
[----:B------:R-:W-:-:S02]  /*7670*/  SEL R76, R77, RZ, P4 ;  /* 0x000000ff4d4c7207 */ /* 0x000fc40002000000 */
[----:B--2---:R-:W-:Y:S02]  /*7680*/  SEL R77, R23, RZ, P2 ;  /* 0x000000ff174d7207 */ /* 0x004fe40001000000 */
[----:B------:R-:W-:-:S05]  /*7690*/  IADD3 R73, P2, PT, R22, R73, RZ ;  /* 0x0000004916497210 */ /* 0x000fca0007f5e0ff */
[----:B------:R-:W-:Y:S01]  /*76a0*/  IMAD.X R22, R77, 0x1, R76, P2 ;  /* 0x000000014d167824 */ /* 0x000fe200010e064c */
[----:B------:R-:W-:Y:S02]  /*76b0*/  ISETP.NE.U32.AND P2, PT, R24, RZ, PT ;  /* 0x000000ff1800720c */ /* 0x000fe40003f45070 */
[----:B------:R-:W0:Y:S02]  /*76c0*/  LDS R24, [UR4+0x8] ;  /* 0x00000804ff187984 */ /* 0x000e240008000800 */
[----:B------:R-:W-:Y:S02]  /*76d0*/  ISETP.NE.AND.EX P2, PT, R25, RZ, PT, P2 ;  /* 0x000000ff1900720c */ /* 0x000fe40003f45320 */
[----:B------:R-:W1:Y:S01]  /*76e0*/  LDS R25, [UR4+0x18] ;  /* 0x00001804ff197984 */ /* 0x000e620008000800 */
[----:B------:R-:W-:Y:S02]  /*76f0*/  ISETP.NE.AND P4, PT, R34, 0x2, PT ;  /* 0x000000022200780c */ /* 0x000fe40003f85270 */
[----:B0-----:R-:W-:-:S05]  /*7700*/  SEL R34, R24, RZ, !P3 ;  /* 0x000000ff18227207 */ /* 0x001fca0005800000 */
[----:B-1----:R-:W-:-:S05]  /*7710*/  IMAD.IADD R25, R25, 0x1, R34 ;  /* 0x0000000119197824 */ /* 0x002fca00078e0222 */
[----:B------:R-:W-:Y:S02]  /*7720*/  SEL R24, R25, R24, !P4 ;  /* 0x0000001819187207 */ /* 0x000fe40006000000 */
[----:B------:R-:W-:-:S04]  /*7730*/  ISETP.NE.AND P4, PT, R75, RZ, PT ;  /* 0x000000ff4b00720c */ /* 0x000fc80003f85270 */
[----:B------:R-:W-:Y:S02]  /*7740*/  SEL R34, R25, RZ, !P4 ;  /* 0x000000ff19227207 */ /* 0x000fe40006000000 */
[----:B------:R-:W0:Y:S01]  /*7750*/  LDS R25, [UR4+0x28] ;  /* 0x00002804ff197984 */ /* 0x000e220008000800 */
[----:B------:R-:W-:Y:S02]  /*7760*/  ISETP.NE.AND P3, PT, R74, RZ, PT ;  /* 0x000000ff4a00720c */ /* 0x000fe40003f65270 */
[----:B0-----:R-:W-:-:S05]  /*7770*/  IMAD.IADD R25, R25, 0x1, R34 ;  /* 0x0000000119197824 */ /* 0x001fca00078e0222 */
[C---:B------:R-:W-:Y:S02]  /*7780*/  SEL R24, R25.reuse, R24, !P3 ;  /* 0x0000001819187207 */ /* 0x040fe40005800000 */
[----:B------:R-:W-:Y:S02]  /*7790*/  SEL R34, R25, RZ, !P2 ;  /* 0x000000ff19227207 */ /* 0x000fe40005000000 */
[----:B------:R-:W0:Y:S03]  /*77a0*/  LDS R25, [UR4+0x38] ;  /* 0x00003804ff197984 */ /* 0x000e260008000800 */
[----:B0-----:R-:W-:-:S05]  /*77b0*/  IMAD.IADD R25, R25, 0x1, R34 ;  /* 0x0000000119197824 */ /* 0x001fca00078e0222 */
[----:B------:R-:W-:Y:S02]  /*77c0*/  SEL R24, R25, R24, !P1 ;  /* 0x0000001819187207 */ /* 0x000fe40004800000 */
[----:B------:R-:W-:-:S04]  /*77d0*/  ISETP.NE.U32.AND P1, PT, R26, RZ, PT ;  /* 0x000000ff1a00720c */ /* 0x000fc80003f25070 */
[----:B------:R-:W-:-:S04]  /*77e0*/  ISETP.NE.AND.EX P1, PT, R27, RZ, PT, P1 ;  /* 0x000000ff1b00720c */ /* 0x000fc80003f25310 */
[----:B------:R-:W-:Y:S02]  /*77f0*/  SEL R26, R25, RZ, !P1 ;  /* 0x000000ff191a7207 */ /* 0x000fe40004800000 */
[----:B------:R-:W0:Y:S03]  /*7800*/  LDS R25, [UR4+0x48] ;  /* 0x00004804ff197984 */ /* 0x000e260008000800 */
[----:B0-----:R-:W-:-:S05]  /*7810*/  IMAD.IADD R25, R25, 0x1, R26 ;  /* 0x0000000119197824 */ /* 0x001fca00078e021a */
[----:B------:R-:W-:Y:S02]  /*7820*/  SEL R24, R25, R24, !P0 ;  /* 0x0000001819187207 */ /* 0x000fe40004000000 */
[----:B------:R-:W-:-:S04]  /*7830*/  ISETP.NE.U32.AND P0, PT, R28, RZ, PT ;  /* 0x000000ff1c00720c */ /* 0x000fc80003f05070 */
[----:B------:R-:W-:Y:S02]  /*7840*/  ISETP.NE.AND.EX P0, PT, R29, RZ, PT, P0 ;  /* 0x000000ff1d00720c */ /* 0x000fe40003f05300 */
[----:B------:R-:W-:Y:S02]  /*7850*/  LDS R29, [UR4+0x68] ;  /* 0x00006804ff1d7984 */ /* 0x000fe40008000800 */
[----:B------:R-:W-:Y:S02]  /*7860*/  SEL R26, R25, RZ, !P0 ;  /* 0x000000ff191a7207 */ /* 0x000fe40004000000 */
[----:B------:R-:W0:Y:S04]  /*7870*/  LDS R25, [UR4+0x58] ;  /* 0x00005804ff197984 */ /* 0x000e280008000800 */
[----:B------:R-:W1:Y:S01]  /*7880*/  SHFL.UP PT, R62, R62, 0x1, RZ ;  /* 0x042000003e3e7989 */ /* 0x000e6200000e00ff */
[----:B0-----:R-:W-:-:S05]  /*7890*/  IMAD.IADD R25, R25, 0x1, R26 ;  /* 0x0000000119197824 */ /* 0x001fca00078e021a */
[----:B------:R-:W-:Y:S02]  /*78a0*/  SEL R24, R25, R24, !P5 ;  /* 0x0000001819187207 */ /* 0x000fe40006800000 */
[----:B------:R-:W-:-:S04]  /*78b0*/  ISETP.NE.U32.AND P5, PT, R32, RZ, PT ;  /* 0x000000ff2000720c */ /* 0x000fc80003fa5070 */
[----:B------:R-:W-:-:S04]  /*78c0*/  ISETP.NE.AND.EX P5, PT, R33, RZ, PT, P5 ;  /* 0x000000ff2100720c */ /* 0x000fc80003fa5350 */
[----:B------:R-:W-:-:S05]  /*78d0*/  SEL R26, R25, RZ, !P5 ;  /* 0x000000ff191a7207 */ /* 0x000fca0006800000 */
[----:B------:R-:W-:Y:S01]  /*78e0*/  IMAD.IADD R29, R29, 0x1, R26 ;  /* 0x000000011d1d7824 */ /* 0x000fe200078e021a */
[----:B------:R-:W-:-:S04]  /*78f0*/  IADD3 R26, P5, PT, R73, R43, RZ ;  /* 0x0000002b491a7210 */ /* 0x000fc80007fbe0ff */
[----:B------:R-:W-:Y:S01]  /*7900*/  SEL R24, R29, R24, !P6 ;  /* 0x000000181d187207 */ /* 0x000fe20007000000 */
[----:B------:R-:W-:Y:S01]  /*7910*/  IMAD.X R27, R22, 0x1, R44, P5 ;  /* 0x00000001161b7824 */ /* 0x000fe200028e062c */
[----:B------:R-:W-:-:S04]  /*7920*/  ISETP.GE.U32.AND P5, PT, R0, 0x20, PT ;  /* 0x000000200000780c */ /* 0x000fc80003fa6070 */
[----:B------:R-:W-:Y:S02]  /*7930*/  SEL R28, R24, RZ, P5 ;  /* 0x000000ff181c7207 */ /* 0x000fe40002800000 */
[----:B------:R-:W-:-:S04]  /*7940*/  ISETP.NE.U32.AND P5, PT, R72, RZ, PT ;  /* 0x000000ff4800720c */ /* 0x000fc80003fa5070 */
[----:B------:R-:W-:-:S04]  /*7950*/  ISETP.NE.AND.EX P5, PT, R23, RZ, PT, P5 ;  /* 0x000000ff1700720c */ /* 0x000fc80003fa5350 */
[----:B------:R-:W-:Y:S02]  /*7960*/  SEL R23, R28, RZ, !P5 ;  /* 0x000000ff1c177207 */ /* 0x000fe40006800000 */
[----:B------:R-:W-:-:S13]  /*7970*/  ISETP.NE.AND P5, PT, R31, RZ, PT ;  /* 0x000000ff1f00720c */ /* 0x000fda0003fa5270 */
[----:B-1----:R-:W-:Y:S01]  /*7980*/  @P5 IMAD.IADD R28, R62, 0x1, R23 ;  /* 0x000000013e1c5824 */ /* 0x002fe200078e0217 */
[----:B------:R-:W-:-:S04]  /*7990*/  ISETP.NE.U32.AND P5, PT, R43, RZ, PT ;  /* 0x000000ff2b00720c */ /* 0x000fc80003fa5070 */
[----:B------:R-:W-:-:S04]  /*79a0*/  ISETP.NE.AND.EX P5, PT, R44, RZ, PT, P5 ;  /* 0x000000ff2c00720c */ /* 0x000fc80003fa5350 */
[----:B------:R-:W-:Y:S02]  /*79b0*/  SEL R24, R28, RZ, !P5 ;  /* 0x000000ff1c187207 */ /* 0x000fe40006800000 */
[----:B------:R-:W-:-:S03]  /*79c0*/  ISETP.NE.AND P0, PT, R66, RZ, PT ;  /* 0x000000ff4200720c */ /* 0x000fc60003f05270 */
[----:B------:R-:W-:-:S05]  /*79d0*/  IMAD.IADD R35, R35, 0x1, R24 ;  /* 0x0000000123237824 */ /* 0x000fca00078e0218 */
        /* <DEDUP_REMOVED lines=11> */
[----:B------:R-:W-:Y:S02]  /*7a90*/  IMAD.IADD R39, R39, 0x1, R24 ;  /* 0x0000000127277824 */ /* 0x000fe400078e0218 */
[----:B------:R-:W0:Y:S03]  /*7aa0*/  LDS.64 R24, [UR4+0x70] ;  /* 0x00007004ff187984 */ /* 0x000e260008000a00 */
[----:B------:R-:W-:Y:S02]  /*7ab0*/  SEL R23, R39, RZ, !P6 ;  /* 0x000000ff27177207 */ /* 0x000fe40007000000 */
[----:B------:R-:W-:-:S04]  /*7ac0*/  ISETP.NE.U32.AND P6, PT, R30, R45, PT ;  /* 0x0000002d1e00720c */ /* 0x000fc80003fc5070 */
[----:B------:R-:W-:-:S04]  /*7ad0*/  ISETP.NE.AND.EX P6, PT, R50, RZ, PT, P6 ;  /* 0x000000ff3200720c */ /* 0x000fc80003fc5360 */
[----:B------:R-:W-:Y:S02]  /*7ae0*/  SEL R23, R23, RZ, P6 ;  /* 0x000000ff17177207 */ /* 0x000fe40003000000 */
[----:B------:R-:W-:-:S03]  /*7af0*/  ISETP.NE.AND P4, PT, R71, RZ, PT ;  /* 0x000000ff4700720c */ /* 0x000fc60003f85270 */
[----:B------:R-:W-:-:S05]  /*7b00*/  IMAD.IADD R40, R40, 0x1, R23 ;  /* 0x0000000128287824 */ /* 0x000fca00078e0217 */
[----:B------:R-:W-:Y:S02]  /*7b10*/  SEL R32, R40, RZ, !P4 ;  /* 0x000000ff28207207 */ /* 0x000fe40006000000 */
[----:B------:R-:W-:-:S03]  /*7b20*/  ISETP.NE.AND P6, PT, R69, RZ, PT ;  /* 0x000000ff4500720c */ /* 0x000fc60003fc5270 */
[----:B------:R-:W-:-:S05]  /*7b30*/  IMAD.IADD R41, R41, 0x1, R32 ;  /* 0x0000000129297824 */ /* 0x000fca00078e0220 */
[----:B------:R-:W-:Y:S02]  /*7b40*/  SEL R23, R41, RZ, !P6 ;  /* 0x000000ff29177207 */ /* 0x000fe40007000000 */
[----:B------:R-:W-:-:S04]  /*7b50*/  ISETP.NE.U32.AND P6, PT, R30, R53, PT ;  /* 0x000000351e00720c */ /* 0x000fc80003fc5070 */
[----:B------:R-:W-:-:S04]  /*7b60*/  ISETP.NE.AND.EX P6, PT, R50, RZ, PT, P6 ;  /* 0x000000ff3200720c */ /* 0x000fc80003fc5360 */
[----:B------:R-:W-:Y:S02]  /*7b70*/  SEL R23, R23, RZ, P6 ;  /* 0x000000ff17177207 */ /* 0x000fe40003000000 */
[----:B0-----:R-:W-:-:S05]  /*7b80*/  IADD3 R63, P6, PT, R24, R63, RZ ;  /* 0x0000003f183f7210 */ /* 0x001fca0007fde0ff */
[----:B------:R-:W-:Y:S01]  /*7b90*/  IMAD.X R64, R25, 0x1, R64, P6 ;  /* 0x0000000119407824 */ /* 0x000fe200030e0640 */
[----:B------:R-:W-:-:S04]  /*7ba0*/  ISETP.NE.U32.AND P6, PT, R24, RZ, PT ;  /* 0x000000ff1800720c */ /* 0x000fc80003fc5070 */
[----:B------:R-:W-:-:S04]  /*7bb0*/  ISETP.NE.AND.EX P6, PT, R25, RZ, PT, P6 ;  /* 0x000000ff1900720c */ /* 0x000fc80003fc5360 */
[----:B------:R-:W-:Y:S02]  /*7bc0*/  SEL R24, R29, RZ, !P6 ;  /* 0x000000ff1d187207 */ /* 0x000fe40007000000 */
[C---:B------:R-:W-:Y:S01]  /*7bd0*/  IADD3 R46, P6, PT, R73.reuse, R46, RZ ;  /* 0x0000002e492e7210 */ /* 0x040fe20007fde0ff */
[----:B------:R-:W0:Y:S04]  /*7be0*/  LDS R29, [UR4+0x78] ;  /* 0x00007804ff1d7984 */ /* 0x000e280008000800 */
        /* <DEDUP_REMOVED lines=15> */
[----:B------:R-:W-:Y:S01]  /*7ce0*/  BSSY.RECONVERGENT B0, `(.L_x_1560) ;  /* 0x00000f4000007945 */ /* 0x000fe20003800200 */
[----:B------:R-:W-:Y:S02]  /*7cf0*/  IMAD.IADD R42, R42, 0x1, R23 ;  /* 0x000000012a2a7824 */ /* 0x000fe400078e0217 */
[----:B0-----:R-:W-:-:S09]  /*7d00*/  IMAD.IADD R29, R29, 0x1, R24 ;  /* 0x000000011d1d7824 */ /* 0x001fd200078e0218 */
[----:B------:R-:W-:Y:S05]  /*7d10*/  @!P6 BRA `(.L_x_1561) ;  /* 0x000000080020e947 */ /* 0x000fea0003800000 */
[----:B------:R-:W-:Y:S01]  /*7d20*/  BAR.SYNC.DEFER_BLOCKING 0x0 ;  /* 0x0000000000007b1d */ /* 0x000fe20000010000 */
[----:B------:R-:W-:Y:S01]  /*7d30*/  IMAD.MOV.U32 R27, RZ, RZ, 0x9 ;  /* 0x00000009ff1b7424 */ /* 0x000fe200078e00ff */
[----:B------:R-:W-:Y:S02]  /*7d40*/  @P5 LEA R73, R73, UR4, 0x4 ;  /* 0x0000000449495c11 */ /* 0x000fe4000f8e20ff */
[----:B------:R-:W-:Y:S01]  /*7d50*/  @P0 LEA R26, R26, UR4, 0x4 ;  /* 0x000000041a1a0c11 */ /* 0x000fe2000f8e20ff */
[----:B------:R-:W-:Y:S01]  /*7d60*/  IMAD R25, R0, R27, 0x5 ;  /* 0x0000000500197424 */ /* 0x000fe200078e021b */
[----:B------:R-:W-:Y:S01]  /*7d70*/  @P1 LEA R23, R46, UR4, 0x4 ;  /* 0x000000042e171c11 */ /* 0x000fe2000f8e20ff */
[----:B------:R-:W0:Y:S01]  /*7d80*/  LDCU.128 UR16, c[0x0][0x390] ;  /* 0x00007200ff1077ac */ /* 0x000e220008000c00 */
[----:B------:R-:W-:Y:S01]  /*7d90*/  ISETP.NE.U32.AND P6, PT, R12, R14, PT ;  /* 0x0000000e0c00720c */ /* 0x000fe20003fc5070 */
[----:B------:R-:W-:Y:S01]  /*7da0*/  BSSY.RECONVERGENT B1, `(.L_x_1562) ;  /* 0x000007e000017945 */ /* 0x000fe20003800200 */
[----:B------:R-:W-:-:S02]  /*7db0*/  @P2 LEA R48, R48, UR4, 0x4 ;  /* 0x0000000430302c11 */ /* 0x000fc4000f8e20ff */
[----:B------:R-:W-:Y:S02]  /*7dc0*/  ISETP.NE.AND.EX P6, PT, R13, R15, PT, P6 ;  /* 0x0000000f0d00720c */ /* 0x000fe40003fc5360 */
[----:B------:R-:W-:Y:S01]  /*7dd0*/  @P3 LEA R51, R51, UR4, 0x4 ;  /* 0x0000000433333c11 */ /* 0x000fe2000f8e20ff */
[----:B------:R-:W-:Y:S04]  /*7de0*/  @P5 STS.64 [R73], R20 ;  /* 0x0000001449005388 */ /* 0x000fe80000000a00 */
[----:B------:R-:W-:Y:S01]  /*7df0*/  @P5 STS [R73+0x8], R28 ;  /* 0x0000081c49005388 */ /* 0x000fe20000000800 */
[----:B------:R-:W-:Y:S01]  /*7e00*/  ISETP.NE.U32.AND P5, PT, R30, R25, PT ;  /* 0x000000191e00720c */ /* 0x000fe20003fa5070 */
[----:B------:R-:W-:Y:S02]  /*7e10*/  IMAD R25, R0, R27, 0x7 ;  /* 0x0000000700197424 */ /* 0x000fe400078e021b */
[----:B------:R1:W-:Y:S01]  /*7e20*/  @P0 STS.64 [R26], R4 ;  /* 0x000000041a000388 */ /* 0x0003e20000000a00 */
[----:B------:R-:W-:-:S02]  /*7e30*/  ISETP.NE.AND.EX P5, PT, R50, RZ, !P6, P5 ;  /* 0x000000ff3200720c */ /* 0x000fc400077a5350 */
[----:B------:R-:W-:Y:S01]  /*7e40*/  ISETP.NE.U32.AND P6, PT, R18, R2, PT ;  /* 0x000000021200720c */ /* 0x000fe20003fc5070 */
[----:B------:R-:W-:Y:S01]  /*7e50*/  @P0 STS [R26+0x8], R35 ;  /* 0x000008231a000388 */ /* 0x000fe20000000800 */
[----:B------:R-:W-:Y:S02]  /*7e60*/  ISETP.NE.U32.AND P0, PT, R16, R18, PT ;  /* 0x000000121000720c */ /* 0x000fe40003f05070 */
[----:B------:R-:W-:Y:S01]  /*7e70*/  ISETP.NE.AND.EX P6, PT, R19, R3, PT, P6 ;  /* 0x000000031300720c */ /* 0x000fe20003fc5360 */
[----:B------:R2:W-:Y:S01]  /*7e80*/  @P1 STS.64 [R23], R6 ;  /* 0x0000000617001388 */ /* 0x0005e20000000a00 */
[----:B------:R-:W-:-:S03]  /*7e90*/  ISETP.NE.AND.EX P0, PT, R17, R19, PT, P0 ;  /* 0x000000131100720c */ /* 0x000fc60003f05300 */
[----:B------:R3:W-:Y:S01]  /*7ea0*/  @P1 STS [R23+0x8], R36 ;  /* 0x0000082417001388 */ /* 0x0007e20000000800 */
[----:B------:R-:W-:Y:S01]  /*7eb0*/  ISETP.NE.U32.AND P1, PT, R30, R25, PT ;  /* 0x000000191e00720c */ /* 0x000fe20003f25070 */
[----:B-1----:R-:W-:Y:S01]  /*7ec0*/  IMAD R5, R0, R27, 0x8 ;  /* 0x0000000800057424 */ /* 0x002fe200078e021b */
[----:B------:R-:W-:Y:S01]  /*7ed0*/  @!P5 LEA R54, R54, UR4, 0x4 ;  /* 0x000000043636dc11 */ /* 0x000fe2000f8e20ff */
[----:B------:R3:W-:Y:S01]  /*7ee0*/  @P2 STS.64 [R48], R8 ;  /* 0x0000000830002388 */ /* 0x0007e20000000a00 */
[----:B------:R-:W-:Y:S02]  /*7ef0*/  ISETP.NE.AND.EX P0, PT, R50, RZ, !P0, P1 ;  /* 0x000000ff3200720c */ /* 0x000fe40004705310 */
[----:B------:R-:W-:Y:S01]  /*7f00*/  ISETP.NE.U32.AND P1, PT, R30, R5, PT ;  /* 0x000000051e00720c */ /* 0x000fe20003f25070 */
[----:B------:R3:W-:Y:S01]  /*7f10*/  @P2 STS [R48+0x8], R37 ;  /* 0x0000082530002388 */ /* 0x0007e20000000800 */
[----:B------:R-:W-:Y:S02]  /*7f20*/  @P4 LEA R5, R56, UR4, 0x4 ;  /* 0x0000000438054c11 */ /* 0x000fe4000f8e20ff */
[----:B------:R-:W-:Y:S01]  /*7f30*/  ISETP.NE.AND.EX P1, PT, R50, RZ, !P6, P1 ;  /* 0x000000ff3200720c */ /* 0x000fe20007725310 */
[----:B------:R3:W-:Y:S04]  /*7f40*/  @P3 STS.64 [R51], R10 ;  /* 0x0000000a33003388 */ /* 0x0007e80000000a00 */
[----:B------:R3:W-:Y:S02]  /*7f50*/  @P3 STS [R51+0x8], R38 ;  /* 0x0000082633003388 */ /* 0x0007e40000000800 */
[----:B------:R-:W-:-:S02]  /*7f60*/  @!P0 LEA R58, R58, UR4, 0x4 ;  /* 0x000000043a3a8c11 */ /* 0x000fc4000f8e20ff */
[----:B------:R3:W-:Y:S04]  /*7f70*/  @!P5 STS.64 [R54], R12 ;  /* 0x0000000c3600d388 */ /* 0x0007e80000000a00 */
[----:B------:R3:W-:Y:S01]  /*7f80*/  @!P5 STS [R54+0x8], R39 ;  /* 0x000008273600d388 */ /* 0x0007e20000000800 */
[----:B--2---:R-:W-:-:S03]  /*7f90*/  @!P1 LEA R7, R60, UR4, 0x4 ;  /* 0x000000043c079c11 */ /* 0x004fc6000f8e20ff */
[----:B------:R3:W-:Y:S04]  /*7fa0*/  @P4 STS.64 [R5], R14 ;  /* 0x0000000e05004388 */ /* 0x0007e80000000a00 */
[----:B------:R3:W-:Y:S04]  /*7fb0*/  @P4 STS [R5+0x8], R40 ;  /* 0x0000082805004388 */ /* 0x0007e80000000800 */
[----:B------:R3:W-:Y:S04]  /*7fc0*/  @!P0 STS.64 [R58], R16 ;  /* 0x000000103a008388 */ /* 0x0007e80000000a00 */
[----:B------:R3:W-:Y:S01]  /*7fd0*/  @!P0 STS [R58+0x8], R41 ;  /* 0x000008293a008388 */ /* 0x0007e20000000800 */
[----:B------:R-:W-:-:S03]  /*7fe0*/  ISETP.GT.U32.AND P0, PT, R63, R0, PT ;  /* 0x000000003f00720c */ /* 0x000fc60003f04070 */
[----:B------:R3:W-:Y:S01]  /*7ff0*/  @!P1 STS.64 [R7], R18 ;  /* 0x0000001207009388 */ /* 0x0007e20000000a00 */
[----:B------:R-:W-:-:S03]  /*8000*/  ISETP.GT.U32.AND.EX P0, PT, R64, RZ, PT, P0 ;  /* 0x000000ff4000720c */ /* 0x000fc60003f04100 */
[----:B------:R3:W-:Y:S01]  /*8010*/  @!P1 STS [R7+0x8], R42 ;  /* 0x0000082a07009388 */ /* 0x0007e20000000800 */
[----:B------:R-:W-:Y:S09]  /*8020*/  BAR.SYNC.DEFER_BLOCKING 0x0 ;  /* 0x0000000000007b1d */ /* 0x000ff20000010000 */
[----:B0--3--:R-:W-:Y:S05]  /*8030*/  @!P0 BRA `(.L_x_1563) ;  /* 0x0000000400508947 */ /* 0x009fea0003800000 */
[----:B------:R-:W-:Y:S01]  /*8040*/  IMAD.MOV.U32 R20, RZ, RZ, R0 ;  /* 0x000000ffff147224 */ /* 0x000fe200078e0000 */
        /* <DEDUP_REMOVED lines=25> */
.L_x_1566:
        /* <DEDUP_REMOVED lines=18> */
.L_x_1565:
[----:B------:R-:W-:Y:S05]  /*8300*/  BSYNC.RECONVERGENT B2 ;  /* 0x0000000000027941 */ /* 0x000fea0003800200 */
.L_x_1564:
[----:B------:R-:W-:Y:S05]  /*8310*/  @!P0 BRA `(.L_x_1563) ;  /* 0x0000000000988947 */ /* 0x000fea0003800000 */
.L_x_1567:
[C---:B0-----:R-:W-:Y:S01]  /*8320*/  LEA R8, R20.reuse, UR4, 0x4 ;  /* 0x0000000414087c11 */ /* 0x041fe2000f8e20ff */
[C---:B------:R-:W-:Y:S01]  /*8330*/  IMAD.SHL.U32 R9, R20.reuse, 0x8, RZ ;  /* 0x0000000814097824 */ /* 0x040fe200078e00ff */
        /* <DEDUP_REMOVED lines=8> */
[C---:B------:R-:W-:Y:S01]  /*83c0*/  IADD3 R18, P1, PT, R10.reuse, UR18, RZ ;  /* 0x000000120a127c10 */ /* 0x040fe2000ff3e0ff */
[----:B------:R-:W-:Y:S01]  /*83d0*/  IMAD.MOV.U32 R31, RZ, RZ, RZ ;  /* 0x000000ffff1f7224 */ /* 0x000fe200078e00ff */
[----:B------:R-:W-:Y:S01]  /*83e0*/  LOP3.LUT R10, R10, 0xfffffffc, RZ, 0xc0, !PT ;  /* 0xfffffffc0a0a7812 */ /* 0x000fe200078ec0ff */
[----:B------:R-:W2:Y:S01]  /*83f0*/  LDS.64 R6, [R8+0x1000] ;  /* 0x0010000008067984 */ /* 0x000ea20000000a00 */
[----:B------:R-:W-:-:S02]  /*8400*/  LOP3.LUT R11, R17, 0x7, RZ, 0xc0, !PT ;  /* 0x00000007110b7812 */ /* 0x000fc400078ec0ff */
[----:B------:R-:W-:Y:S01]  /*8410*/  IADD3.X R17, PT, PT, R17, UR17, RZ, P0, !PT ;  /* 0x0000001111117c10 */ /* 0x000fe200087fe4ff */
[----:B------:R-:W3:Y:S01]  /*8420*/  LDS R23, [R8+0x1008] ;  /* 0x0010080008177984 */ /* 0x000ee20000000800 */
[C---:B------:R-:W-:Y:S02]  /*8430*/  LOP3.LUT R22, R19.reuse, 0x3, RZ, 0xc0, !PT ;  /* 0x0000000313167812 */ /* 0x040fe400078ec0ff */
[----:B------:R-:W-:Y:S01]  /*8440*/  IADD3 R10, P2, PT, R10, UR18, RZ ;  /* 0x000000120a0a7c10 */ /* 0x000fe2000ff5e0ff */
[----:B------:R-:W4:Y:S01]  /*8450*/  LDS.64 R12, [R8+0x2000] ;  /* 0x00200000080c7984 */ /* 0x000f220000000a00 */
[----:B------:R-:W-:-:S03]  /*8460*/  IADD3.X R19, PT, PT, R19, UR19, RZ, P1, !PT ;  /* 0x0000001313137c10 */ /* 0x000fc60008ffe4ff */
[----:B------:R-:W5:Y:S04]  /*8470*/  LDS R25, [R8+0x2008] ;  /* 0x0020080008197984 */ /* 0x000f680000000800 */
[----:B------:R-:W5:Y:S04]  /*8480*/  LDS.64 R14, [R8+0x3000] ;  /* 0x00300000080e7984 */ /* 0x000f680000000a00 */
[----:B------:R0:W5:Y:S02]  /*8490*/  LDS R27, [R8+0x3008] ;  /* 0x00300800081b7984 */ /* 0x0001640000000800 */
[----:B0-----:R-:W-:-:S04]  /*84a0*/  IADD3 R8, P0, PT, R9, UR16, RZ ;  /* 0x0000001009087c10 */ /* 0x001fc8000ff1e0ff */
[----:B------:R-:W-:Y:S01]  /*84b0*/  IADD3.X R9, PT, PT, R11, UR17, RZ, P0, !PT ;  /* 0x000000110b097c10 */ /* 0x000fe200087fe4ff */
[----:B------:R0:W-:Y:S01]  /*84c0*/  STG.E.64 desc[UR8][R16.64], R4 ;  /* 0x0000000410007986 */ /* 0x0001e2000c101b08 */
[----:B------:R-:W-:Y:S02]  /*84d0*/  IADD3.X R11, PT, PT, R22, UR19, RZ, P2, !PT ;  /* 0x00000013160b7c10 */ /* 0x000fe400097fe4ff */
[----:B------:R-:W-:Y:S01]  /*84e0*/  ISETP.GT.U32.AND P0, PT, R63, R20, PT ;  /* 0x000000143f00720c */ /* 0x000fe20003f04070 */
[----:B-1----:R0:W-:Y:S03]  /*84f0*/  STG.E desc[UR8][R18.64], R21 ;  /* 0x0000001512007986 */ /* 0x0021e6000c101908 */
[----:B------:R-:W-:Y:S01]  /*8500*/  ISETP.GT.U32.AND.EX P0, PT, R64, RZ, PT, P0 ;  /* 0x000000ff4000720c */ /* 0x000fe20003f04100 */
[----:B--2---:R0:W-:Y:S04]  /*8510*/  STG.E.64 desc[UR8][R8.64+0x800], R6 ;  /* 0x0008000608007986 */ /* 0x0041e8000c101b08 */
[----:B---3--:R0:W-:Y:S04]  /*8520*/  STG.E desc[UR8][R10.64+0x400], R23 ;  /* 0x000400170a007986 */ /* 0x0081e8000c101908 */
[----:B----4-:R0:W-:Y:S04]  /*8530*/  STG.E.64 desc[UR8][R8.64+0x1000], R12 ;  /* 0x0010000c08007986 */ /* 0x0101e8000c101b08 */
[----:B-----5:R0:W-:Y:S04]  /*8540*/  STG.E desc[UR8][R10.64+0x800], R25 ;  /* 0x000800190a007986 */ /* 0x0201e8000c101908 */
[----:B------:R0:W-:Y:S04]  /*8550*/  STG.E.64 desc[UR8][R8.64+0x1800], R14 ;  /* 0x0018000e08007986 */ /* 0x0001e8000c101b08 */
[----:B------:R0:W-:Y:S01]  /*8560*/  STG.E desc[UR8][R10.64+0xc00], R27 ;  /* 0x000c001b0a007986 */ /* 0x0001e2000c101908 */
[----:B------:R-:W-:Y:S05]  /*8570*/  @P0 BRA `(.L_x_1567) ;  /* 0xfffffffc00680947 */ /* 0x000fea000383ffff */
.L_x_1563:
[----:B------:R-:W-:Y:S05]  /*8580*/  BSYNC.RECONVERGENT B1 ;  /* 0x0000000000017941 */ /* 0x000fea0003800200 */
.L_x_1562:
[----:B------:R-:W-:Y:S05]  /*8590*/  BRA `(.L_x_1568) ;  /* 0x0000000400a07947 */ /* 0x000fea0003800000 */
.L_x_1561:
[----:B------:R-:W-:Y:S01]  /*85a0*/  IMAD.MOV.U32 R23, RZ, RZ, 0x9 ;  /* 0x00000009ff177424 */ /* 0x000fe200078e00ff */
[----:B------:R-:W-:Y:S03]  /*85b0*/  BSSY.RECONVERGENT B1, `(.L_x_1569) ;  /* 0x000000b000017945 */ /* 0x000fe60003800200 */
[CC--:B------:R-:W-:Y:S02]  /*85c0*/  IMAD R31, R0.reuse, R23.reuse, 0x5 ;  /* 0x00000005001f7424 */ /* 0x0c0fe400078e0217 */
[----:B------:R-:W-:Y:S01]  /*85d0*/  IMAD R43, R0, R23, 0x7 ;  /* 0x00000007002b7424 */ /* 0x000fe200078e0217 */
[----:B------:R-:W-:Y:S06]  /*85e0*/  @!P5 BRA `(.L_x_1570) ;  /* 0x00000000001cd947 */ /* 0x000fec0003800000 */
[----:B------:R-:W0:Y:S02]  /*85f0*/  LDCU.128 UR12, c[0x0][0x390] ;  /* 0x00007200ff0c77ac */ /* 0x000e240008000c00 */
[C---:B0-----:R-:W-:Y:S02]  /*8600*/  LEA R24, P5, R73.reuse, UR12, 0x3 ;  /* 0x0000000c49187c11 */ /* 0x041fe4000f8a18ff */
[C---:B------:R-:W-:Y:S02]  /*8610*/  LEA R32, P6, R73.reuse, UR14, 0x2 ;  /* 0x0000000e49207c11 */ /* 0x040fe4000f8c10ff */
[C-C-:B------:R-:W-:Y:S02]  /*8620*/  LEA.HI.X R25, R73.reuse, UR13, R22.reuse, 0x3, P5 ;  /* 0x0000000d49197c11 */ /* 0x140fe4000a8f1c16 */
[----:B------:R-:W-:-:S03]  /*8630*/  LEA.HI.X R33, R73, UR15, R22, 0x2, P6 ;  /* 0x0000000f49217c11 */ /* 0x000fc6000b0f1416 */
[----:B------:R0:W-:Y:S04]  /*8640*/  STG.E.64 desc[UR8][R24.64], R20 ;  /* 0x0000001418007986 */ /* 0x0001e8000c101b08 */
[----:B------:R0:W-:Y:S02]  /*8650*/  STG.E desc[UR8][R32.64], R28 ;  /* 0x0000001c20007986 */ /* 0x0001e4000c101908 */
.L_x_1570:
[----:B------:R-:W-:Y:S05]  /*8660*/  BSYNC.RECONVERGENT B1 ;  /* 0x0000000000017941 */ /* 0x000fea0003800200 */
.L_x_1569:
[----:B------:R-:W-:Y:S01]  /*8670*/  BSSY.RECONVERGENT B1, `(.L_x_1571) ;  /* 0x000000c000017945 */ /* 0x000fe20003800200 */
[----:B------:R-:W-:Y:S01]  /*8680*/  ISETP.NE.U32.AND P6, PT, R30, R31, PT ;  /* 0x0000001f1e00720c */ /* 0x000fe20003fc5070 */
[----:B0-----:R-:W-:Y:S01]  /*8690*/  IMAD R25, R0, R23, 0x8 ;  /* 0x0000000800197424 */ /* 0x001fe200078e0217 */
[----:B------:R-:W-:Y:S01]  /*86a0*/  ISETP.NE.U32.AND P5, PT, R30, R43, PT ;  /* 0x0000002b1e00720c */ /* 0x000fe20003fa5070 */
[----:B------:R-:W-:-:S12]  /*86b0*/  @!P0 BRA `(.L_x_1572) ;  /* 0x00000000001c8947 */ /* 0x000fd80003800000 */
[----:B------:R-:W0:Y:S02]  /*86c0*/  LDCU.128 UR12, c[0x0][0x390] ;  /* 0x00007200ff0c77ac */ /* 0x000e240008000c00 */
[----:B0-----:R-:W-:-:S04]  /*86d0*/  LEA R20, P0, R26, UR12, 0x3 ;  /* 0x0000000c1a147c11 */ /* 0x001fc8000f8018ff */
[C---:B------:R-:W-:Y:S02]  /*86e0*/  LEA.HI.X R21, R26.reuse, UR13, R27, 0x3, P0 ;  /* 0x0000000d1a157c11 */ /* 0x040fe400080f1c1b */
[----:B------:R-:W-:-:S03]  /*86f0*/  LEA R22, P0, R26, UR14, 0x2 ;  /* 0x0000000e1a167c11 */ /* 0x000fc6000f8010ff */
[----:B------:R0:W-:Y:S01]  /*8700*/  STG.E.64 desc[UR8][R20.64], R4 ;  /* 0x0000000414007986 */ /* 0x0001e2000c101b08 */
[----:B------:R-:W-:-:S05]  /*8710*/  LEA.HI.X R23, R26, UR15, R27, 0x2, P0 ;  /* 0x0000000f1a177c11 */ /* 0x000fca00080f141b */
[----:B------:R0:W-:Y:S04]  /*8720*/  STG.E desc[UR8][R22.64], R35 ;  /* 0x0000002316007986 */ /* 0x0001e8000c101908 */
.L_x_1572:
[----:B------:R-:W-:Y:S05]  /*8730*/  BSYNC.RECONVERGENT B1 ;  /* 0x0000000000017941 */ /* 0x000fea0003800200 */
.L_x_1571:
        /* <DEDUP_REMOVED lines=9> */
.L_x_1574:
[----:B------:R-:W-:Y:S05]  /*87d0*/  BSYNC.RECONVERGENT B1 ;  /* 0x0000000000017941 */ /* 0x000fea0003800200 */
.L_x_1573:
[----:B------:R-:W-:Y:S04]  /*87e0*/  BSSY.RECONVERGENT B1, `(.L_x_1575) ;  /* 0x0000009000017945 */ /* 0x000fe80003800200 */
[----:B------:R-:W-:Y:S05]  /*87f0*/  @!P2 BRA `(.L_x_1576) ;  /* 0x00000000001ca947 */ /* 0x000fea0003800000 */
[----:B------:R-:W0:Y:S02]  /*8800*/  LDCU.128 UR12, c[0x0][0x390] ;  /* 0x00007200ff0c77ac */ /* 0x000e240008000c00 */
[C---:B01----:R-:W-:Y:S02]  /*8810*/  LEA R4, P0, R48.reuse, UR12, 0x3 ;  /* 0x0000000c30047c11 */ /* 0x043fe4000f8018ff */
[C---:B------:R-:W-:Y:S02]  /*8820*/  LEA R6, P1, R48.reuse, UR14, 0x2 ;  /* 0x0000000e30067c11 */ /* 0x040fe4000f8210ff */
[C-C-:B------:R-:W-:Y:S02]  /*8830*/  LEA.HI.X R5, R48.reuse, UR13, R49.reuse, 0x3, P0 ;  /* 0x0000000d30057c11 */ /* 0x140fe400080f1c31 */
[----:B------:R-:W-:-:S03]  /*8840*/  LEA.HI.X R7, R48, UR15, R49, 0x2, P1 ;  /* 0x0000000f30077c11 */ /* 0x000fc600088f1431 */
[----:B------:R2:W-:Y:S04]  /*8850*/  STG.E.64 desc[UR8][R4.64], R8 ;  /* 0x0000000804007986 */ /* 0x0005e8000c101b08 */
[----:B------:R2:W-:Y:S02]  /*8860*/  STG.E desc[UR8][R6.64], R37 ;  /* 0x0000002506007986 */ /* 0x0005e4000c101908 */
.L_x_1576:
[----:B------:R-:W-:Y:S05]  /*8870*/  BSYNC.RECONVERGENT B1 ;  /* 0x0000000000017941 */ /* 0x000fea0003800200 */
.L_x_1575:
        /* <DEDUP_REMOVED lines=9> */
.L_x_1578:
[----:B------:R-:W-:Y:S05]  /*8910*/  BSYNC.RECONVERGENT B1 ;  /* 0x0000000000017941 */ /* 0x000fea0003800200 */
.L_x_1577:
[----:B------:R-:W-:Y:S01]  /*8920*/  ISETP.NE.U32.AND P3, PT, R12, R14, PT ;  /* 0x0000000e0c00720c */ /* 0x000fe20003f65070 */
[----:B------:R-:W-:Y:S01]  /*8930*/  BSSY.RECONVERGENT B1, `(.L_x_1579) ;  /* 0x0000012000017945 */ /* 0x000fe20003800200 */
[----:B------:R-:W-:Y:S02]  /*8940*/  ISETP.NE.AND.EX P6, PT, R50, RZ, PT, P6 ;  /* 0x000000ff3200720c */ /* 0x000fe40003fc5360 */
[----:B------:R-:W-:Y:S02]  /*8950*/  ISETP.NE.AND.EX P3, PT, R13, R15, PT, P3 ;  /* 0x0000000f0d00720c */ /* 0x000fe40003f65330 */
[----:B------:R-:W-:Y:S02]  /*8960*/  ISETP.NE.U32.AND P0, PT, R16, R18, PT ;  /* 0x000000121000720c */ /* 0x000fe40003f05070 */
[----:B------:R-:W-:Y:S02]  /*8970*/  ISETP.NE.U32.AND P1, PT, R18, R2, PT ;  /* 0x000000021200720c */ /* 0x000fe40003f25070 */
[----:B------:R-:W-:-:S02]  /*8980*/  ISETP.NE.U32.AND P2, PT, R30, R25, PT ;  /* 0x000000191e00720c */ /* 0x000fc40003f45070 */
[----:B------:R-:W-:Y:S02]  /*8990*/  ISETP.NE.AND.EX P0, PT, R17, R19, PT, P0 ;  /* 0x000000131100720c */ /* 0x000fe40003f05300 */
[----:B------:R-:W-:Y:S02]  /*89a0*/  ISETP.NE.AND.EX P1, PT, R19, R3, PT, P1 ;  /* 0x000000031300720c */ /* 0x000fe40003f25310 */
[C---:B------:R-:W-:Y:S02]  /*89b0*/  ISETP.NE.AND.EX P5, PT, R50.reuse, RZ, PT, P5 ;  /* 0x000000ff3200720c */ /* 0x040fe40003fa5350 */
[----:B------:R-:W-:Y:S01]  /*89c0*/  ISETP.NE.AND.EX P2, PT, R50, RZ, PT, P2 ;  /* 0x000000ff3200720c */ /* 0x000fe20003f45320 */
[----:B------:R-:W-:-:S12]  /*89d0*/  @!P3 BRA P6, `(.L_x_1580) ;  /* 0x00000000001cb947 */ /* 0x000fd80003000000 */
[----:B------:R-:W0:Y:S02]  /*89e0*/  LDCU.128 UR12, c[0x0][0x390] ;  /* 0x00007200ff0c77ac */ /* 0x000e240008000c00 */
[C---:B0123--:R-:W-:Y:S02]  /*89f0*/  LEA R4, P3, R54.reuse, UR12, 0x3 ;  /* 0x0000000c36047c11 */ /* 0x04ffe4000f8618ff */
[C---:B------:R-:W-:Y:S02]  /*8a00*/  LEA R6, P6, R54.reuse, UR14, 0x2 ;  /* 0x0000000e36067c11 */ /* 0x040fe4000f8c10ff */
[C-C-:B------:R-:W-:Y:S02]  /*8a10*/  LEA.HI.X R5, R54.reuse, UR13, R55.reuse, 0x3, P3 ;  /* 0x0000000d36057c11 */ /* 0x140fe400098f1c37 */
[----:B------:R-:W-:-:S03]  /*8a20*/  LEA.HI.X R7, R54, UR15, R55, 0x2, P6 ;  /* 0x0000000f36077c11 */ /* 0x000fc6000b0f1437 */
[----:B------:R4:W-:Y:S04]  /*8a30*/  STG.E.64 desc[UR8][R4.64], R12 ;  /* 0x0000000c04007986 */ /* 0x0009e8000c101b08 */
[----:B------:R4:W-:Y:S02]  /*8a40*/  STG.E desc[UR8][R6.64], R39 ;  /* 0x0000002706007986 */ /* 0x0009e4000c101908 */
.L_x_1580:
[----:B------:R-:W-:Y:S05]  /*8a50*/  BSYNC.RECONVERGENT B1 ;  /* 0x0000000000017941 */ /* 0x000fea0003800200 */
.L_x_1579:
        /* <DEDUP_REMOVED lines=9> */
.L_x_1582:
[----:B------:R-:W-:Y:S05]  /*8af0*/  BSYNC.RECONVERGENT B1 ;  /* 0x0000000000017941 */ /* 0x000fea0003800200 */
.L_x_1581:
[----:B------:R-:W-:Y:S04]  /*8b00*/  BSSY.RECONVERGENT B1, `(.L_x_1583) ;  /* 0x0000009000017945 */ /* 0x000fe80003800200 */
[----:B------:R-:W-:Y:S05]  /*8b10*/  @!P0 BRA P5, `(.L_x_1584) ;  /* 0x00000000001c8947 */ /* 0x000fea0002800000 */
[----:B------:R-:W0:Y:S02]  /*8b20*/  LDCU.128 UR12, c[0x0][0x390] ;  /* 0x00007200ff0c77ac */ /* 0x000e240008000c00 */
[C---:B01234-:R-:W-:Y:S02]  /*8b30*/  LEA R4, P0, R58.reuse, UR12, 0x3 ;  /* 0x0000000c3a047c11 */ /* 0x05ffe4000f8018ff */
[C---:B------:R-:W-:Y:S02]  /*8b40*/  LEA R6, P3, R58.reuse, UR14, 0x2 ;  /* 0x0000000e3a067c11 */ /* 0x040fe4000f8610ff */
[C-C-:B------:R-:W-:Y:S02]  /*8b50*/  LEA.HI.X R5, R58.reuse, UR13, R59.reuse, 0x3, P0 ;  /* 0x0000000d3a057c11 */ /* 0x140fe400080f1c3b */
[----:B------:R-:W-:-:S03]  /*8b60*/  LEA.HI.X R7, R58, UR15, R59, 0x2, P3 ;  /* 0x0000000f3a077c11 */ /* 0x000fc600098f143b */
[----:B------:R0:W-:Y:S04]  /*8b70*/  STG.E.64 desc[UR8][R4.64], R16 ;  /* 0x0000001004007986 */ /* 0x0001e8000c101b08 */
[----:B------:R0:W-:Y:S02]  /*8b80*/  STG.E desc[UR8][R6.64], R41 ;  /* 0x0000002906007986 */ /* 0x0001e4000c101908 */
.L_x_1584:
[----:B------:R-:W-:Y:S05]  /*8b90*/  BSYNC.RECONVERGENT B1 ;  /* 0x0000000000017941 */ /* 0x000fea0003800200 */
.L_x_1583:
        /* <DEDUP_REMOVED lines=8> */
.L_x_1568:
[----:B------:R-:W-:Y:S05]  /*8c20*/  BSYNC.RECONVERGENT B0 ;  /* 0x0000000000007941 */ /* 0x000fea0003800200 */
.L_x_1560:
[----:B------:R-:W-:-:S13]  /*8c30*/  ISETP.NE.AND P0, PT, R0, 0xff, PT ;  /* 0x000000ff0000780c */ /* 0x000fda0003f05270 */
[----:B------:R-:W-:Y:S05]  /*8c40*/  @P0 EXIT ;  /* 0x000000000000094d */ /* 0x000fea0003800000 */
[----:B01234-:R-:W0:Y:S01]  /*8c50*/  LDC.64 R4, c[0x0][0x3a0] ;  /* 0x0000e800ff047b82 */ /* 0x01fe220000000a00 */
[----:B------:R-:W-:-:S04]  /*8c60*/  ISETP.NE.U32.AND P0, PT, R30, 0x900, PT ;  /* 0x000009001e00780c */ /* 0x000fc80003f05070 */
[----:B------:R-:W-:-:S13]  /*8c70*/  ISETP.NE.AND.EX P0, PT, R50, RZ, PT, P0 ;  /* 0x000000ff3200720c */ /* 0x000fda0003f05300 */
[----:B------:R-:W-:Y:S05]  /*8c80*/  @P0 BRA `(.L_x_1585) ;  /* 0x0000000000280947 */ /* 0x000fea0003800000 */
[----:B------:R-:W1:Y:S08]  /*8c90*/  LDC.64 R6, c[0x0][0x390] ;  /* 0x0000e400ff067b82 */ /* 0x000e700000000a00 */
[----:B------:R-:W2:Y:S01]  /*8ca0*/  LDC.64 R8, c[0x0][0x398] ;  /* 0x0000e600ff087b82 */ /* 0x000ea20000000a00 */
[----:B-1----:R-:W-:-:S04]  /*8cb0*/  LEA R6, P0, R63, R6, 0x3 ;  /* 0x000000063f067211 */ /* 0x002fc800078018ff */
[C---:B------:R-:W-:Y:S02]  /*8cc0*/  LEA.HI.X R7, R63.reuse, R7, R64, 0x3, P0 ;  /* 0x000000073f077211 */ /* 0x040fe400000f1c40 */
[----:B--2---:R-:W-:-:S03]  /*8cd0*/  LEA R8, P1, R63, R8, 0x2 ;  /* 0x000000083f087211 */ /* 0x004fc600078210ff */
[----:B------:R1:W-:Y:S01]  /*8ce0*/  STG.E.64 desc[UR8][R6.64], R2 ;  /* 0x0000000206007986 */ /* 0x0003e2000c101b08 */
[C---:B------:R-:W-:Y:S02]  /*8cf0*/  LEA.HI.X R9, R63.reuse, R9, R64, 0x2, P1 ;  /* 0x000000093f097211 */ /* 0x040fe400008f1440 */
[----:B------:R-:W-:-:S03]  /*8d00*/  IADD3 R63, P0, PT, R63, 0x1, RZ ;  /* 0x000000013f3f7810 */ /* 0x000fc60007f1e0ff */
[----:B------:R1:W-:Y:S02]  /*8d10*/  STG.E desc[UR8][R8.64], R29 ;  /* 0x0000001d08007986 */ /* 0x0003e4000c101908 */
[----:B------:R-:W-:-:S08]  /*8d20*/  IMAD.X R64, RZ, RZ, R64, P0 ;  /* 0x000000ffff407224 */ /* 0x000fd000000e0640 */
.L_x_1585:
[----:B------:R-:W-:Y:S02]  /*8d30*/  IMAD.MOV.U32 R65, RZ, RZ, R64 ;  /* 0x000000ffff417224 */ /* 0x000fe400078e0040 */
[----:B------:R-:W-:-:S05]  /*8d40*/  IMAD.MOV.U32 R64, RZ, RZ, R63 ;  /* 0x000000ffff407224 */ /* 0x000fca00078e003f */
[----:B0-----:R-:W-:Y:S01]  /*8d50*/  STG.E.64 desc[UR8][R4.64], R64 ;  /* 0x0000004004007986 */ /* 0x001fe2000c101b08 */
[----:B------:R-:W-:Y:S05]  /*8d60*/  EXIT ;  /* 0x000000000000794d */ /* 0x000fea0003800000 */
.L_x_1559:
[----:B------:R-:W0:Y:S08]  /*8d70*/  LDC.64 R4, c[0x0][0x380] ;  /* 0x0000e000ff047b82 */ /* 0x000e300000000a00 */
[----:B------:R-:W1:Y:S01]  /*8d80*/  LDC.64 R10, c[0x0][0x388] ;  /* 0x0000e200ff0a7b82 */ /* 0x000e620000000a00 */
[----:B0-----:R-:W-:-:S05]  /*8d90*/  IMAD.WIDE.U32 R4, R0, 0x4800, R4 ;  /* 0x0000480000047825 */ /* 0x001fca00078e0004 */
[----:B------:R-:W2:Y:S01]  /*8da0*/  LDG.E.64.CONSTANT R2, desc[UR8][R4.64] ;  /* 0x0000000804027981 */ /* 0x000ea2000c1e9b00 */
[----:B-1----:R-:W-:-:S05]  /*8db0*/  IMAD.WIDE.U32 R10, R0, 0x2400, R10 ;  /* 0x00002400000a7825 */ /* 0x002fca00078e000a */
[----:B------:R2:W3:Y:S01]  /*8dc0*/  LDG.E.CONSTANT R6, desc[UR8][R10.64] ;  /* 0x000000080a067981 */ /* 0x0004e2000c1e9900 */
[----:B------:R-:W0:Y:S02]  /*8dd0*/  S2R R52, SR_TID.X ;  /* 0x0000000000347919 */ /* 0x000e240000002100 */
[C---:B0-----:R-:W-:Y:S02]  /*8de0*/  LOP3.LUT R7, R52.reuse, 0x1f, RZ, 0xc0, !PT ;  /* 0x0000001f34077812 */ /* 0x041fe400078ec0ff */
[----:B------:R-:W-:-:S05]  /*8df0*/  LOP3.LUT R8, R52, 0x3e0, RZ, 0xc0, !PT ;  /* 0x000003e034087812 */ /* 0x000fca00078ec0ff */
[----:B------:R-:W-:-:S04]  /*8e00*/  IMAD R13, R8, 0x9, R7 ;  /* 0x00000009080d7824 */ /* 0x000fc800078e0207 */
[C---:B------:R-:W-:Y:S02]  /*8e10*/  VIADD R7, R13.reuse, 0x20 ;  /* 0x000000200d077836 */ /* 0x040fe40000000000 */
[C---:B------:R-:W-:Y:S01]  /*8e20*/  VIADD R15, R13.reuse, 0x60 ;  /* 0x000000600d0f7836 */ /* 0x040fe20000000000 */
[C---:B------:R-:W-:Y:S01]  /*8e30*/  LEA R8, P2, R13.reuse, R4, 0x3 ;  /* 0x000000040d087211 */ /* 0x040fe200078418ff */
[----:B------:R-:W-:Y:S01]  /*8e40*/  VIADD R9, R13, 0x40 ;  /* 0x000000400d097836 */ /* 0x000fe20000000000 */
[----:B------:R-:W-:Y:S01]  /*8e50*/  ISETP.GE.U32.AND P5, PT, R7, R30, PT ;  /* 0x0000001e0700720c */ /* 0x000fe20003fa6070 */
[C---:B------:R-:W-:Y:S01]  /*8e60*/  VIADD R7, R13.reuse, 0xa0 ;  /* 0x000000a00d077836 */ /* 0x040fe20000000000 */
[C---:B------:R-:W-:Y:S01]  /*8e70*/  LEA R22, P1, R13.reuse, R10, 0x2 ;  /* 0x0000000a0d167211 */ /* 0x040fe200078210ff */
[----:B------:R-:W-:Y:S01]  /*8e80*/  VIADD R17, R13, 0x80 ;  /* 0x000000800d117836 */ /* 0x000fe20000000000 */
[-C--:B------:R-:W-:Y:S01]  /*8e90*/  ISETP.GE.U32.AND P4, PT, R15, R30.reuse, PT ;  /* 0x0000001e0f00720c */ /* 0x080fe20003f86070 */
[----:B------:R-:W-:Y:S01]  /*8ea0*/  VIADD R15, R13, 0xc0 ;  /* 0x000000c00d0f7836 */ /* 0x000fe20000000000 */
[-C--:B------:R-:W-:Y:S01]  /*8eb0*/  ISETP.GE.U32.AND P0, PT, R9, R30.reuse, PT ;  /* 0x0000001e0900720c */ /* 0x080fe20003f06070 */
[----:B------:R-:W-:Y:S01]  /*8ec0*/  IMAD.X R9, RZ, RZ, R5, P2 ;  /* 0x000000ffff097224 */ /* 0x000fe200010e0605 */
[-C--:B------:R-:W-:Y:S01]  /*8ed0*/  ISETP.GE.U32.AND P6, PT, R13, R30.reuse, PT ;  /* 0x0000001e0d00720c */ /* 0x080fe20003fc6070 */
[----:B------:R-:W-:Y:S01]  /*8ee0*/  IMAD.X R23, RZ, RZ, R11, P1 ;  /* 0x000000ffff177224 */ /* 0x000fe200008e060b */
[----:B------:R-:W-:-:S02]  /*8ef0*/  ISETP.GE.U32.AND P2, PT, R7, R30, PT ;  /* 0x0000001e0700720c */ /* 0x000fc40003f46070 */
[-C--:B------:R-:W-:Y:S01]  /*8f00*/  ISETP.GE.U32.AND P3, PT, R17, R30.reuse, PT ;  /* 0x0000001e1100720c */ /* 0x080fe20003f66070 */
[----:B------:R-:W-:Y:S01]  /*8f10*/  VIADD R17, R13, 0x100 ;  /* 0x000001000d117836 */ /* 0x000fe20000000000 */
[----:B------:R-:W-:Y:S01]  /*8f20*/  ISETP.GE.U32.AND P1, PT, R15, R30, PT ;  /* 0x0000001e0f00720c */ /* 0x000fe20003f26070 */
[----:B------:R-:W-:Y:S01]  /*8f30*/  VIADD R15, R13, 0xe0 ;  /* 0x000000e00d0f7836 */ /* 0x000fe20000000000 */
[----:B------:R-:W-:Y:S01]  /*8f40*/  CS2R R26, SRZ ;  /* 0x00000000001a7805 */ /* 0x000fe2000001ff00 */
        /* <DEDUP_REMOVED lines=8> */
[----:B------:R-:W-:-:S03]  /*8fd0*/  ISETP.GE.U32.AND P6, PT, R15, R30, PT ;  /* 0x0000001e0f00720c */ /* 0x000fc60003fc6070 */
[----:B------:R-:W4:Y:S04]  /*8fe0*/  @!P5 LDG.E.64.CONSTANT R12, desc[UR8][R8.64+0x100] ;  /* 0x00010008080cd981 */ /* 0x000f28000c1e9b00 */
[----:B------:R-:W5:Y:S01]  /*8ff0*/  @!P5 LDG.E.CONSTANT R31, desc[UR8][R22.64+0x80] ;  /* 0x00008008161fd981 */ /* 0x000f62000c1e9900 */
[----:B------:R-:W-:Y:S01]  /*9000*/  ISETP.GE.U32.AND P5, PT, R17, R30, PT ;  /* 0x0000001e1100720c */ /* 0x000fe20003fa6070 */
        /* <DEDUP_REMOVED lines=33> */
[----:B------:R1:W5:Y:S01]  /*9220*/  @!P0 LDG.E.64.CONSTANT R26, desc[UR8][R4.64+-0x8] ;  /* 0xfffff808041a8981 */ /* 0x000362000c1e9b00 */
[----:B------:R-:W1:Y:S01]  /*9230*/  S2R R49, SR_LANEID ;  /* 0x0000000000317919 */ /* 0x000e620000000000 */
[----:B------:R-:W1:Y:S01]  /*9240*/  S2UR UR5, SR_CgaCtaId ;  /* 0x00000000000579c3 */ /* 0x000e620000008800 */
[----:B------:R-:W-:Y:S01]  /*9250*/  SHF.R.U32.HI R32, RZ, 0x5, R52 ;  /* 0x00000005ff207819 */ /* 0x000fe20000011634 */
[----:B------:R-:W-:Y:S01]  /*9260*/  UMOV UR4, 0x400 ;  /* 0x0000040000047882 */ /* 0x000fe20000000000 */
[----:B0-----:R-:W-:Y:S01]  /*9270*/  P2R R8, PR, RZ, 0x1 ;  /* 0x00000001ff087803 */ /* 0x001fe20000000000 */
[----:B------:R-:W-:Y:S01]  /*9280*/  IMAD R41, R52, 0x9, RZ ;  /* 0x0000000934297824 */ /* 0x000fe200078e02ff */
[----:B-1----:R-:W-:Y:S01]  /*9290*/  ULEA UR4, UR5, UR4, 0x18 ;  /* 0x0000000405047291 */ /* 0x002fe2000f8ec0ff */
[----:B------:R-:W-:-:S05]  /*92a0*/  IMAD R8, R32, 0x120, R49 ;  /* 0x0000012020087824 */ /* 0x000fca00078e0231 */
[----:B------:R-:W-:-:S05]  /*92b0*/  LEA R9, R8, UR4, 0x3 ;  /* 0x0000000408097c11 */ /* 0x000fca000f8e18ff */
[----:B------:R-:W-:Y:S02]  /*92c0*/  IMAD R4, R49, 0x40, R9 ;  /* 0x0000004031047824 */ /* 0x000fe400078e0209 */
[----:B------:R-:W-:-:S05]  /*92d0*/  VIADD R5, R41, 0x2 ;  /* 0x0000000229057836 */ /* 0x000fca0000000000 */
[----:B------:R-:W-:Y:S02]  /*92e0*/  ISETP.EQ.U32.AND P2, PT, R30, R5, PT ;  /* 0x000000051e00720c */ /* 0x000fe40003f42070 */
[C---:B------:R-:W-:Y:S02]  /*92f0*/  LEA R5, R52.reuse, UR4, 0x3 ;  /* 0x0000000434057c11 */ /* 0x040fe4000f8e18ff */
[----:B------:R-:W-:Y:S01]  /*9300*/  ISETP.NE.AND P0, PT, R52, RZ, PT ;  /* 0x000000ff3400720c */ /* 0x000fe20003f05270 */
[----:B--2---:R0:W-:Y:S04]  /*9310*/  STS.64 [R9], R2 ;  /* 0x0000000209007388 */ /* 0x0041e80000000a00 */
[----:B----4-:R1:W-:Y:S01]  /*9320*/  STS.64 [R9+0x100], R12 ;  /* 0x0001000c09007388 */ /* 0x0103e20000000a00 */
[----:B0-----:R-:W-:-:S02]  /*9330*/  VIADD R3, R41, 0x1 ;  /* 0x0000000129037836 */ /* 0x001fc40000000000 */
[----:B------:R-:W-:-:S03]  /*9340*/  IMAD R2, R8, -0x4, R9 ;  /* 0xfffffffc08027824 */ /* 0x000fc600078e0209 */
[C---:B------:R-:W-:Y:S01]  /*9350*/  ISETP.EQ.U32.AND P3, PT, R30.reuse, R3, PT ;  /* 0x000000031e00720c */ /* 0x040fe20003f62070 */
[----:B------:R-:W-:Y:S02]  /*9360*/  IMAD R3, R49, 0x8, R8 ;  /* 0x0000000831037824 */ /* 0x000fe400078e0208 */
[----:B-1----:R-:W-:Y:S01]  /*9370*/  VIADD R13, R41, 0x3 ;  /* 0x00000003290d7836 */ /* 0x002fe20000000000 */
[----:B---3--:R-:W-:Y:S04]  /*9380*/  STS.64 [R9+0x200], R14 ;  /* 0x0002000e09007388 */ /* 0x008fe80000000a00 */
[----:B------:R-:W-:Y:S01]  /*9390*/  ISETP.EQ.U32.AND P1, PT, R30, R13, PT ;  /* 0x0000000d1e00720c */ /* 0x000fe20003f22070 */
[----:B-----5:R-:W-:Y:S04]  /*93a0*/  STS.64 [R9+0x300], R16 ;  /* 0x0003001009007388 */ /* 0x020fe80000000a00 */
[----:B------:R-:W-:Y:S04]  /*93b0*/  STS.64 [R9+0x400], R18 ;  /* 0x0004001209007388 */ /* 0x000fe80000000a00 */
[----:B------:R-:W-:Y:S04]  /*93c0*/  STS.64 [R9+0x500], R20 ;  /* 0x0005001409007388 */ /* 0x000fe80000000a00 */
[----:B------:R-:W-:Y:S04]  /*93d0*/  STS.64 [R9+0x600], R28 ;  /* 0x0006001c09007388 */ /* 0x000fe80000000a00 */
[----:B------:R-:W-:Y:S04]  /*93e0*/  STS.64 [R9+0x700], R34 ;  /* 0x0007002209007388 */ /* 0x000fe80000000a00 */
[----:B------:R-:W-:Y:S01]  /*93f0*/  STS.64 [R9+0x800], R10 ;  /* 0x0008000a09007388 */ /* 0x000fe20000000a00 */
[----:B------:R-:W-:-:S03]  /*9400*/  NOP ;  /* 0x0000000000007918 */ /* 0x000fc60000000000 */
[----:B------:R-:W-:Y:S04]  /*9410*/  LDS.64 R24, [R4] ;  /* 0x0000000004187984 */ /* 0x000fe80000000a00 */
[----:B------:R-:W-:Y:S04]  /*9420*/  LDS.64 R22, [R4+0x8] ;  /* 0x0000080004167984 */ /* 0x000fe80000000a00 */
[----:B------:R-:W0:Y:S04]  /*9430*/  LDS.64 R20, [R4+0x40] ;  /* 0x0000400004147984 */ /* 0x000e280000000a00 */
[----:B------:R-:W-:Y:S04]  /*9440*/  LDS.64 R18, [R4+0x10] ;  /* 0x0000100004127984 */ /* 0x000fe80000000a00 */
[----:B------:R-:W1:Y:S04]  /*9450*/  LDS.64 R16, [R4+0x18] ;  /* 0x0000180004107984 */ /* 0x000e680000000a00 */
[----:B------:R-:W2:Y:S04]  /*9460*/  LDS.64 R14, [R4+0x20] ;  /* 0x00002000040e7984 */ /* 0x000ea80000000a00 */
[----:B------:R-:W3:Y:S04]  /*9470*/  LDS.64 R12, [R4+0x28] ;  /* 0x00002800040c7984 */ /* 0x000ee80000000a00 */
[----:B------:R-:W4:Y:S04]  /*9480*/  LDS.64 R10, [R4+0x30] ;  /* 0x00003000040a7984 */ /* 0x000f280000000a00 */
[----:B------:R-:W5:Y:S01]  /*9490*/  LDS.64 R8, [R4+0x38] ;  /* 0x0000380004087984 */ /* 0x000f620000000a00 */
[----:B------:R-:W-:Y:S01]  /*94a0*/  BAR.SYNC.DEFER_BLOCKING 0x0 ;  /* 0x0000000000007b1d */ /* 0x000fe20000010000 */
[----:B------:R-:W-:-:S05]  /*94b0*/  IMAD R3, R3, -0x4, R4 ;  /* 0xfffffffc03037824 */ /* 0x000fca00078e0204 */
        /* <DEDUP_REMOVED lines=21> */
[----:B------:R-:W-:Y:S01]  /*9610*/  BAR.SYNC.DEFER_BLOCKING 0x0 ;  /* 0x0000000000007b1d */ /* 0x000fe20000010000 */
[----:B------:R-:W-:-:S02]  /*9620*/  ISETP.NE.U32.AND P5, PT, R24, R22, PT ;  /* 0x000000161800720c */ /* 0x000fc40003fa5070 */
[----:B-1----:R-:W-:Y:S02]  /*9630*/  ISETP.NE.U32.AND P4, PT, R18, R16, PT ;  /* 0x000000101200720c */ /* 0x002fe40003f85070 */
[----:B------:R-:W-:Y:S01]  /*9640*/  ISETP.NE.AND.EX P5, PT, R25, R23, PT, P5 ;  /* 0x000000171900720c */ /* 0x000fe20003fa5350 */
[----:B--2---:R-:W-:Y:S01]  /*9650*/  VIADD R7, R41, 0x4 ;  /* 0x0000000429077836 */ /* 0x004fe20000000000 */
[----:B------:R-:W-:Y:S02]  /*9660*/  ISETP.NE.AND.EX P4, PT, R19, R17, PT, P4 ;  /* 0x000000111300720c */ /* 0x000fe40003f85340 */
[----:B------:R-:W-:Y:S02]  /*9670*/  ISETP.EQ.OR.EX P3, PT, R50, RZ, P5, P3 ;  /* 0x000000ff3200720c */ /* 0x000fe40002f62730 */
[----:B------:R-:W-:Y:S01]  /*9680*/  ISETP.NE.U32.AND P5, PT, R16, R14, PT ;  /* 0x0000000e1000720c */ /* 0x000fe20003fa5070 */
[----:B---3--:R-:W-:Y:S01]  /*9690*/  VIADD R3, R41, 0x5 ;  /* 0x0000000529037836 */ /* 0x008fe20000000000 */
[----:B------:R0:W1:Y:S01]  /*96a0*/  @P0 LDS.64 R26, [R5+0x8d0] ;  /* 0x0008d000051a0984 */ /* 0x0000620000000a00 */
[----:B------:R-:W-:-:S04]  /*96b0*/  ISETP.NE.U32.AND P0, PT, R22, R18, PT ;  /* 0x000000121600720c */ /* 0x000fc80003f05070 */
[----:B------:R-:W-:Y:S02]  /*96c0*/  ISETP.NE.AND.EX P0, PT, R23, R19, PT, P0 ;  /* 0x000000131700720c */ /* 0x000fe40003f05300 */
[----:B------:R-:W-:Y:S02]  /*96d0*/  ISETP.NE.AND.EX P5, PT, R17, R15, PT, P5 ;  /* 0x0000000f1100720c */ /* 0x000fe40003fa5350 */
[----:B------:R-:W-:Y:S02]  /*96e0*/  ISETP.EQ.OR.EX P2, PT, R50, RZ, P0, P2 ;  /* 0x000000ff3200720c */ /* 0x000fe40000742720 */
[----:B------:R-:W-:Y:S02]  /*96f0*/  ISETP.EQ.U32.AND P0, PT, R30, R7, PT ;  /* 0x000000071e00720c */ /* 0x000fe40003f02070 */
[----:B------:R-:W-:Y:S02]  /*9700*/  ISETP.EQ.OR.EX P1, PT, R50, RZ, P4, P1 ;  /* 0x000000ff3200720c */ /* 0x000fe40002722710 */
[----:B------:R-:W-:-:S02]  /*9710*/  ISETP.NE.U32.AND P4, PT, R14, R12, PT ;  /* 0x0000000c0e00720c */ /* 0x000fc40003f85070 */
[----:B------:R-:W-:Y:S02]  /*9720*/  ISETP.EQ.OR.EX P0, PT, R50, RZ, P5, P0 ;  /* 0x000000ff3200720c */ /* 0x000fe40002f02700 */
[----:B------:R-:W-:Y:S02]  /*9730*/  ISETP.EQ.U32.AND P5, PT, R30, R3, PT ;  /* 0x000000031e00720c */ /* 0x000fe40003fa2070 */
[----:B------:R-:W-:Y:S01]  /*9740*/  ISETP.NE.AND.EX P4, PT, R15, R13, PT, P4 ;  /* 0x0000000d0f00720c */ /* 0x000fe20003f85340 */
[----:B------:R-:W-:-:S03]  /*9750*/  VIADD R3, R41, 0x6 ;  /* 0x0000000629037836 */ /* 0x000fc60000000000 */
[----:B------:R-:W-:Y:S02]  /*9760*/  ISETP.EQ.OR.EX P4, PT, R50, RZ, P4, P5 ;  /* 0x000000ff3200720c */ /* 0x000fe40002782750 */
[----:B----4-:R-:W-:Y:S02]  /*9770*/  ISETP.NE.U32.AND P5, PT, R12, R10, PT ;  /* 0x0000000a0c00720c */ /* 0x010fe40003fa5070 */
[----:B------:R-:W-:Y:S02]  /*9780*/  ISETP.EQ.U32.AND P6, PT, R30, R3, PT ;  /* 0x000000031e00720c */ /* 0x000fe40003fc2070 */
[----:B------:R-:W-:Y:S01]  /*9790*/  ISETP.NE.AND.EX P5, PT, R13, R11, PT, P5 ;  /* 0x0000000b0d00720c */ /* 0x000fe20003fa5350 */
[----:B------:R-:W-:-:S03]  /*97a0*/  VIADD R3, R41, 0x7 ;  /* 0x0000000729037836 */ /* 0x000fc60000000000 */
[----:B------:R-:W-:Y:S02]  /*97b0*/  ISETP.EQ.OR.EX P6, PT, R50, RZ, P5, P6 ;  /* 0x000000ff3200720c */ /* 0x000fe40002fc2760 */
[----:B-----5:R-:W-:Y:S02]  /*97c0*/  ISETP.NE.U32.AND P5, PT, R10, R8, PT ;  /* 0x000000080a00720c */ /* 0x020fe40003fa5070 */
[----:B0-----:R-:W-:Y:S02]  /*97d0*/  P2R R5, PR, RZ, 0x40 ;  /* 0x00000040ff057803 */ /* 0x001fe40000000000 */
[----:B------:R-:W-:Y:S02]  /*97e0*/  ISETP.NE.AND.EX P5, PT, R11, R9, PT, P5 ;  /* 0x000000090b00720c */ /* 0x000fe40003fa5350 */
[----:B------:R-:W-:-:S04]  /*97f0*/  ISETP.EQ.U32.AND P6, PT, R30, R3, PT ;  /* 0x000000031e00720c */ /* 0x000fc80003fc2070 */
[----:B------:R-:W-:Y:S02]  /*9800*/  ISETP.EQ.OR.EX P5, PT, R50, RZ, P5, P6 ;  /* 0x000000ff3200720c */ /* 0x000fe40002fa2760 */
[----:B-1----:R-:W-:Y:S02]  /*9810*/  ISETP.NE.U32.AND P6, PT, R26, R24, PT ;  /* 0x000000181a00720c */ /* 0x002fe40003fc5070 */
[----:B------:R-:W-:Y:S02]  /*9820*/  P2R R51, PR, RZ, 0x20 ;  /* 0x00000020ff337803 */ /* 0x000fe40000000000 */
[----:B------:R-:W-:Y:S02]  /*9830*/  ISETP.NE.AND.EX P6, PT, R27, R25, PT, P6 ;  /* 0x000000191b00720c */ /* 0x000fe40003fc5360 */
[----:B------:R-:W-:Y:S01]  /*9840*/  ISETP.EQ.U32.AND P5, PT, R30, R41, PT ;  /* 0x000000291e00720c */ /* 0x000fe20003fa2070 */
[----:B------:R-:W-:Y:S01]  /*9850*/  VIADD R41, R41, 0x8 ;  /* 0x0000000829297836 */ /* 0x000fe20000000000 */
[----:B------:R-:W-:-:S02]  /*9860*/  SEL R4, R48, RZ, !P3 ;  /* 0x000000ff30047207 */ /* 0x000fc40005800000 */
[----:B------:R-:W-:Y:S02]  /*9870*/  ISETP.EQ.OR.EX P5, PT, R50, RZ, P6, P5 ;  /* 0x000000ff3200720c */ /* 0x000fe400037a2750 */
[----:B------:R-:W-:Y:S02]  /*9880*/  ISETP.NE.U32.AND P6, PT, R8, R20, PT ;  /* 0x000000140800720c */ /* 0x000fe40003fc5070 */
[----:B------:R-:W-:Y:S01]  /*9890*/  P2R R3, PR, RZ, 0x20 ;  /* 0x00000020ff037803 */ /* 0x000fe20000000000 */
[----:B------:R-:W-:Y:S01]  /*98a0*/  IMAD.IADD R4, R47, 0x1, R4 ;  /* 0x000000012f047824 */ /* 0x000fe200078e0204 */
[----:B------:R-:W-:Y:S02]  /*98b0*/  ISETP.NE.AND.EX P6, PT, R9, R21, PT, P6 ;  /* 0x000000150900720c */ /* 0x000fe40003fc5360 */
[----:B------:R-:W-:-:S04]  /*98c0*/  ISETP.EQ.U32.AND P5, PT, R30, R41, PT ;  /* 0x000000291e00720c */ /* 0x000fc80003fa2070 */
[----:B------:R-:W-:Y:S02]  /*98d0*/  ISETP.EQ.OR.EX P5, PT, R50, RZ, P6, P5 ;  /* 0x000000ff3200720c */ /* 0x000fe400037a2750 */
[----:B------:R-:W-:Y:S02]  /*98e0*/  ISETP.NE.AND P6, PT, R3, RZ, PT ;  /* 0x000000ff0300720c */ /* 0x000fe40003fc5270 */
[----:B------:R-:W-:-:S05]  /*98f0*/  SEL R3, R4, RZ, !P2 ;  /* 0x000000ff04037207 */ /* 0x000fca0005000000 */
[----:B------:R-:W-:-:S05]  /*9900*/  IMAD.IADD R3, R46, 0x1, R3 ;  /* 0x000000012e037824 */ /* 0x000fca00078e0203 */
[----:B------:R-:W-:-:S05]  /*9910*/  SEL R4, R3, RZ, !P1 ;  /* 0x000000ff03047207 */ /* 0x000fca0004800000 */
[----:B------:R-:W-:-:S05]  /*9920*/  IMAD.IADD R4, R45, 0x1, R4 ;  /* 0x000000012d047824 */ /* 0x000fca00078e0204 */
[----:B------:R-:W-:-:S05]  /*9930*/  SEL R3, R4, RZ, !P0 ;  /* 0x000000ff04037207 */ /* 0x000fca0004000000 */
[----:B------:R-:W-:Y:S01]  /*9940*/  IMAD.IADD R3, R44, 0x1, R3 ;  /* 0x000000012c037824 */ /* 0x000fe200078e0203 */
[----:B------:R-:W-:-:S04]  /*9950*/  SEL R6, RZ, 0x1, !P6 ;  /* 0x00000001ff067807 */ /* 0x000fc80007000000 */
[----:B------:R-:W-:Y:S02]  /*9960*/  SEL R4, R3, RZ, !P4 ;  /* 0x000000ff03047207 */ /* 0x000fe40006000000 */
[----:B------:R-:W-:Y:S02]  /*9970*/  SEL R3, RZ, 0x1, !P3 ;  /* 0x00000001ff037807 */ /* 0x000fe40005800000 */
[----:B------:R-:W-:Y:S02]  /*9980*/  SEL R38, RZ, 0x1, !P4 ;  /* 0x00000001ff267807 */ /* 0x000fe40006000000 */
[----:B------:R-:W-:Y:S01]  /*9990*/  IADD3 R7, P4, PT, R3, R6, RZ ;  /* 0x0000000603077210 */ /* 0x000fe20007f9e0ff */
[----:B------:R-:W-:-:S04]  /*99a0*/  IMAD.IADD R4, R43, 0x1, R4 ;  /* 0x000000012b047824 */ /* 0x000fc800078e0204 */
[----:B------:R-:W-:Y:S01]  /*99b0*/  IMAD.X R6, RZ, RZ, RZ, P4 ;  /* 0x000000ffff067224 */ /* 0x000fe200020e06ff */
[----:B------:R-:W-:-:S04]  /*99c0*/  ISETP.NE.AND P4, PT, R5, RZ, PT ;  /* 0x000000ff0500720c */ /* 0x000fc80003f85270 */
[----:B------:R-:W-:Y:S02]  /*99d0*/  SEL R3, R4, RZ, !P4 ;  /* 0x000000ff04037207 */ /* 0x000fe40006000000 */
[----:B------:R-:W-:Y:S02]  /*99e0*/  SEL R4, RZ, 0x1, !P2 ;  /* 0x00000001ff047807 */ /* 0x000fe40005000000 */
[----:B------:R-:W-:Y:S01]  /*99f0*/  SEL R5, RZ, 0x1, !P4 ;  /* 0x00000001ff057807 */ /* 0x000fe20006000000 */
[----:B------:R-:W-:Y:S01]  /*9a00*/  IMAD.IADD R3, R42, 0x1, R3 ;  /* 0x000000012a037824 */ /* 0x000fe200078e0203 */
[----:B------:R-:W-:Y:S02]  /*9a10*/  IADD3 R7, P4, PT, R7, R4, RZ ;  /* 0x0000000407077210 */ /* 0x000fe40007f9e0ff */
[----:B------:R-:W-:Y:S02]  /*9a20*/  ISETP.NE.AND P6, PT, R51, RZ, PT ;  /* 0x000000ff3300720c */ /* 0x000fe40003fc5270 */
[----:B------:R-:W-:Y:S01]  /*9a30*/  SEL R4, RZ, 0x1, !P1 ;  /* 0x00000001ff047807 */ /* 0x000fe20004800000 */
[----:B------:R-:W-:Y:S01]  /*9a40*/  IMAD.X R6, RZ, RZ, R6, P4 ;  /* 0x000000ffff067224 */ /* 0x000fe200020e0606 */
[----:B------:R-:W-:-:S02]  /*9a50*/  SEL R3, R3, RZ, !P6 ;  /* 0x000000ff03037207 */ /* 0x000fc40007000000 */
[----:B------:R-:W-:Y:S02]  /*9a60*/  IADD3 R7, P4, PT, R7, R4, RZ ;  /* 0x0000000407077210 */ /* 0x000fe40007f9e0ff */
[----:B------:R-:W-:Y:S01]  /*9a70*/  SEL R4, RZ, 0x1, !P0 ;  /* 0x00000001ff047807 */ /* 0x000fe20004000000 */
[----:B------:R-:W-:Y:S02]  /*9a80*/  IMAD.IADD R3, R40, 0x1, R3 ;  /* 0x0000000128037824 */ /* 0x000fe400078e0203 */
        /* <DEDUP_REMOVED lines=8> */
[----:B------:R-:W-:Y:S02]  /*9b10*/  IADD3 R36, P4, PT, R38, R5, RZ ;  /* 0x0000000526247210 */ /* 0x000fe40007f9e0ff */
[----:B------:R-:W0:Y:S03]  /*9b20*/  SHFL.UP PT, R5, R2, 0x1, RZ ;  /* 0x0420000002057989 */ /* 0x000e2600000e00ff */
[----:B------:R-:W-:Y:S01]  /*9b30*/  IMAD.X R37, RZ, RZ, R39, P4 ;  /* 0x000000ffff257224 */ /* 0x000fe200020e0627 */
[----:B------:R-:W-:Y:S02]  /*9b40*/  IADD3 R34, P4, PT, R36, R7, RZ ;  /* 0x0000000724227210 */ /* 0x000fe40007f9e0ff */
[----:B------:R-:W-:-:S03]  /*9b50*/  SEL R3, RZ, 0x1, !P5 ;  /* 0x00000001ff037807 */ /* 0x000fc60006800000 */
[----:B------:R-:W-:Y:S01]  /*9b60*/  IMAD.X R35, RZ, RZ, R37, P4 ;  /* 0x000000ffff237224 */ /* 0x000fe200020e0625 */
[----:B------:R-:W-:-:S05]  /*9b70*/  IADD3 R28, P4, PT, R34, R3, RZ ;  /* 0x00000003221c7210 */ /* 0x000fca0007f9e0ff */
[----:B------:R-:W-:Y:S01]  /*9b80*/  IMAD.X R29, RZ, RZ, R35, P4 ;  /* 0x000000ffff1d7224 */ /* 0x000fe200020e0623 */
[----:B------:R-:W-:Y:S01]  /*9b90*/  ISETP.NE.U32.AND P4, PT, R28, RZ, PT ;  /* 0x000000ff1c00720c */ /* 0x000fe20003f85070 */
[----:B------:R-:W1:Y:S03]  /*9ba0*/  SHFL.UP PT, R3, R28, 0x1, RZ ;  /* 0x042000001c037989 */ /* 0x000e6600000e00ff */
[----:B------:R-:W-:Y:S01]  /*9bb0*/  ISETP.NE.AND.EX P4, PT, R29, RZ, PT, P4 ;  /* 0x000000ff1d00720c */ /* 0x000fe20003f85340 */
[----:B------:R-:W2:Y:S03]  /*9bc0*/  SHFL.UP PT, R4, R29, 0x1, RZ ;  /* 0x042000001d047989 */ /* 0x000ea600000e00ff */
[----:B0-----:R-:W-:Y:S02]  /*9bd0*/  SEL R5, R5, RZ, !P4 ;  /* 0x000000ff05057207 */ /* 0x001fe40006000000 */
[----:B------:R-:W-:-:S04]  /*9be0*/  ISETP.GE.AND P4, PT, R49, 0x1, PT ;  /* 0x000000013100780c */ /* 0x000fc80003f86270 */
[----:B------:R-:W-:-:S05]  /*9bf0*/  SEL R5, R5, RZ, P4 ;  /* 0x000000ff05057207 */ /* 0x000fca0002000000 */
[----:B------:R-:W-:-:S05]  /*9c00*/  IMAD.IADD R5, R2, 0x1, R5 ;  /* 0x0000000102057824 */ /* 0x000fca00078e0205 */
[----:B------:R-:W0:Y:S01]  /*9c10*/  SHFL.UP PT, R6, R5, 0x2, RZ ;  /* 0x0440000005067989 */ /* 0x000e2200000e00ff */
[----:B-1----:R-:W-:Y:S02]  /*9c20*/  SEL R3, R3, RZ, P4 ;  /* 0x000000ff03037207 */ /* 0x002fe40002000000 */
        /* <DEDUP_REMOVED lines=65> */
[----:B------:R-:W5:Y:S01]  /*a040*/  LDS.64 R4, [UR4+0x30] ;  /* 0x00003004ff047984 */ /* 0x000f620008000a00 */
        /* <DEDUP_REMOVED lines=8> */
[----:B------:R-:W0:Y:S01]  /*a0d0*/  LDS R53, [UR4+0x38] ;  /* 0x00003804ff357984 */ /* 0x000e220008000800 */
[----:B------:R-:W-:Y:S02]  /*a0e0*/  SEL R60, R59, R29, !P4 ;  /* 0x0000001d3b3c7207 */ /* 0x000fe40006000000 */
[----:B------:R-:W-:Y:S01]  /*a0f0*/  SEL R33, R54, R33, !P4 ;  /* 0x0000002136217207 */ /* 0x000fe20006000000 */
[----:B------:R-:W1:Y:S01]  /*a100*/  LDS.64 R28, [UR4+0x40] ;  /* 0x00004004ff1c7984 */ /* 0x000e620008000a00 */
[----:B---3--:R-:W-:-:S03]  /*a110*/  IADD3 R55, P4, PT, R6, R57, RZ ;  /* 0x0000003906377210 */ /* 0x008fc60007f9e0ff */
[----:B------:R-:W2:Y:S02]  /*a120*/  LDS R57, [UR4+0x48] ;  /* 0x00004804ff397984 */ /* 0x000ea40008000800 */
[----:B------:R-:W-:Y:S01]  /*a130*/  IMAD.X R59, R7, 0x1, R59, P4 ;  /* 0x00000001073b7824 */ /* 0x000fe200020e063b */
[----:B------:R-:W-:-:S04]  /*a140*/  ISETP.NE.U32.AND P4, PT, R6, RZ, PT ;  /* 0x000000ff0600720c */ /* 0x000fc80003f85070 */
[----:B------:R-:W-:-:S04]  /*a150*/  ISETP.NE.AND.EX P4, PT, R7, RZ, PT, P4 ;  /* 0x000000ff0700720c */ /* 0x000fc80003f85340 */
[----:B------:R-:W-:Y:S02]  /*a160*/  SEL R7, R54, RZ, !P4 ;  /* 0x000000ff36077207 */ /* 0x000fe40006000000 */
[----:B------:R-:W-:-:S03]  /*a170*/  ISETP.NE.AND P4, PT, R32, 0x3, PT ;  /* 0x000000032000780c */ /* 0x000fc60003f85270 */
[----:B----4-:R-:W-:Y:S01]  /*a180*/  IMAD.IADD R56, R56, 0x1, R7 ;  /* 0x0000000138387824 */ /* 0x010fe200078e0207 */
[----:B------:R-:W-:Y:S01]  /*a190*/  SEL R58, R55, R58, !P4 ;  /* 0x0000003a373a7207 */ /* 0x000fe20006000000 */
[----:B------:R-:W3:Y:S01]  /*a1a0*/  LDS.64 R6, [UR4+0x50] ;  /* 0x00005004ff067984 */ /* 0x000ee20008000a00 */
        /* <DEDUP_REMOVED lines=9> */
[----:B------:R-:W-:Y:S01]  /*a240*/  SEL R58, R55, R58, !P4 ;  /* 0x0000003a373a7207 */ /* 0x000fe20006000000 */
[----:B------:R-:W0:Y:S01]  /*a250*/  LDS R53, [UR4+0x58] ;  /* 0x00005804ff357984 */ /* 0x000e220008000800 */
[----:B------:R-:W-:Y:S02]  /*a260*/  SEL R60, R59, R60, !P4 ;  /* 0x0000003c3b3c7207 */ /* 0x000fe40006000000 */
[----:B------:R-:W-:Y:S02]  /*a270*/  SEL R33, R56, R33, !P4 ;  /* 0x0000002138217207 */ /* 0x000fe40006000000 */
[C---:B-1----:R-:W-:Y:S02]  /*a280*/  IADD3 R5, P4, PT, R28.reuse, R55, RZ ;  /* 0x000000371c057210 */ /* 0x042fe40007f9e0ff */
[----:B------:R-:W1:Y:S03]  /*a290*/  LDS.64 R54, [UR4+0x60] ;  /* 0x00006004ff367984 */ /* 0x000e660008000a00 */
[----:B------:R-:W-:Y:S01]  /*a2a0*/  IMAD.X R59, R29, 0x1, R59, P4 ;  /* 0x000000011d3b7824 */ /* 0x000fe200020e063b */
[----:B------:R-:W-:-:S02]  /*a2b0*/  ISETP.NE.U32.AND P4, PT, R28, RZ, PT ;  /* 0x000000ff1c00720c */ /* 0x000fc40003f85070 */
[----:B------:R-:W4:Y:S02]  /*a2c0*/  LDS R28, [UR4+0x68] ;  /* 0x00006804ff1c7984 */ /* 0x000f240008000800 */
[----:B------:R-:W-:-:S04]  /*a2d0*/  ISETP.NE.AND.EX P4, PT, R29, RZ, PT, P4 ;  /* 0x000000ff1d00720c */ /* 0x000fc80003f85340 */
[----:B------:R-:W-:Y:S02]  /*a2e0*/  SEL R56, R56, RZ, !P4 ;  /* 0x000000ff38387207 */ /* 0x000fe40006000000 */
[----:B------:R-:W-:-:S03]  /*a2f0*/  ISETP.NE.AND P4, PT, R32, 0x5, PT ;  /* 0x000000052000780c */ /* 0x000fc60003f85270 */
[----:B--2---:R-:W-:Y:S01]  /*a300*/  IMAD.IADD R56, R57, 0x1, R56 ;  /* 0x0000000139387824 */ /* 0x004fe200078e0238 */
[----:B------:R-:W-:Y:S02]  /*a310*/  SEL R58, R5, R58, !P4 ;  /* 0x0000003a053a7207 */ /* 0x000fe40006000000 */
[----:B------:R-:W-:Y:S02]  /*a320*/  SEL R60, R59, R60, !P4 ;  /* 0x0000003c3b3c7207 */ /* 0x000fe40006000000 */
[----:B------:R-:W-:Y:S02]  /*a330*/  SEL R33, R56, R33, !P4 ;  /* 0x0000002138217207 */ /* 0x000fe40006000000 */
[C---:B---3--:R-:W-:Y:S02]  /*a340*/  IADD3 R29, P4, PT, R6.reuse, R5, RZ ;  /* 0x00000005061d7210 */ /* 0x048fe40007f9e0ff */
[----:B------:R-:W2:Y:S03]  /*a350*/  LDS.64 R4, [UR4+0x70] ;  /* 0x00007004ff047984 */ /* 0x000ea60008000a00 */
        /* <DEDUP_REMOVED lines=9> */
[C---:B-1----:R-:W-:Y:S02]  /*a3f0*/  IADD3 R53, P4, PT, R54.reuse, R29, RZ ;  /* 0x0000001d36357210 */ /* 0x042fe40007f9e0ff */
[----:B------:R-:W0:Y:S03]  /*a400*/  LDS R29, [UR4+0x78] ;  /* 0x00007804ff1d7984 */ /* 0x000e260008000800 */
[----:B------:R-:W-:Y:S01]  /*a410*/  IMAD.X R57, R55, 0x1, R57, P4 ;  /* 0x0000000137397824 */ /* 0x000fe200020e0639 */
[----:B------:R-:W-:-:S04]  /*a420*/  ISETP.NE.U32.AND P4, PT, R54, RZ, PT ;  /* 0x000000ff3600720c */ /* 0x000fc80003f85070 */
[----:B------:R-:W-:-:S04]  /*a430*/  ISETP.NE.AND.EX P4, PT, R55, RZ, PT, P4 ;  /* 0x000000ff3700720c */ /* 0x000fc80003f85340 */
[----:B------:R-:W-:Y:S02]  /*a440*/  SEL R7, R56, RZ, !P4 ;  /* 0x000000ff38077207 */ /* 0x000fe40006000000 */
[----:B------:R-:W-:-:S03]  /*a450*/  ISETP.NE.AND P4, PT, R32, 0x7, PT ;  /* 0x000000072000780c */ /* 0x000fc60003f85270 */
[----:B----4-:R-:W-:Y:S01]  /*a460*/  IMAD.IADD R28, R28, 0x1, R7 ;  /* 0x000000011c1c7824 */ /* 0x010fe200078e0207 */
[----:B------:R-:W-:Y:S02]  /*a470*/  SEL R7, R57, R6, !P4 ;  /* 0x0000000639077207 */ /* 0x000fe40006000000 */
[----:B------:R-:W-:Y:S02]  /*a480*/  SEL R58, R53, R58, !P4 ;  /* 0x0000003a353a7207 */ /* 0x000fe40006000000 */
[----:B------:R-:W-:Y:S02]  /*a490*/  SEL R6, R28, R33, !P4 ;  /* 0x000000211c067207 */ /* 0x000fe40006000000 */
[----:B--2---:R-:W-:-:S05]  /*a4a0*/  IADD3 R56, P4, PT, R4, R53, RZ ;  /* 0x0000003504387210 */ /* 0x004fca0007f9e0ff */
[----:B------:R-:W-:Y:S01]  /*a4b0*/  IMAD.X R55, R5, 0x1, R57, P4 ;  /* 0x0000000105377824 */ /* 0x000fe200020e0639 */
[----:B------:R-:W-:-:S04]  /*a4c0*/  ISETP.NE.U32.AND P4, PT, R4, RZ, PT ;  /* 0x000000ff0400720c */ /* 0x000fc80003f85070 */
[----:B------:R-:W-:-:S04]  /*a4d0*/  ISETP.NE.AND.EX P4, PT, R5, RZ, PT, P4 ;  /* 0x000000ff0500720c */ /* 0x000fc80003f85340 */
[----:B------:R-:W-:Y:S02]  /*a4e0*/  SEL R54, R28, RZ, !P4 ;  /* 0x000000ff1c367207 */ /* 0x000fe40006000000 */
[----:B------:R-:W-:Y:S01]  /*a4f0*/  ISETP.GE.U32.AND P4, PT, R52, 0x20, PT ;  /* 0x000000203400780c */ /* 0x000fe20003f86070 */
[----:B------:R1:W2:Y:S04]  /*a500*/  SHFL.UP PT, R33, R2, 0x1, RZ ;  /* 0x0420000002217989 */ /* 0x0002a800000e00ff */
[----:B------:R1:W3:Y:S01]  /*a510*/  SHFL.UP PT, R32, R3, 0x1, RZ ;  /* 0x0420000003207989 */ /* 0x0002e200000e00ff */
[----:B0-----:R-:W-:-:S03]  /*a520*/  IMAD.IADD R54, R29, 0x1, R54 ;  /* 0x000000011d367824 */ /* 0x001fc600078e0236 */
[----:B------:R-:W0:Y:S04]  /*a530*/  SHFL.UP PT, R31, R31, 0x1, RZ ;  /* 0x042000001f1f7989 */ /* 0x000e2800000e00ff */
[----:B-1----:R-:W-:Y:S05]  /*a540*/  @!P4 BRA `(.L_x_1586) ;  /* 0x00000000002cc947 */ /* 0x002fea0003800000 */
[----:B------:R-:W-:Y:S02]  /*a550*/  ISETP.NE.AND P5, PT, R49, RZ, PT ;  /* 0x000000ff3100720c */ /* 0x000fe40003fa5270 */
[C---:B--2---:R-:W-:Y:S02]  /*a560*/  ISETP.NE.U32.AND P4, PT, R33.reuse, RZ, PT ;  /* 0x000000ff2100720c */ /* 0x044fe40003f85070 */
[----:B------:R-:W-:Y:S02]  /*a570*/  SEL R33, R33, RZ, P5 ;  /* 0x000000ff21217207 */ /* 0x000fe40002800000 */
[C---:B---3--:R-:W-:Y:S02]  /*a580*/  ISETP.NE.AND.EX P4, PT, R32.reuse, RZ, PT, P4 ;  /* 0x000000ff2000720c */ /* 0x048fe40003f85340 */
[----:B------:R-:W-:Y:S02]  /*a590*/  SEL R32, R32, RZ, P5 ;  /* 0x000000ff20207207 */ /* 0x000fe40002800000 */
[----:B------:R-:W-:-:S02]  /*a5a0*/  SEL R0, R6, RZ, !P4 ;  /* 0x000000ff06007207 */ /* 0x000fc40006000000 */
[----:B------:R-:W-:-:S03]  /*a5b0*/  IADD3 R33, P4, PT, R33, R58, RZ ;  /* 0x0000003a21217210 */ /* 0x000fc60007f9e0ff */
[----:B0-----:R-:W-:Y:S02]  /*a5c0*/  @P5 IMAD.IADD R6, R31, 0x1, R0 ;  /* 0x000000011f065824 */ /* 0x001fe400078e0200 */
[----:B------:R-:W-:Y:S02]  /*a5d0*/  IMAD.X R32, R32, 0x1, R7, P4 ;  /* 0x0000000120207824 */ /* 0x000fe400020e0607 */
[----:B------:R-:W-:Y:S01]  /*a5e0*/  IMAD.MOV.U32 R31, RZ, RZ, R6 ;  /* 0x000000ffff1f7224 */ /* 0x000fe200078e0006 */
[----:B------:R-:W-:Y:S06]  /*a5f0*/  BRA `(.L_x_1587) ;  /* 0x0000001000447947 */ /* 0x000fec0003800000 */
.L_x_1586:
[----:B------:R-:W1:Y:S01]  /*a600*/  LDC.64 R28, c[0x0][0x3a8] ;  /* 0x0000ea00ff1c7b82 */ /* 0x000e620000000a00 */
[----:B------:R-:W-:Y:S01]  /*a610*/  ISETP.NE.AND P4, PT, R52, RZ, PT ;  /* 0x000000ff3400720c */ /* 0x000fe20003f85270 */
[----:B------:R-:W4:Y:S01]  /*a620*/  LDCU UR5, c[0x0][0x370] ;  /* 0x00006e00ff0577ac */ /* 0x000f220008000800 */
[----:B------:R-:W-:-:S11]  /*a630*/  LOP3.LUT R53, RZ, R52, RZ, 0x33, !PT ;  /* 0x00000034ff357212 */ /* 0x000fd600078e33ff */
[----:B------:R-:W-:Y:S01]  /*a640*/  @!P4 IMAD.MOV.U32 R6, RZ, RZ, R56 ;  /* 0x000000ffff06c224 */ /* 0x000fe200078e0038 */
[----:B------:R0:W-:Y:S01]  /*a650*/  @!P4 STS [UR4+0xd0], R54 ;  /* 0x0000d036ff00c988 */ /* 0x0001e20008000804 */
[----:B------:R-:W-:Y:S02]  /*a660*/  @!P4 IMAD.MOV.U32 R7, RZ, RZ, R55 ;  /* 0x000000ffff07c224 */ /* 0x000fe400078e0037 */
[----:B------:R-:W-:Y:S02]  /*a670*/  @!P4 IMAD.MOV.U32 R4, RZ, RZ, R54 ;  /* 0x000000ffff04c224 */ /* 0x000fe400078e0036 */
[----:B------:R-:W-:Y:S01]  /*a680*/  @!P4 IMAD.MOV.U32 R5, RZ, RZ, 0x64 ;  /* 0x00000064ff05c424 */ /* 0x000fe200078e00ff */
[----:B------:R0:W-:Y:S01]  /*a690*/  @!P4 STS.64 [UR4+0xc8], R6 ;  /* 0x0000c806ff00c988 */ /* 0x0001e20008000a04 */
[----:B----4-:R-:W-:Y:S01]  /*a6a0*/  UISETP.GT.U32.AND UP0, UPT, UR5, 0x1f3, UPT ;  /* 0x000001f30500788c */ /* 0x010fe2000bf04070 */
[----:B-1----:R-:W-:-:S05]  /*a6b0*/  IMAD.WIDE.U32 R28, R0, 0x10, R28 ;  /* 0x00000010001c7825 */ /* 0x002fca00078e001c */
[----:B------:R1:W-:Y:S03]  /*a6c0*/  @!P4 ST.E.128.STRONG.GPU desc[UR8][R28.64+0x200], R4 ;  /* 0x000200041c00c985 */ /* 0x0003e6000c10fd08 */
[----:B0-----:R-:W-:Y:S05]  /*a6d0*/  BRA.U UP0, `(.L_x_1588) ;  /* 0x0000000100087547 */ /* 0x001fea000b800000 */
[----:B------:R0:W-:Y:S06]  /*a6e0*/  MEMBAR.SC.CTA ;  /* 0x0000000000007992 */ /* 0x0001ec0000000000 */
[----:B0-----:R-:W-:Y:S05]  /*a6f0*/  BRA `(.L_x_1589) ;  /* 0x0000000000087947 */ /* 0x001fea0003800000 */
.L_x_1588:
[----:B------:R-:W-:Y:S05]  /*a700*/  NANOSLEEP 0x1c2 ;  /* 0x000001c20000795d */ /* 0x000fea0003800000 */
[----:B------:R-:W-:Y:S01]  /*a710*/  NOP ;  /* 0x0000000000007918 */ /* 0x000fe20000000000 */
.L_x_1589:
[----:B-1----:R-:W-:-:S07]  /*a720*/  IMAD.WIDE R28, R53, 0x10, R28 ;  /* 0x00000010351c7825 */ /* 0x002fce00078e021c */
.L_x_1591:
[----:B------:R-:W4:Y:S01]  /*a730*/  LD.E.128.STRONG.GPU R4, desc[UR8][R28.64+0x200] ;  /* 0x000200081c047980 */ /* 0x000f22000c10fd00 */
[----:B------:R-:W-:Y:S05]  /*a740*/  YIELD ;  /* 0x0000000000007946 */ /* 0x000fea0003800000 */
[----:B------:R-:W-:Y:S01]  /*a750*/  UMOV UR5, 0xffffffff ;  /* 0xffffffff00057882 */ /* 0x000fe20000000000 */
[----:B----4-:R-:W-:Y:S02]  /*a760*/  ISETP.NE.AND P4, PT, R5, 0x63, PT ;  /* 0x000000630500780c */ /* 0x010fe40003f85270 */
[----:B------:R-:W-:Y:S11]  /*a770*/  BRA.DIV UR5, `(.L_x_1590) ;  /* 0x0000003e05087947 */ /* 0x000ff6000b800000 */
[----:B------:R-:W-:-:S13]  /*a780*/  VOTE.ANY P4, !P4 ;  /* 0x0000000000ff7806 */ /* 0x000fda0006080100 */
.L_x_1744:
        /* <DEDUP_REMOVED lines=16> */
.L_x_1750:
        /* <DEDUP_REMOVED lines=9> */
.L_x_1753:
[----:B------:R-:W-:Y:S01]  /*a920*/  UMOV UR5, 0xffffffff ;  /* 0xffffffff00057882 */ /* 0x000fe20000000000 */
[----:B------:R-:W-:Y:S02]  /*a930*/  @!P5 IMAD.MOV.U32 R59, RZ, RZ, R52 ;  /* 0x000000ffff3bd224 */ /* 0x000fe400078e0034 */
[----:B------:R-:W-:Y:S01]  /*a940*/  @!P5 IMAD.IADD R57, R57, 0x1, R28 ;  /* 0x000000013939d824 */ /* 0x000fe200078e021c */
[----:B------:R-:W-:Y:S06]  /*a950*/  BRA.DIV UR5, `(.L_x_1594) ;  /* 0x0000003e05447947 */ /* 0x000fec000b800000 */
[----:B------:R0:W1:Y:S04]  /*a960*/  SHFL.DOWN PT, R29, R58, 0x2, R7 ;  /* 0x084000003a1d7989 */ /* 0x00006800000e0007 */
[----:B------:R0:W4:Y:S04]  /*a970*/  SHFL.DOWN PT, R28, R59, 0x2, R7 ;  /* 0x084000003b1c7989 */ /* 0x00012800000e0007 */
[----:B------:R0:W0:Y:S02]  /*a980*/  SHFL.DOWN PT, R6, R57, 0x2, R7 ;  /* 0x0840000039067989 */ /* 0x00002400000e0007 */
.L_x_1758:
        /* <DEDUP_REMOVED lines=9> */
.L_x_1761:
        /* <DEDUP_REMOVED lines=8> */
.L_x_1766:
        /* <DEDUP_REMOVED lines=9> */
.L_x_1769:
        /* <DEDUP_REMOVED lines=8> */
.L_x_1774:
        /* <DEDUP_REMOVED lines=9> */
.L_x_1777:
        /* <DEDUP_REMOVED lines=8> */
.L_x_1782:
[----:B------:R-:W-:Y:S01]  /*acc0*/  VIADD R60, R49, 0x10 ;  /* 0x00000010313c7836 */ /* 0x000fe20000000000 */
[----:B------:R-:W5:Y:S01]  /*acd0*/  LDC.64 R28, c[0x0][0x3a8] ;  /* 0x0000ea00ff1c7b82 */ /* 0x000f620000000a00 */
[----:B------:R-:W-:-:S03]  /*ace0*/  UMOV UR5, 0xffffffff ;  /* 0xffffffff00057882 */ /* 0x000fc60000000000 */
        /* <DEDUP_REMOVED lines=12> */
.L_x_1785:
[----:B------:R-:W-:Y:S01]  /*adb0*/  UMOV UR5, 0xffffffff ;  /* 0xffffffff00057882 */ /* 0x000fe20000000000 */
[----:B------:R-:W-:Y:S02]  /*adc0*/  IMAD.X R29, RZ, RZ, R29, P6 ;  /* 0x000000ffff1d7224 */ /* 0x000fe400030e061d */
[----:B------:R-:W-:Y:S01]  /*add0*/  IMAD.IADD R65, R53, 0x1, R0 ;  /* 0x0000000135417824 */ /* 0x000fe200078e0200 */
[----:B------:R-:W-:Y:S06]  /*ade0*/  BRA.DIV UR5, `(.L_x_1602) ;  /* 0x0000003e05f07947 */ /* 0x000fec000b800000 */
[----:B------:R-:W-:-:S13]  /*adf0*/  VOTE.ALL P5, P5 ;  /* 0x0000000000ff7806 */ /* 0x000fda00028a0000 */
.L_x_1788:
[----:B------:R-:W-:Y:S05]  /*ae00*/  @!P5 BRA `(.L_x_1603) ;  /* 0x0000000400b4d947 */ /* 0x000fea0003800000 */
.L_x_1617:
[----:B------:R-:W-:-:S07]  /*ae10*/  IMAD.WIDE R52, R65, 0x10, R28 ;  /* 0x0000001041347825 */ /* 0x000fce00078e021c */
.L_x_1605:
[----:B------:R-:W4:Y:S01]  /*ae20*/  LD.E.128.STRONG.GPU R4, desc[UR8][R52.64+-0x200] ;  /* 0xfffe000834047980 */ /* 0x000f22000c10fd00 */
[----:B------:R-:W-:Y:S05]  /*ae30*/  YIELD ;  /* 0x0000000000007946 */ /* 0x000fea0003800000 */
[----:B------:R-:W-:Y:S01]  /*ae40*/  UMOV UR5, 0xffffffff ;  /* 0xffffffff00057882 */ /* 0x000fe20000000000 */
[----:B----4-:R-:W-:Y:S02]  /*ae50*/  ISETP.NE.AND P4, PT, R5, 0x63, PT ;  /* 0x000000630500780c */ /* 0x010fe40003f85270 */
[----:B------:R-:W-:Y:S11]  /*ae60*/  BRA.DIV UR5, `(.L_x_1604) ;  /* 0x0000003e05f47947 */ /* 0x000ff6000b800000 */
[----:B------:R-:W-:-:S13]  /*ae70*/  VOTE.ANY P4, !P4 ;  /* 0x0000000000ff7806 */ /* 0x000fda0006080100 */
.L_x_1791:
        /* <DEDUP_REMOVED lines=15> */
.L_x_1797:
[----:B------:R-:W-:Y:S01]  /*af70*/  ISETP.GE.AND P5, PT, R49, R7, PT ;  /* 0x000000073100720c */ /* 0x000fe20003fa6270 */
[----:B------:R-:W-:-:S12]  /*af80*/  UMOV UR5, 0xffffffff ;  /* 0xffffffff00057882 */ /* 0x000fd80000000000 */
[----:B-1----:R-:W-:Y:S02]  /*af90*/  @!P5 IADD3 R68, P4, PT, R68, R53, RZ ;  /* 0x000000354444d210 */ /* 0x002fe40007f9e0ff */
[----:B------:R-:W-:-:S03]  /*afa0*/  @!P5 ISETP.NE.U32.AND P6, PT, R53, RZ, PT ;  /* 0x000000ff3500d20c */ /* 0x000fc60003fc5070 */
[----:B----4-:R-:W-:Y:S01]  /*afb0*/  @!P5 IMAD.X R67, R67, 0x1, R52, P4 ;  /* 0x000000014343d824 */ /* 0x010fe200020e0634 */
[----:B------:R-:W-:Y:S01]  /*afc0*/  @!P5 ISETP.NE.AND.EX P6, PT, R52, RZ, PT, P6 ;  /* 0x000000ff3400d20c */ /* 0x000fe20003fc5360 */
[----:B0-----:R-:W-:Y:S01]  /*afd0*/  @!P5 IMAD.MOV.U32 R53, RZ, RZ, R68 ;  /* 0x000000ffff35d224 */ /* 0x001fe200078e0044 */
[----:B------:R-:W-:Y:S11]  /*afe0*/  BRA.DIV UR5, `(.L_x_1607) ;  /* 0x0000004205287947 */ /* 0x000ff6000b800000 */
.L_x_1800:
[----:B------:R-:W-:Y:S01]  /*aff0*/  @!P5 SEL R69, R69, RZ, !P6 ;  /* 0x000000ff4545d207 */ /* 0x000fe20007000000 */
[----:B------:R-:W-:Y:S01]  /*b000*/  UMOV UR5, 0xffffffff ;  /* 0xffffffff00057882 */ /* 0x000fe20000000000 */
[----:B------:R-:W-:-:S03]  /*b010*/  @!P5 IMAD.MOV.U32 R52, RZ, RZ, R67 ;  /* 0x000000ffff34d224 */ /* 0x000fc600078e0043 */
[----:B------:R-:W-:Y:S01]  /*b020*/  @!P5 IMAD.IADD R66, R66, 0x1, R69 ;  /* 0x000000014242d824 */ /* 0x000fe200078e0245 */
[----:B------:R-:W-:Y:S06]  /*b030*/  BRA.DIV UR5, `(.L_x_1608) ;  /* 0x0000004205347947 */ /* 0x000fec000b800000 */
[----:B------:R0:W1:Y:S04]  /*b040*/  SHFL.DOWN PT, R68, R53, 0x2, R7 ;  /* 0x0840000035447989 */ /* 0x00006800000e0007 */
[----:B------:R0:W4:Y:S04]  /*b050*/  SHFL.DOWN PT, R67, R52, 0x2, R7 ;  /* 0x0840000034437989 */ /* 0x00012800000e0007 */
[----:B------:R0:W0:Y:S02]  /*b060*/  SHFL.DOWN PT, R69, R66, 0x2, R7 ;  /* 0x0840000042457989 */ /* 0x00002400000e0007 */
.L_x_1805:
[----:B------:R-:W-:Y:S01]  /*b070*/  ISETP.GT.AND P5, PT, R63, R7, PT ;  /* 0x000000073f00720c */ /* 0x000fe20003fa4270 */
[----:B------:R-:W-:-:S12]  /*b080*/  UMOV UR5, 0xffffffff ;  /* 0xffffffff00057882 */ /* 0x000fd80000000000 */
[----:B-1----:R-:W-:Y:S02]  /*b090*/  @!P5 IADD3 R68, P4, PT, R68, R53, RZ ;  /* 0x000000354444d210 */ /* 0x002fe40007f9e0ff */
[----:B------:R-:W-:-:S03]  /*b0a0*/  @!P5 ISETP.NE.U32.AND P6, PT, R53, RZ, PT ;  /* 0x000000ff3500d20c */ /* 0x000fc60003fc5070 */
[----:B----4-:R-:W-:Y:S01]  /*b0b0*/  @!P5 IMAD.X R67, R67, 0x1, R52, P4 ;  /* 0x000000014343d824 */ /* 0x010fe200020e0634 */
[----:B------:R-:W-:Y:S01]  /*b0c0*/  @!P5 ISETP.NE.AND.EX P6, PT, R52, RZ, PT, P6 ;  /* 0x000000ff3400d20c */ /* 0x000fe20003fc5360 */
[----:B0-----:R-:W-:Y:S01]  /*b0d0*/  @!P5 IMAD.MOV.U32 R53, RZ, RZ, R68 ;  /* 0x000000ffff35d224 */ /* 0x001fe200078e0044 */
[----:B------:R-:W-:Y:S11]  /*b0e0*/  BRA.DIV UR5, `(.L_x_1609) ;  /* 0x0000004205607947 */ /* 0x000ff6000b800000 */
.L_x_1808:
        /* <DEDUP_REMOVED lines=8> */
.L_x_1813:
        /* <DEDUP_REMOVED lines=8> */
.L_x_1816:
        /* <DEDUP_REMOVED lines=8> */
.L_x_1821:
        /* <DEDUP_REMOVED lines=8> */
.L_x_1824:
        /* <DEDUP_REMOVED lines=8> */
.L_x_1829:
[----:B------:R-:W-:Y:S01]  /*b370*/  UMOV UR5, 0xffffffff ;  /* 0xffffffff00057882 */ /* 0x000fe20000000000 */
[----:B------:R-:W-:Y:S02]  /*b380*/  ISETP.GT.AND P5, PT, R60, R7, PT ;  /* 0x000000073c00720c */ /* 0x000fe40003fa4270 */
[----:B------:R-:W-:Y:S11]  /*b390*/  BRA.DIV UR5, `(.L_x_1615) ;  /* 0x00000046051c7947 */ /* 0x000ff6000b800000 */
.L_x_1832:
[----:B------:R-:W-:Y:S01]  /*b3a0*/  @!P5 ISETP.NE.U32.AND P4, PT, R53, RZ, PT ;  /* 0x000000ff3500d20c */ /* 0x000fe20003f85070 */
[----:B------:R-:W-:Y:S01]  /*b3b0*/  UMOV UR5, 0xffffffff ;  /* 0xffffffff00057882 */ /* 0x000fe20000000000 */
[----:B------:R-:W-:Y:S02]  /*b3c0*/  VIADD R65, R65, 0xffffffe0 ;  /* 0xffffffe041417836 */ /* 0x000fe40000000000 */
[----:B------:R-:W-:-:S04]  /*b3d0*/  @!P5 ISETP.NE.AND.EX P4, PT, R52, RZ, PT, P4 ;  /* 0x000000ff3400d20c */ /* 0x000fc80003f85340 */
[----:B0-----:R-:W-:Y:S02]  /*b3e0*/  @!P5 SEL R69, R69, RZ, !P4 ;  /* 0x000000ff4545d207 */ /* 0x001fe40006000000 */
[----:B-1----:R-:W-:-:S03]  /*b3f0*/  @!P5 IADD3 R68, P4, PT, R68, R53, RZ ;  /* 0x000000354444d210 */ /* 0x002fc60007f9e0ff */
[----:B------:R-:W-:Y:S02]  /*b400*/  @!P5 IMAD.IADD R66, R66, 0x1, R69 ;  /* 0x000000014242d824 */ /* 0x000fe400078e0245 */
[----:B----4-:R-:W-:Y:S01]  /*b410*/  @!P5 IMAD.X R67, R67, 0x1, R52, P4 ;  /* 0x000000014343d824 */ /* 0x010fe200020e0634 */
[C---:B------:R-:W-:Y:S01]  /*b420*/  ISETP.NE.U32.AND P4, PT, R58.reuse, RZ, PT ;  /* 0x000000ff3a00720c */ /* 0x040fe20003f85070 */
[----:B------:R-:W-:Y:S02]  /*b430*/  @!P5 IMAD.MOV.U32 R53, RZ, RZ, R68 ;  /* 0x000000ffff35d224 */ /* 0x000fe400078e0044 */
[----:B------:R-:W-:Y:S01]  /*b440*/  @!P5 IMAD.MOV.U32 R52, RZ, RZ, R67 ;  /* 0x000000ffff34d224 */ /* 0x000fe200078e0043 */
[----:B------:R-:W-:Y:S02]  /*b450*/  ISETP.NE.AND.EX P4, PT, R59, RZ, PT, P4 ;  /* 0x000000ff3b00720c */ /* 0x000fe40003f85340 */
[----:B------:R-:W-:Y:S02]  /*b460*/  IADD3 R58, P5, PT, R58, R53, RZ ;  /* 0x000000353a3a7210 */ /* 0x000fe40007fbe0ff */
[----:B------:R-:W-:-:S02]  /*b470*/  SEL R66, R66, RZ, !P4 ;  /* 0x000000ff42427207 */ /* 0x000fc40006000000 */
[----:B------:R-:W-:Y:S01]  /*b480*/  ISETP.NE.AND P4, PT, R5, 0x65, PT ;  /* 0x000000650500780c */ /* 0x000fe20003f85270 */
[----:B------:R-:W-:Y:S02]  /*b490*/  IMAD.X R59, R59, 0x1, R52, P5 ;  /* 0x000000013b3b7824 */ /* 0x000fe400028e0634 */
[----:B------:R-:W-:Y:S01]  /*b4a0*/  IMAD.IADD R57, R66, 0x1, R57 ;  /* 0x0000000142397824 */ /* 0x000fe200078e0239 */
[----:B------:R-:W-:Y:S09]  /*b4b0*/  BRA.DIV UR5, `(.L_x_1616) ;  /* 0x0000004205f47947 */ /* 0x000ff2000b800000 */
[----:B------:R-:W-:-:S13]  /*b4c0*/  VOTE.ALL P4, P4 ;  /* 0x0000000000ff7806 */ /* 0x000fda0002080000 */
.L_x_1835:
[----:B------:R-:W-:Y:S05]  /*b4d0*/  @P4 BRA `(.L_x_1617) ;  /* 0xfffffff8004c4947 */ /* 0x000fea000383ffff */
.L_x_1603:
[----:B------:R-:W0:Y:S01]  /*b4e0*/  S2R R2, SR_TID.X ;  /* 0x0000000000027919 */ /* 0x000e220000002100 */
[----:B------:R-:W-:Y:S01]  /*b4f0*/  BSSY.RECONVERGENT B0, `(.L_x_1618) ;  /* 0x0000018000007945 */ /* 0x000fe20003800200 */
[----:B------:R-:W-:Y:S01]  /*b500*/  IMAD.MOV.U32 R3, RZ, RZ, R59 ;  /* 0x000000ffff037224 */ /* 0x000fe200078e003b */
[----:B0-----:R-:W-:Y:S01]  /*b510*/  ISETP.NE.AND P4, PT, R2, RZ, PT ;  /* 0x000000ff0200720c */ /* 0x001fe20003f85270 */
[----:B------:R-:W-:-:S12]  /*b520*/  IMAD.MOV.U32 R2, RZ, RZ, R58 ;  /* 0x000000ffff027224 */ /* 0x000fd800078e003a */
        /* <DEDUP_REMOVED lines=20> */
.L_x_1619:
[----:B------:R-:W-:Y:S05]  /*b670*/  BSYNC.RECONVERGENT B0 ;  /* 0x0000000000007941 */ /* 0x000fea0003800200 */
.L_x_1618:
[----:B------:R-:W-:-:S13]  /*b680*/  ISETP.NE.AND P4, PT, R49, RZ, PT ;  /* 0x000000ff3100720c */ /* 0x000fda0003f85270 */
[----:B0-----:R-:W0:Y:S01]  /*b690*/  @!P4 S2R R5, SR_CgaCtaId ;  /* 0x000000000005c919 */ /* 0x001e220000008800 */
[----:B------:R-:W-:Y:S01]  /*b6a0*/  @!P4 MOV R0, 0x400 ;  /* 0x000004000000c802 */ /* 0x000fe20000000f00 */
[----:B--2---:R-:W-:Y:S02]  /*b6b0*/  @!P4 IMAD.MOV.U32 R33, RZ, RZ, R2 ;  /* 0x000000ffff21c224 */ /* 0x004fe400078e0002 */
[----:B---3--:R-:W-:Y:S02]  /*b6c0*/  @!P4 IMAD.MOV.U32 R32, RZ, RZ, R3 ;  /* 0x000000ffff20c224 */ /* 0x008fe400078e0003 */
[----:B------:R-:W-:Y:S01]  /*b6d0*/  @!P4 IMAD.MOV.U32 R31, RZ, RZ, R57 ;  /* 0x000000ffff1fc224 */ /* 0x000fe200078e0039 */
[----:B0-----:R-:W-:-:S05]  /*b6e0*/  @!P4 LEA R0, R5, R0, 0x18 ;  /* 0x000000000500c211 */ /* 0x001fca00078ec0ff */
[----:B------:R0:W-:Y:S04]  /*b6f0*/  @!P4 STS.64 [R0+0x88], R2 ;  /* 0x000088020000c388 */ /* 0x0001e80000000a00 */
[----:B------:R0:W-:Y:S02]  /*b700*/  @!P4 STS [R0+0x90], R57 ;  /* 0x000090390000c388 */ /* 0x0001e40000000800 */
.L_x_1587:
[----:B------:R-:W1:Y:S01]  /*b710*/  S2R R29, SR_TID.X ;  /* 0x00000000001d7919 */ /* 0x000e620000002100 */
[----:B------:R-:W-:Y:S01]  /*b720*/  ISETP.NE.U32.AND P4, PT, R26, R24, PT ;  /* 0x000000181a00720c */ /* 0x000fe20003f85070 */
[----:B------:R-:W-:Y:S05]  /*b730*/  WARPSYNC.ALL ;  /* 0x0000000000007948 */ /* 0x000fea0003800000 */
[----:B------:R-:W-:Y:S01]  /*b740*/  BAR.SYNC.DEFER_BLOCKING 0x0 ;  /* 0x0000000000007b1d */ /* 0x000fe20000010000 */
[----:B------:R-:W-:-:S05]  /*b750*/  ISETP.NE.AND.EX P4, PT, R27, R25, PT, P4 ;  /* 0x000000191b00720c */ /* 0x000fca0003f85340 */
[----:B------:R-:W-:Y:S01]  /*b760*/  BSSY.RECONVERGENT B0, `(.L_x_1620) ;  /* 0x0000011000007945 */ /* 0x000fe20003800200 */
[----:B-1----:R-:W-:-:S05]  /*b770*/  IMAD R7, R29, 0x9, RZ ;  /* 0x000000091d077824 */ /* 0x002fca00078e02ff */
[----:B------:R-:W-:-:S04]  /*b780*/  ISETP.EQ.U32.AND P6, PT, R30, R7, PT ;  /* 0x000000071e00720c */ /* 0x000fc80003fc2070 */
[----:B------:R-:W-:Y:S02]  /*b790*/  ISETP.EQ.OR.EX P6, PT, R50, RZ, P4, P6 ;  /* 0x000000ff3200720c */ /* 0x000fe400027c2760 */
[----:B------:R-:W-:-:S13]  /*b7a0*/  ISETP.NE.AND P4, PT, R29, RZ, PT ;  /* 0x000000ff1d00720c */ /* 0x000fda0003f85270 */
[----:B------:R-:W-:Y:S05]  /*b7b0*/  @!P4 BRA `(.L_x_1621) ;  /* 0x00000000002cc947 */ /* 0x000fea0003800000 */
[----:B------:R-:W1:Y:S01]  /*b7c0*/  S2UR UR6, SR_CgaCtaId ;  /* 0x00000000000679c3 */ /* 0x000e620000008800 */
[----:B------:R-:W-:Y:S01]  /*b7d0*/  UMOV UR5, 0x400 ;  /* 0x0000040000057882 */ /* 0x000fe20000000000 */
[----:B------:R-:W-:-:S04]  /*b7e0*/  ISETP.NE.U32.AND P4, PT, R33, RZ, PT ;  /* 0x000000ff2100720c */ /* 0x000fc80003f85070 */
[----:B------:R-:W-:Y:S01]  /*b7f0*/  ISETP.NE.AND.EX P4, PT, R32, RZ, PT, P4 ;  /* 0x000000ff2000720c */ /* 0x000fe20003f85340 */
[----:B-1----:R-:W-:-:S09]  /*b800*/  ULEA UR5, UR6, UR5, 0x18 ;  /* 0x0000000506057291 */ /* 0x002fd2000f8ec0ff */
[----:B0-----:R-:W0:Y:S04]  /*b810*/  LDS R0, [UR5+0x90] ;  /* 0x00009005ff007984 */ /* 0x001e280008000800 */
[----:B------:R-:W1:Y:S01]  /*b820*/  LDS.64 R2, [UR5+0x88] ;  /* 0x00008805ff027984 */ /* 0x000e620008000a00 */
[----:B0-----:R-:W-:Y:S02]  /*b830*/  SEL R0, R0, RZ, !P4 ;  /* 0x000000ff00007207 */ /* 0x001fe40006000000 */
[----:B-1----:R-:W-:-:S03]  /*b840*/  IADD3 R33, P4, PT, R2, R33, RZ ;  /* 0x0000002102217210 */ /* 0x002fc60007f9e0ff */
[----:B------:R-:W-:Y:S02]  /*b850*/  IMAD.IADD R31, R31, 0x1, R0 ;  /* 0x000000011f1f7824 */ /* 0x000fe400078e0200 */
[----:B------:R-:W-:-:S08]  /*b860*/  IMAD.X R32, R3, 0x1, R32, P4 ;  /* 0x0000000103207824 */ /* 0x000fd000020e0620 */
.L_x_1621:
[----:B------:R-:W-:Y:S05]  /*b870*/  BSYNC.RECONVERGENT B0 ;  /* 0x0000000000007941 */ /* 0x000fea0003800200 */
.L_x_1620:
[----:B0-----:R-:W-:Y:S01]  /*b880*/  IMAD R3, R29, 0x9, RZ ;  /* 0x000000091d037824 */ /* 0x001fe200078e02ff */
[----:B------:R-:W-:Y:S01]  /*b890*/  ISETP.NE.U32.AND P4, PT, R26, R24, PT ;  /* 0x000000181a00720c */ /* 0x000fe20003f85070 */
[----:B------:R-:W0:Y:S01]  /*b8a0*/  S2UR UR5, SR_CgaCtaId ;  /* 0x00000000000579c3 */ /* 0x000e220000008800 */
[----:B------:R-:W-:Y:S01]  /*b8b0*/  SEL R0, RZ, 0x1, !P6 ;  /* 0x00000001ff007807 */ /* 0x000fe20007000000 */
[----:B------:R-:W-:Y:S01]  /*b8c0*/  UMOV UR4, 0x400 ;  /* 0x0000040000047882 */ /* 0x000fe20000000000 */
[----:B------:R-:W-:Y:S01]  /*b8d0*/  ISETP.NE.AND.EX P4, PT, R27, R25, PT, P4 ;  /* 0x000000191b00720c */ /* 0x000fe20003f85340 */
[----:B------:R-:W-:Y:S01]  /*b8e0*/  BSSY.RECONVERGENT B0, `(.L_x_1622) ;  /* 0x000013b000007945 */ /* 0x000fe20003800200 */
[----:B------:R-:W-:Y:S01]  /*b8f0*/  ISETP.EQ.U32.AND P5, PT, R30, R3, PT ;  /* 0x000000031e00720c */ /* 0x000fe20003fa2070 */
[----:B------:R-:W-:Y:S01]  /*b900*/  VIADD R3, R7, 0x5 ;  /* 0x0000000507037836 */ /* 0x000fe20000000000 */
[----:B------:R-:W-:Y:S02]  /*b910*/  SEL R53, RZ, 0x1, !P1 ;  /* 0x00000001ff357807 */ /* 0x000fe40004800000 */
[----:B------:R-:W-:-:S02]  /*b920*/  ISETP.EQ.OR.EX P5, PT, R50, RZ, P4, P5 ;  /* 0x000000ff3200720c */ /* 0x000fc400027a2750 */
[----:B------:R-:W-:Y:S02]  /*b930*/  ISETP.NE.U32.AND P4, PT, R14, R12, PT ;  /* 0x0000000c0e00720c */ /* 0x000fe40003f85070 */
[----:B------:R-:W-:Y:S02]  /*b940*/  P2R R2, PR, RZ, 0x20 ;  /* 0x00000020ff027803 */ /* 0x000fe40000000000 */
[----:B------:R-:W-:Y:S02]  /*b950*/  ISETP.EQ.U32.AND P5, PT, R30, R3, PT ;  /* 0x000000031e00720c */ /* 0x000fe40003fa2070 */
[----:B------:R-:W-:Y:S02]  /*b960*/  SEL R3, R31, RZ, !P6 ;  /* 0x000000ff1f037207 */ /* 0x000fe40007000000 */
[----:B------:R-:W-:Y:S02]  /*b970*/  ISETP.NE.AND P6, PT, R2, RZ, PT ;  /* 0x000000ff0200720c */ /* 0x000fe40003fc5270 */
[----:B------:R-:W-:Y:S01]  /*b980*/  ISETP.NE.AND.EX P4, PT, R15, R13, PT, P4 ;  /* 0x0000000d0f00720c */ /* 0x000fe20003f85340 */
[----:B------:R-:W-:Y:S01]  /*b990*/  IMAD.IADD R48, R48, 0x1, R3 ;  /* 0x0000000130307824 */ /* 0x000fe200078e0203 */
[----:B0-----:R-:W-:-:S02]  /*b9a0*/  ULEA UR4, UR5, UR4, 0x18 ;  /* 0x0000000405047291 */ /* 0x001fc4000f8ec0ff */
[----:B------:R-:W-:Y:S02]  /*b9b0*/  ISETP.EQ.OR.EX P4, PT, R50, RZ, P4, P5 ;  /* 0x000000ff3200720c */ /* 0x000fe40002782750 */
[----:B------:R-:W-:Y:S02]  /*b9c0*/  SEL R2, R48, RZ, !P3 ;  /* 0x000000ff30027207 */ /* 0x000fe40005800000 */
[----:B------:R-:W-:-:S03]  /*b9d0*/  IADD3 R0, P5, PT, R33, R0, RZ ;  /* 0x0000000021007210 */ /* 0x000fc60007fbe0ff */
[----:B------:R-:W-:Y:S01]  /*b9e0*/  IMAD.IADD R47, R47, 0x1, R2 ;  /* 0x000000012f2f7824 */ /* 0x000fe200078e0202 */
[----:B------:R-:W0:Y:S01]  /*b9f0*/  LDS.64 R4, [UR4+0xc8] ;  /* 0x0000c804ff047984 */ /* 0x000e220008000a00 */
[----:B------:R-:W-:Y:S01]  /*ba00*/  IMAD.X R49, RZ, RZ, R32, P5 ;  /* 0x000000ffff317224 */ /* 0x000fe200028e0620 */
[----:B------:R-:W-:Y:S02]  /*ba10*/  ISETP.NE.U32.AND P5, PT, R12, R10, PT ;  /* 0x0000000a0c00720c */ /* 0x000fe40003fa5070 */
[----:B------:R-:W-:Y:S01]  /*ba20*/  SEL R3, R47, RZ, !P2 ;  /* 0x000000ff2f037207 */ /* 0x000fe20005000000 */
[----:B------:R-:W1:Y:S01]  /*ba30*/  LDS R54, [UR4+0xc0] ;  /* 0x0000c004ff367984 */ /* 0x000e620008000800 */
[----:B------:R-:W-:-:S03]  /*ba40*/  ISETP.NE.AND.EX P5, PT, R13, R11, PT, P5 ;  /* 0x0000000b0d00720c */ /* 0x000fc60003fa5350 */
[----:B------:R-:W-:-:S05]  /*ba50*/  IMAD.IADD R46, R46, 0x1, R3 ;  /* 0x000000012e2e7824 */ /* 0x000fca00078e0203 */
[----:B------:R-:W-:-:S05]  /*ba60*/  SEL R2, R46, RZ, !P1 ;  /* 0x000000ff2e027207 */ /* 0x000fca0004800000 */
[----:B------:R-:W-:-:S05]  /*ba70*/  IMAD.IADD R45, R45, 0x1, R2 ;  /* 0x000000012d2d7824 */ /* 0x000fca00078e0202 */
[----:B------:R-:W-:-:S05]  /*ba80*/  SEL R3, R45, RZ, !P0 ;  /* 0x000000ff2d037207 */ /* 0x000fca0004000000 */
[----:B------:R-:W-:Y:S02]  /*ba90*/  IMAD.IADD R44, R44, 0x1, R3 ;  /* 0x000000012c2c7824 */ /* 0x000fe400078e0203 */
[----:B------:R-:W-:-:S03]  /*baa0*/  VIADD R3, R7, 0x6 ;  /* 0x0000000607037836 */ /* 0x000fc60000000000 */
[----:B------:R-:W-:-:S05]  /*bab0*/  SEL R2, R44, RZ, !P4 ;  /* 0x000000ff2c027207 */ /* 0x000fca0006000000 */
[----:B------:R-:W-:-:S05]  /*bac0*/  IMAD.IADD R43, R43, 0x1, R2 ;  /* 0x000000012b2b7824 */ /* 0x000fca00078e0202 */
[----:B------:R-:W-:Y:S02]  /*bad0*/  SEL R2, R43, RZ, !P5 ;  /* 0x000000ff2b027207 */ /* 0x000fe40006800000 */
[----:B------:R-:W-:Y:S02]  /*bae0*/  ISETP.NE.U32.AND P5, PT, R30, R3, PT ;  /* 0x000000031e00720c */ /* 0x000fe40003fa5070 */
[----:B------:R-:W-:Y:S02]  /*baf0*/  SEL R3, RZ, 0x1, !P3 ;  /* 0x00000001ff037807 */ /* 0x000fe40005800000 */
[----:B------:R-:W-:-:S04]  /*bb00*/  ISETP.NE.AND.EX P5, PT, R50, RZ, PT, P5 ;  /* 0x000000ff3200720c */ /* 0x000fc80003fa5350 */
[----:B------:R-:W-:Y:S02]  /*bb10*/  SEL R61, R2, RZ, P5 ;  /* 0x000000ff023d7207 */ /* 0x000fe40002800000 */
[----:B------:R-:W-:Y:S02]  /*bb20*/  SEL R2, RZ, 0x1, !P6 ;  /* 0x00000001ff027807 */ /* 0x000fe40007000000 */
[----:B------:R-:W-:Y:S01]  /*bb30*/  ISETP.NE.AND P6, PT, R51, RZ, PT ;  /* 0x000000ff3300720c */ /* 0x000fe20003fc5270 */
[----:B------:R-:W-:Y:S01]  /*bb40*/  IMAD.IADD R42, R42, 0x1, R61 ;  /* 0x000000012a2a7824 */ /* 0x000fe200078e023d */
[----:B------:R-:W-:Y:S02]  /*bb50*/  IADD3 R3, P5, PT, R3, R2, RZ ;  /* 0x0000000203037210 */ /* 0x000fe40007fbe0ff */
[----:B------:R-:W-:-:S03]  /*bb60*/  SEL R2, RZ, 0x1, !P2 ;  /* 0x00000001ff027807 */ /* 0x000fc60005000000 */
[----:B------:R-:W-:Y:S01]  /*bb70*/  IMAD.X R59, RZ, RZ, RZ, P5 ;  /* 0x000000ffff3b7224 */ /* 0x000fe200028e06ff */
[----:B------:R-:W-:-:S05]  /*bb80*/  IADD3 R2, P5, PT, R3, R2, RZ ;  /* 0x0000000203027210 */ /* 0x000fca0007fbe0ff */
[----:B------:R-:W-:Y:S01]  /*bb90*/  IMAD.X R57, RZ, RZ, R59, P5 ;  /* 0x000000ffff397224 */ /* 0x000fe200028e063b */
[----:B------:R-:W-:Y:S02]  /*bba0*/  IADD3 R28, P5, PT, R33, R3, RZ ;  /* 0x00000003211c7210 */ /* 0x000fe40007fbe0ff */
[----:B------:R-:W-:-:S03]  /*bbb0*/  SEL R3, RZ, 0x1, !P0 ;  /* 0x00000001ff037807 */ /* 0x000fc60004000000 */
[----:B------:R-:W-:Y:S01]  /*bbc0*/  IMAD.X R59, R32, 0x1, R59, P5 ;  /* 0x00000001203b7824 */ /* 0x000fe200028e063b */
[----:B------:R-:W-:-:S05]  /*bbd0*/  IADD3 R6, P5, PT, R2, R53, RZ ;  /* 0x0000003502067210 */ /* 0x000fca0007fbe0ff */
[----:B------:R-:W-:Y:S01]  /*bbe0*/  IMAD.X R55, RZ, RZ, R57, P5 ;  /* 0x000000ffff377224 */ /* 0x000fe200028e0639 */
[C---:B------:R-:W-:Y:S01]  /*bbf0*/  IADD3 R52, P5, PT, R33.reuse, R2, RZ ;  /* 0x0000000221347210 */ /* 0x040fe20007fbe0ff */
[----:B------:R-:W-:Y:S02]  /*bc00*/  IMAD.IADD R58, R6, 0x1, R3 ;  /* 0x00000001063a7824 */ /* 0x000fe400078e0203 */
[----:B------:R-:W2:Y:S02]  /*bc10*/  LDS.64 R2, [UR4+0xb8] ;  /* 0x0000b804ff027984 */ /* 0x000ea40008000a00 */
        /* <DEDUP_REMOVED lines=11> */
[----:B0-----:R-:W-:Y:S02]  /*bcd0*/  ISETP.GE.U32.AND P5, PT, R4, 0x101, PT ;  /* 0x000001010400780c */ /* 0x001fe40003fa6070 */
[----:B------:R-:W-:Y:S02]  /*bce0*/  SEL R35, R42, RZ, !P6 ;  /* 0x000000ff2a237207 */ /* 0x000fe40007000000 */
[----:B------:R-:W-:-:S03]  /*bcf0*/  ISETP.GE.AND.EX P5, PT, R5, RZ, PT, P5 ;  /* 0x000000ff0500720c */ /* 0x000fc60003fa6350 */
[----:B------:R-:W-:-:S10]  /*bd00*/  IMAD.IADD R40, R40, 0x1, R35 ;  /* 0x0000000128287824 */ /* 0x000fd400078e0223 */
[----:B-12---:R-:W-:Y:S05]  /*bd10*/  @!P5 BRA `(.L_x_1623) ;  /* 0x00000008003cd947 */ /* 0x006fea0003800000 */
[----:B------:R-:W-:Y:S01]  /*bd20*/  ISETP.NE.U32.AND P5, PT, R30, R7, PT ;  /* 0x000000071e00720c */ /* 0x000fe20003fa5070 */
[----:B------:R-:W-:Y:S01]  /*bd30*/  IMAD.MOV.U32 R32, RZ, RZ, 0x9 ;  /* 0x00000009ff207424 */ /* 0x000fe200078e00ff */
[----:B------:R-:W0:Y:S01]  /*bd40*/  LDS.64 R6, [UR4+0xa8] ;  /* 0x0000a804ff067984 */ /* 0x000e220008000a00 */
[----:B------:R-:W-:Y:S01]  /*bd50*/  ISETP.NE.U32.AND P6, PT, R26, R24, PT ;  /* 0x000000181a00720c */ /* 0x000fe20003fc5070 */
[----:B------:R-:W1:Y:S01]  /*bd60*/  LDCU.128 UR16, c[0x0][0x390] ;  /* 0x00007200ff1077ac */ /* 0x000e620008000c00 */
[----:B------:R-:W-:Y:S01]  /*bd70*/  IMAD R49, R29, R32, 0x6 ;  /* 0x000000061d317424 */ /* 0x000fe200078e0220 */
[----:B------:R-:W-:Y:S01]  /*bd80*/  BSSY.RECONVERGENT B1, `(.L_x_1624) ;  /* 0x0000087000017945 */ /* 0x000fe20003800200 */
[----:B------:R-:W-:Y:S01]  /*bd90*/  BAR.SYNC.DEFER_BLOCKING 0x0 ;  /* 0x0000000000007b1d */ /* 0x000fe20000010000 */
[----:B------:R-:W-:-:S04]  /*bda0*/  ISETP.NE.AND.EX P6, PT, R27, R25, PT, P6 ;  /* 0x000000191b00720c */ /* 0x000fc80003fc5360 */
[----:B------:R-:W-:Y:S02]  /*bdb0*/  ISETP.NE.AND.EX P5, PT, R50, RZ, !P6, P5 ;  /* 0x000000ff3200720c */ /* 0x000fe400077a5350 */
[----:B------:R-:W-:-:S11]  /*bdc0*/  ISETP.NE.AND P6, PT, R51, RZ, PT ;  /* 0x000000ff3300720c */ /* 0x000fd60003fc5270 */
        /* <DEDUP_REMOVED lines=9> */
[----:B------:R-:W-:-:S02]  /*be60*/  @P4 IMAD.IADD R55, R55, 0x1, -R6 ;  /* 0x0000000137374824 */ /* 0x000fc400078e0a06 */
[----:B------:R-:W-:Y:S01]  /*be70*/  @P0 LEA R53, R53, UR4, 0x4 ;  /* 0x0000000435350c11 */ /* 0x000fe2000f8e20ff */
[----:B------:R-:W-:Y:S01]  /*be80*/  @!P5 STS [R33+0x8], R31 ;  /* 0x0000081f2100d388 */ /* 0x000fe20000000800 */
[----:B------:R-:W-:Y:S01]  /*be90*/  ISETP.NE.U32.AND P5, PT, R12, R10, PT ;  /* 0x0000000a0c00720c */ /* 0x000fe20003fa5070 */
[----:B------:R-:W-:Y:S01]  /*bea0*/  @P6 IMAD.IADD R39, R39, 0x1, -R6 ;  /* 0x0000000127276824 */ /* 0x000fe200078e0a06 */
[----:B------:R-:W-:Y:S01]  /*beb0*/  @P4 LEA R55, R55, UR4, 0x4 ;  /* 0x0000000437374c11 */ /* 0x000fe2000f8e20ff */
[----:B------:R2:W-:Y:S01]  /*bec0*/  @P3 STS.64 [R35], R24 ;  /* 0x0000001823003388 */ /* 0x0005e20000000a00 */
[----:B------:R-:W-:Y:S02]  /*bed0*/  ISETP.NE.AND.EX P5, PT, R13, R11, PT, P5 ;  /* 0x0000000b0d00720c */ /* 0x000fe40003fa5350 */
[----:B------:R-:W-:Y:S01]  /*bee0*/  @P6 LEA R39, R39, UR4, 0x4 ;  /* 0x0000000427276c11 */ /* 0x000fe2000f8e20ff */
[----:B------:R3:W-:Y:S01]  /*bef0*/  @P3 STS [R35+0x8], R48 ;  /* 0x0000083023003388 */ /* 0x0007e20000000800 */
[----:B------:R-:W-:Y:S01]  /*bf00*/  ISETP.NE.U32.AND P3, PT, R30, R49, PT ;  /* 0x000000311e00720c */ /* 0x000fe20003f65070 */
[----:B0-----:R-:W-:-:S02]  /*bf10*/  IMAD R27, R29, R32, 0x8 ;  /* 0x000000081d1b7424 */ /* 0x001fc400078e0220 */
[----:B------:R3:W-:Y:S01]  /*bf20*/  @P2 STS.64 [R28], R22 ;  /* 0x000000161c002388 */ /* 0x0007e20000000a00 */
[----:B------:R-:W-:Y:S02]  /*bf30*/  ISETP.NE.AND.EX P3, PT, R50, RZ, !P5, P3 ;  /* 0x000000ff3200720c */ /* 0x000fe40006f65330 */
[----:B------:R-:W-:Y:S01]  /*bf40*/  ISETP.NE.U32.AND P5, PT, R30, R27, PT ;  /* 0x0000001b1e00720c */ /* 0x000fe20003fa5070 */
[----:B------:R3:W-:Y:S01]  /*bf50*/  @P2 STS [R28+0x8], R47 ;  /* 0x0000082f1c002388 */ /* 0x0007e20000000800 */
[----:B------:R-:W-:Y:S02]  /*bf60*/  ISETP.NE.U32.AND P2, PT, R8, R20, PT ;  /* 0x000000140800720c */ /* 0x000fe40003f45070 */
[----:B--2---:R-:W-:Y:S02]  /*bf70*/  @P1 LEA R25, R52, UR4, 0x4 ;  /* 0x0000000434191c11 */ /* 0x004fe4000f8e20ff */
[----:B------:R-:W-:-:S03]  /*bf80*/  ISETP.NE.AND.EX P2, PT, R9, R21, PT, P2 ;  /* 0x000000150900720c */ /* 0x000fc60003f45320 */
[----:B------:R3:W-:Y:S01]  /*bf90*/  @P1 STS.64 [R25], R18 ;  /* 0x0000001219001388 */ /* 0x0007e20000000a00 */
[----:B------:R-:W-:Y:S01]  /*bfa0*/  ISETP.NE.AND.EX P5, PT, R50, RZ, !P2, P5 ;  /* 0x000000ff3200720c */ /* 0x000fe200057a5350 */
[--C-:B------:R-:W-:Y:S02]  /*bfb0*/  @!P3 IMAD.IADD R41, R41, 0x1, -R6.reuse ;  /* 0x000000012929b824 */ /* 0x100fe400078e0a06 */
[----:B------:R3:W-:Y:S03]  /*bfc0*/  @P1 STS [R25+0x8], R46 ;  /* 0x0000082e19001388 */ /* 0x0007e60000000800 */
[----:B------:R-:W-:Y:S01]  /*bfd0*/  @!P3 LEA R41, R41, UR4, 0x4 ;  /* 0x000000042929bc11 */ /* 0x000fe2000f8e20ff */
[----:B------:R3:W-:Y:S04]  /*bfe0*/  @P0 STS.64 [R53], R16 ;  /* 0x0000001035000388 */ /* 0x0007e80000000a00 */
[----:B------:R3:W-:Y:S01]  /*bff0*/  @P0 STS [R53+0x8], R45 ;  /* 0x0000082d35000388 */ /* 0x0007e20000000800 */
[----:B------:R-:W-:Y:S01]  /*c000*/  ISETP.GT.U32.AND P0, PT, R4, R29, PT ;  /* 0x0000001d0400720c */ /* 0x000fe20003f04070 */
[----:B------:R-:W-:-:S02]  /*c010*/  @!P5 IMAD.IADD R37, R37, 0x1, -R6 ;  /* 0x000000012525d824 */ /* 0x000fc400078e0a06 */
[----:B------:R3:W-:Y:S01]  /*c020*/  @P4 STS.64 [R55], R14 ;  /* 0x0000000e37004388 */ /* 0x0007e20000000a00 */
[----:B------:R-:W-:Y:S02]  /*c030*/  ISETP.GT.U32.AND.EX P0, PT, R5, RZ, PT, P0 ;  /* 0x000000ff0500720c */ /* 0x000fe40003f04100 */
[----:B------:R-:W-:Y:S01]  /*c040*/  @!P5 LEA R37, R37, UR4, 0x4 ;  /* 0x000000042525dc11 */ /* 0x000fe2000f8e20ff */
[----:B------:R3:W-:Y:S04]  /*c050*/  @P4 STS [R55+0x8], R44 ;  /* 0x0000082c37004388 */ /* 0x0007e80000000800 */
[----:B------:R3:W-:Y:S04]  /*c060*/  @!P3 STS.64 [R41], R12 ;  /* 0x0000000c2900b388 */ /* 0x0007e80000000a00 */
[----:B------:R3:W-:Y:S04]  /*c070*/  @!P3 STS [R41+0x8], R43 ;  /* 0x0000082b2900b388 */ /* 0x0007e80000000800 */
[----:B------:R3:W-:Y:S04]  /*c080*/  @P6 STS.64 [R39], R10 ;  /* 0x0000000a27006388 */ /* 0x0007e80000000a00 */
[----:B------:R3:W-:Y:S04]  /*c090*/  @P6 STS [R39+0x8], R42 ;  /* 0x0000082a27006388 */ /* 0x0007e80000000800 */
[----:B------:R3:W-:Y:S04]  /*c0a0*/  @!P5 STS.64 [R37], R8 ;  /* 0x000000082500d388 */ /* 0x0007e80000000a00 */
[----:B------:R3:W-:Y:S01]  /*c0b0*/  @!P5 STS [R37+0x8], R40 ;  /* 0x000008282500d388 */ /* 0x0007e20000000800 */
[----:B------:R-:W-:Y:S06]  /*c0c0*/  BAR.SYNC.DEFER_BLOCKING 0x0 ;  /* 0x0000000000007b1d */ /* 0x000fec0000010000 */
[----:B-1----:R-:W-:Y:S05]  /*c0d0*/  @!P0 BRA `(.L_x_1625) ;  /* 0x0000000400448947 */ /* 0x002fea0003800000 */
[----:B---3--:R-:W-:Y:S01]  /*c0e0*/  IMAD.MOV.U32 R37, RZ, RZ, R29 ;  /* 0x000000ffff257224 */ /* 0x008fe200078e001d */
        /* <DEDUP_REMOVED lines=27> */
.L_x_1628:
        /* <DEDUP_REMOVED lines=18> */
.L_x_1627:
[----:B------:R-:W-:Y:S05]  /*c3c0*/  BSYNC.RECONVERGENT B2 ;  /* 0x0000000000027941 */ /* 0x000fea0003800200 */
.L_x_1626:
[----:B------:R-:W-:Y:S05]  /*c3d0*/  @!P0 BRA `(.L_x_1625) ;  /* 0x0000000000848947 */ /* 0x000fea0003800000 */
.L_x_1629:
        /* <DEDUP_REMOVED lines=33> */
.L_x_1625:
[----:B------:R-:W-:Y:S05]  /*c5f0*/  BSYNC.RECONVERGENT B1 ;  /* 0x0000000000017941 */ /* 0x000fea0003800200 */
.L_x_1624:
[----:B------:R-:W-:Y:S05]  /*c600*/  BRA `(.L_x_1630) ;  /* 0x0000000400a07947 */ /* 0x000fea0003800000 */
.L_x_1623:
[----:B------:R-:W-:Y:S01]  /*c610*/  ISETP.NE.U32.AND P6, PT, R26, R24, PT ;  /* 0x000000181a00720c */ /* 0x000fe20003fc5070 */
[----:B------:R-:W-:Y:S01]  /*c620*/  BSSY.RECONVERGENT B1, `(.L_x_1631) ;  /* 0x000000c000017945 */ /* 0x000fe20003800200 */
[----:B------:R-:W-:Y:S02]  /*c630*/  ISETP.NE.U32.AND P5, PT, R30, R7, PT ;  /* 0x000000071e00720c */ /* 0x000fe40003fa5070 */
[----:B------:R-:W-:Y:S02]  /*c640*/  ISETP.NE.AND.EX P6, PT, R27, R25, PT, P6 ;  /* 0x000000191b00720c */ /* 0x000fe40003fc5360 */
[----:B------:R-:W-:-:S13]  /*c650*/  ISETP.NE.AND.EX P5, PT, R50, RZ, PT, P5 ;  /* 0x000000ff3200720c */ /* 0x000fda0003fa5350 */
[----:B------:R-:W-:Y:S05]  /*c660*/  @!P6 BRA P5, `(.L_x_1632) ;  /* 0x00000000001ce947 */ /* 0x000fea0002800000 */
[----:B------:R-:W0:Y:S02]  /*c670*/  LDCU.128 UR12, c[0x0][0x390] ;  /* 0x00007200ff0c77ac */ /* 0x000e240008000c00 */
[----:B0-----:R-:W-:-:S04]  /*c680*/  LEA R4, P5, R33, UR12, 0x3 ;  /* 0x0000000c21047c11 */ /* 0x001fc8000f8a18ff */
[C---:B------:R-:W-:Y:S02]  /*c690*/  LEA.HI.X R5, R33.reuse, UR13, R32, 0x3, P5 ;  /* 0x0000000d21057c11 */ /* 0x040fe4000a8f1c20 */
[----:B------:R-:W-:-:S03]  /*c6a0*/  LEA R6, P5, R33, UR14, 0x2 ;  /* 0x0000000e21067c11 */ /* 0x000fc6000f8a10ff */
[----:B------:R0:W-:Y:S01]  /*c6b0*/  STG.E.64 desc[UR8][R4.64], R26 ;  /* 0x0000001a04007986 */ /* 0x0001e2000c101b08 */
[----:B------:R-:W-:-:S05]  /*c6c0*/  LEA.HI.X R7, R33, UR15, R32, 0x2, P5 ;  /* 0x0000000f21077c11 */ /* 0x000fca000a8f1420 */
[----:B------:R0:W-:Y:S04]  /*c6d0*/  STG.E desc[UR8][R6.64], R31 ;  /* 0x0000001f06007986 */ /* 0x0001e8000c101908 */
.L_x_1632:
[----:B------:R-:W-:Y:S05]  /*c6e0*/  BSYNC.RECONVERGENT B1 ;  /* 0x0000000000017941 */ /* 0x000fea0003800200 */
.L_x_1631:
[----:B0-----:R-:W-:Y:S01]  /*c6f0*/  IMAD.MOV.U32 R26, RZ, RZ, 0x9 ;  /* 0x00000009ff1a7424 */ /* 0x001fe200078e00ff */
[----:B------:R-:W-:Y:S01]  /*c700*/  BSSY.RECONVERGENT B1, `(.L_x_1633) ;  /* 0x000000b000017945 */ /* 0x000fe20003800200 */
[----:B------:R-:W-:Y:S02]  /*c710*/  ISETP.NE.U32.AND P5, PT, R12, R10, PT ;  /* 0x0000000a0c00720c */ /* 0x000fe40003fa5070 */
[----:B------:R-:W-:Y:S01]  /*c720*/  IMAD R27, R29, R26, 0x6 ;  /* 0x000000061d1b7424 */ /* 0x000fe200078e021a */
[----:B------:R-:W-:Y:S10]  /*c730*/  @!P3 BRA `(.L_x_1634) ;  /* 0x00000000001cb947 */ /* 0x000ff40003800000 */
[----:B------:R-:W0:Y:S02]  /*c740*/  LDCU.128 UR12, c[0x0][0x390] ;  /* 0x00007200ff0c77ac */ /* 0x000e240008000c00 */
[----:B0-----:R-:W-:-:S04]  /*c750*/  LEA R4, P3, R0, UR12, 0x3 ;  /* 0x0000000c00047c11 */ /* 0x001fc8000f8618ff */
[C---:B------:R-:W-:Y:S02]  /*c760*/  LEA.HI.X R5, R0.reuse, UR13, R49, 0x3, P3 ;  /* 0x0000000d00057c11 */ /* 0x040fe400098f1c31 */
[----:B------:R-:W-:-:S03]  /*c770*/  LEA R6, P3, R0, UR14, 0x2 ;  /* 0x0000000e00067c11 */ /* 0x000fc6000f8610ff */
[----:B------:R0:W-:Y:S01]  /*c780*/  STG.E.64 desc[UR8][R4.64], R24 ;  /* 0x0000001804007986 */ /* 0x0001e2000c101b08 */
[----:B------:R-:W-:-:S05]  /*c790*/  LEA.HI.X R7, R0, UR15, R49, 0x2, P3 ;  /* 0x0000000f00077c11 */ /* 0x000fca00098f1431 */
[----:B------:R0:W-:Y:S04]  /*c7a0*/  STG.E desc[UR8][R6.64], R48 ;  /* 0x0000003006007986 */ /* 0x0001e8000c101908 */
.L_x_1634:
[----:B------:R-:W-:Y:S05]  /*c7b0*/  BSYNC.RECONVERGENT B1 ;  /* 0x0000000000017941 */ /* 0x000fea0003800200 */
.L_x_1633:
[----:B------:R-:W-:Y:S01]  /*c7c0*/  BSSY.RECONVERGENT B1, `(.L_x_1635) ;  /* 0x000000a000017945 */ /* 0x000fe20003800200 */
[----:B------:R-:W-:-:S03]  /*c7d0*/  ISETP.NE.U32.AND P3, PT, R30, R27, PT ;  /* 0x0000001b1e00720c */ /* 0x000fc60003f65070 */
        /* <DEDUP_REMOVED lines=8> */
.L_x_1636:
[----:B------:R-:W-:Y:S05]  /*c860*/  BSYNC.RECONVERGENT B1 ;  /* 0x0000000000017941 */ /* 0x000fea0003800200 */
.L_x_1635:
[----:B------:R-:W-:Y:S01]  /*c870*/  BSSY.RECONVERGENT B1, `(.L_x_1637) ;  /* 0x000000b000017945 */ /* 0x000fe20003800200 */
[----:B------:R-:W-:Y:S01]  /*c880*/  ISETP.NE.U32.AND P2, PT, R8, R20, PT ;  /* 0x000000140800720c */ /* 0x000fe20003f45070 */
[----:B-1----:R-:W-:Y:S02]  /*c890*/  IMAD R23, R29, R26, 0x8 ;  /* 0x000000081d177424 */ /* 0x002fe400078e021a */
        /* <DEDUP_REMOVED lines=8> */
.L_x_1638:
[----:B------:R-:W-:Y:S05]  /*c920*/  BSYNC.RECONVERGENT B1 ;  /* 0x0000000000017941 */ /* 0x000fea0003800200 */
.L_x_1637:
[----:B------:R-:W-:Y:S01]  /*c930*/  ISETP.NE.U32.AND P1, PT, R30, R23, PT ;  /* 0x000000171e00720c */ /* 0x000fe20003f25070 */
[----:B------:R-:W-:Y:S01]  /*c940*/  BSSY.RECONVERGENT B1, `(.L_x_1639) ;  /* 0x000000d000017945 */ /* 0x000fe20003800200 */
[----:B------:R-:W-:Y:S02]  /*c950*/  ISETP.NE.AND.EX P5, PT, R13, R11, PT, P5 ;  /* 0x0000000b0d00720c */ /* 0x000fe40003fa5350 */
[----:B------:R-:W-:Y:S02]  /*c960*/  ISETP.NE.AND.EX P2, PT, R9, R21, PT, P2 ;  /* 0x000000150900720c */ /* 0x000fe40003f45320 */
[C---:B------:R-:W-:Y:S02]  /*c970*/  ISETP.NE.AND.EX P3, PT, R50.reuse, RZ, PT, P3 ;  /* 0x000000ff3200720c */ /* 0x040fe40003f65330 */
[----:B------:R-:W-:Y:S01]  /*c980*/  ISETP.NE.AND.EX P1, PT, R50, RZ, PT, P1 ;  /* 0x000000ff3200720c */ /* 0x000fe20003f25310 */
        /* <DEDUP_REMOVED lines=8> */
.L_x_1640:
[----:B------:R-:W-:Y:S05]  /*ca10*/  BSYNC.RECONVERGENT B1 ;  /* 0x0000000000017941 */ /* 0x000fea0003800200 */
.L_x_1639:
        /* <DEDUP_REMOVED lines=9> */
.L_x_1642:
[----:B------:R-:W-:Y:S05]  /*cab0*/  BSYNC.RECONVERGENT B1 ;  /* 0x0000000000017941 */ /* 0x000fea0003800200 */
.L_x_1641:
[----:B------:R-:W-:Y:S04]  /*cac0*/  BSSY.RECONVERGENT B1, `(.L_x_1643) ;  /* 0x0000009000017945 */ /* 0x000fe80003800200 */
[----:B------:R-:W-:Y:S05]  /*cad0*/  @!P5 BRA P3, `(.L_x_1644) ;  /* 0x00000000001cd947 */ /* 0x000fea0001800000 */
[----:B------:R-:W0:Y:S02]  /*cae0*/  LDCU.128 UR12, c[0x0][0x390] ;  /* 0x00007200ff0c77ac */ /* 0x000e240008000c00 */
[C---:B0123--:R-:W-:Y:S02]  /*caf0*/  LEA R4, P0, R41.reuse, UR12, 0x3 ;  /* 0x0000000c29047c11 */ /* 0x04ffe4000f8018ff */
[C---:B------:R-:W-:Y:S02]  /*cb00*/  LEA R6, P3, R41.reuse, UR14, 0x2 ;  /* 0x0000000e29067c11 */ /* 0x040fe4000f8610ff */
[C-C-:B------:R-:W-:Y:S02]  /*cb10*/  LEA.HI.X R5, R41.reuse, UR13, R38.reuse, 0x3, P0 ;  /* 0x0000000d29057c11 */ /* 0x140fe400080f1c26 */
[----:B------:R-:W-:-:S03]  /*cb20*/  LEA.HI.X R7, R41, UR15, R38, 0x2, P3 ;  /* 0x0000000f29077c11 */ /* 0x000fc600098f1426 */
[----:B------:R4:W-:Y:S04]  /*cb30*/  STG.E.64 desc[UR8][R4.64], R12 ;  /* 0x0000000c04007986 */ /* 0x0009e8000c101b08 */
[----:B------:R4:W-:Y:S02]  /*cb40*/  STG.E desc[UR8][R6.64], R43 ;  /* 0x0000002b06007986 */ /* 0x0009e4000c101908 */
.L_x_1644:
[----:B------:R-:W-:Y:S05]  /*cb50*/  BSYNC.RECONVERGENT B1 ;  /* 0x0000000000017941 */ /* 0x000fea0003800200 */
.L_x_1643:
[----:B------:R-:W-:Y:S01]  /*cb60*/  ISETP.NE.AND P0, PT, R51, RZ, PT ;  /* 0x000000ff3300720c */ /* 0x000fe20003f05270 */
[----:B------:R-:W-:-:S12]  /*cb70*/  BSSY.RECONVERGENT B1, `(.L_x_1645) ;  /* 0x0000009000017945 */ /* 0x000fd80003800200 */
        /* <DEDUP_REMOVED lines=8> */
.L_x_1646:
[----:B------:R-:W-:Y:S05]  /*cc00*/  BSYNC.RECONVERGENT B1 ;  /* 0x0000000000017941 */ /* 0x000fea0003800200 */
.L_x_1645:
        /* <DEDUP_REMOVED lines=8> */
.L_x_1630:
[----:B------:R-:W-:Y:S05]  /*cc90*/  BSYNC.RECONVERGENT B0 ;  /* 0x0000000000007941 */ /* 0x000fea0003800200 */
.L_x_1622:
[----:B------:R-:W-:-:S13]  /*cca0*/  ISETP.NE.AND P0, PT, R29, 0xff, PT ;  /* 0x000000ff1d00780c */ /* 0x000fda0003f05270 */
[----:B------:R-:W-:Y:S05]  /*ccb0*/  @P0 EXIT ;  /* 0x000000000000094d */ /* 0x000fea0003800000 */
[----:B0--3--:R-:W0:Y:S01]  /*ccc0*/  LDC.64 R8, c[0x0][0x3a0] ;  /* 0x0000e800ff087b82 */ /* 0x009e220000000a00 */
[----:B------:R-:W-:-:S04]  /*ccd0*/  ISETP.NE.U32.AND P0, PT, R30, 0x900, PT ;  /* 0x000009001e00780c */ /* 0x000fc80003f05070 */
[----:B------:R-:W-:-:S13]  /*cce0*/  ISETP.NE.AND.EX P0, PT, R50, RZ, PT, P0 ;  /* 0x000000ff3200720c */ /* 0x000fda0003f05300 */
[----:B------:R-:W-:Y:S05]  /*ccf0*/  @P0 BRA `(.L_x_1647) ;  /* 0x0000000000280947 */ /* 0x000fea0003800000 */
[----:B-12-4-:R-:W1:Y:S08]  /*cd00*/  LDC.64 R4, c[0x0][0x390] ;  /* 0x0000e400ff047b82 */ /* 0x016e700000000a00 */
        /* <DEDUP_REMOVED lines=9> */
.L_x_1647:
[----:B0-----:R-:W-:Y:S01]  /*cda0*/  STG.E.64 desc[UR8][R8.64], R2 ;  /* 0x0000000208007986 */ /* 0x001fe2000c101b08 */
[----:B------:R-:W-:Y:S05]  /*cdb0*/  EXIT ;  /* 0x000000000000794d */ /* 0x000fea0003800000 */
.L_x_1506:
[----:B------:R-:W-:Y:S01]  /*cdc0*/  BSSY B0, `(.L_x_1648) ;  /* 0x0000006000007945 */ /* 0x000fe20003800000 */
[----:B------:R-:W-:Y:S01]  /*cdd0*/  PLOP3.LUT P4, PT, P0, PT, PT, 0x8, 0x80 ;  /* 0x000000000080781c */ /* 0x000fe2000078e170 */
[----:B------:R-:W-:-:S12]  /*cde0*/  IMAD.MOV.U32 R2, RZ, RZ, -0x1 ;  /* 0xffffffffff027424 */ /* 0x000fd800078e00ff */
[----:B-1-3--:R-:W-:Y:S05]  /*cdf0*/  WARPSYNC.COLLECTIVE R2, `(.L_x_1649) ;  /* 0x0000000002087348 */ /* 0x00afea0003c00000 */
[----:B------:R-:W-:Y:S01]  /*ce00*/  VOTE.ANY P4, P4 ;  /* 0x0000000000ff7806 */ /* 0x000fe20002080100 */
[----:B-1-3--:R-:W-:-:S12]  /*ce10*/  ENDCOLLECTIVE ;  /* 0x000000000000791b */ /* 0x00afd80003800000 */
.L_x_1649:
[----:B------:R-:W-:Y:S05]  /*ce20*/  BSYNC B0 ;  /* 0x0000000000007941 */ /* 0x000fea0003800000 */
.L_x_1648:
[----:B------:R-:W-:Y:S01]  /*ce30*/  PLOP3.LUT P0, PT, P4, PT, PT, 0x80, 0x8 ;  /* 0x000000000008781c */ /* 0x000fe2000270f070 */
[----:B------:R-:W-:-:S12]  /*ce40*/  BRA `(.L_x_1650) ;  /* 0xffffff6c00707947 */ /* 0x000fd8000383ffff */
.L_x_1508:
[----:B------:R-:W0:Y:S01]  /*ce50*/  S2R R67, SR_GEMASK ;  /* 0x0000000000437919 */ /* 0x000e220000003c00 */
[----:B------:R-:W-:Y:S01]  /*ce60*/  BSSY B0, `(.L_x_1651) ;  /* 0x0000006000007945 */ /* 0x000fe20003800000 */
[----:B------:R-:W-:Y:S01]  /*ce70*/  PLOP3.LUT P4, PT, P0, PT, PT, 0x8, 0x80 ;  /* 0x000000000080781c */ /* 0x000fe2000078e170 */
[----:B------:R-:W-:-:S12]  /*ce80*/  IMAD.MOV.U32 R2, RZ, RZ, -0x1 ;  /* 0xffffffffff027424 */ /* 0x000fd800078e00ff */
[----:B01-3--:R-:W-:Y:S05]  /*ce90*/  WARPSYNC.COLLECTIVE R2, `(.L_x_1652) ;  /* 0x0000000002087348 */ /* 0x00bfea0003c00000 */
[----:B------:R-:W-:Y:S01]  /*cea0*/  VOTE.ANY R2, PT, P4 ;  /* 0x0000000000027806 */ /* 0x000fe200020e0100 */
[----:B01-3--:R-:W-:Y:S06]  /*ceb0*/  ENDCOLLECTIVE ;  /* 0x000000000000791b */ /* 0x00bfec0003800000 */
.L_x_1652:
[----:B------:R-:W-:Y:S05]  /*cec0*/  BSYNC B0 ;  /* 0x0000000000007941 */ /* 0x000fea0003800000 */
.L_x_1651:
        /* <DEDUP_REMOVED lines=10> */
.L_x_1653:
[----:B------:R-:W-:Y:S02]  /*cf70*/  IMAD.MOV.U32 R3, RZ, RZ, R62 ;  /* 0x000000ffff037224 */ /* 0x000fe400078e003e */
[----:B------:R-:W-:-:S07]  /*cf80*/  IMAD.MOV.U32 R30, RZ, RZ, R6 ;  /* 0x000000ffff1e7224 */ /* 0x000fce00078e0006 */
[----:B------:R-:W-:Y:S05]  /*cf90*/  WARPSYNC.COLLECTIVE R2, `(.L_x_1654) ;  /* 0x0000000002087348 */ /* 0x000fea0003c00000 */
[----:B------:R0:W1:Y:S02]  /*cfa0*/  SHFL.DOWN P4, R6, R3, R4, R7 ;  /* 0x0800000403067389 */ /* 0x0000640000080007 */
[----:B01----:R-:W-:Y:S05]  /*cfb0*/  ENDCOLLECTIVE ;  /* 0x000000000000791b */ /* 0x003fea0003800000 */
.L_x_1654:
[----:B------:R-:W-:Y:S02]  /*cfc0*/  IMAD.MOV.U32 R3, RZ, RZ, R60 ;  /* 0x000000ffff037224 */ /* 0x000fe400078e003c */
[----:B------:R-:W-:-:S07]  /*cfd0*/  IMAD.MOV.U32 R31, RZ, RZ, R6 ;  /* 0x000000ffff1f7224 */ /* 0x000fce00078e0006 */
[----:B------:R-:W-:Y:S05]  /*cfe0*/  WARPSYNC.COLLECTIVE R2, `(.L_x_1655) ;  /* 0x0000000002087348 */ /* 0x000fea0003c00000 */
[----:B------:R0:W1:Y:S02]  /*cff0*/  SHFL.DOWN P4, R6, R3, R4, R7 ;  /* 0x0800000403067389 */ /* 0x0000640000080007 */
[----:B01----:R-:W-:Y:S05]  /*d000*/  ENDCOLLECTIVE ;  /* 0x000000000000791b */ /* 0x003fea0003800000 */
.L_x_1655:
[----:B------:R-:W-:Y:S05]  /*d010*/  BRA `(.L_x_1656) ;  /* 0xffffff6c003c7947 */ /* 0x000fea000383ffff */
.L_x_1509:
[----:B------:R-:W-:Y:S01]  /*d020*/  BSSY B0, `(.L_x_1657) ;  /* 0x0000006000007945 */ /* 0x000fe20003800000 */
[----:B------:R-:W-:Y:S02]  /*d030*/  IMAD.MOV.U32 R4, RZ, RZ, 0x1 ;  /* 0x00000001ff047424 */ /* 0x000fe400078e00ff */
[----:B------:R-:W-:-:S07]  /*d040*/  IMAD.MOV.U32 R2, RZ, RZ, -0x1 ;  /* 0xffffffffff027424 */ /* 0x000fce00078e00ff */
[----:B-1-3--:R-:W-:Y:S05]  /*d050*/  WARPSYNC.COLLECTIVE R2, `(.L_x_1658) ;  /* 0x0000000002087348 */ /* 0x00afea0003c00000 */
[----:B------:R0:W2:Y:S02]  /*d060*/  SHFL.DOWN P4, R6, R3, R4, R7 ;  /* 0x0800000403067389 */ /* 0x0000a40000080007 */
[----:B0123--:R-:W-:Y:S05]  /*d070*/  ENDCOLLECTIVE ;  /* 0x000000000000791b */ /* 0x00ffea0003800000 */
.L_x_1658:
[----:B------:R-:W-:Y:S05]  /*d080*/  BSYNC B0 ;  /* 0x0000000000007941 */ /* 0x000fea0003800000 */
.L_x_1657:
[----:B------:R-:W-:Y:S05]  /*d090*/  BRA `(.L_x_1659) ;  /* 0xffffff6c00407947 */ /* 0x000fea000383ffff */
.L_x_1510:
[----:B------:R-:W-:Y:S01]  /*d0a0*/  BSSY B0, `(.L_x_1660) ;  /* 0x0000007000007945 */ /* 0x000fe20003800000 */
[----:B------:R-:W-:Y:S02]  /*d0b0*/  IMAD.MOV.U32 R3, RZ, RZ, R61 ;  /* 0x000000ffff037224 */ /* 0x000fe400078e003d */
[----:B------:R-:W-:Y:S02]  /*d0c0*/  IMAD.MOV.U32 R4, RZ, RZ, 0x2 ;  /* 0x00000002ff047424 */ /* 0x000fe400078e00ff */
[----:B------:R-:W-:-:S07]  /*d0d0*/  IMAD.MOV.U32 R2, RZ, RZ, -0x1 ;  /* 0xffffffffff027424 */ /* 0x000fce00078e00ff */
[----:B-1-3--:R-:W-:Y:S05]  /*d0e0*/  WARPSYNC.COLLECTIVE R2, `(.L_x_1661) ;  /* 0x0000000002087348 */ /* 0x00afea0003c00000 */
[----:B------:R0:W2:Y:S02]  /*d0f0*/  SHFL.DOWN P4, R6, R3, R4, R7 ;  /* 0x0800000403067389 */ /* 0x0000a40000080007 */
[----:B0123--:R-:W-:Y:S05]  /*d100*/  ENDCOLLECTIVE ;  /* 0x000000000000791b */ /* 0x00ffea0003800000 */
.L_x_1661:
[----:B------:R-:W-:Y:S05]  /*d110*/  BSYNC B0 ;  /* 0x0000000000007941 */ /* 0x000fea0003800000 */
.L_x_1660:
[----:B------:R-:W-:Y:S02]  /*d120*/  IMAD.MOV.U32 R3, RZ, RZ, R62 ;  /* 0x000000ffff037224 */ /* 0x000fe400078e003e */
[----:B------:R-:W-:Y:S02]  /*d130*/  IMAD.MOV.U32 R4, RZ, RZ, 0x2 ;  /* 0x00000002ff047424 */ /* 0x000fe400078e00ff */
[----:B------:R-:W-:Y:S02]  /*d140*/  IMAD.MOV.U32 R2, RZ, RZ, -0x1 ;  /* 0xffffffffff027424 */ /* 0x000fe400078e00ff */
[----:B------:R-:W-:-:S07]  /*d150*/  IMAD.MOV.U32 R30, RZ, RZ, R6 ;  /* 0x000000ffff1e7224 */ /* 0x000fce00078e0006 */
[----:B------:R-:W-:Y:S05]  /*d160*/  WARPSYNC.COLLECTIVE R2, `(.L_x_1662) ;  /* 0x0000000002087348 */ /* 0x000fea0003c00000 */
[----:B------:R0:W1:Y:S02]  /*d170*/  SHFL.DOWN P4, R6, R3, R4, R7 ;  /* 0x0800000403067389 */ /* 0x0000640000080007 */
[----:B01----:R-:W-:Y:S05]  /*d180*/  ENDCOLLECTIVE ;  /* 0x000000000000791b */ /* 0x003fea0003800000 */
.L_x_1662:
[----:B------:R-:W-:Y:S02]  /*d190*/  IMAD.MOV.U32 R3, RZ, RZ, R60 ;  /* 0x000000ffff037224 */ /* 0x000fe400078e003c */
[----:B------:R-:W-:-:S07]  /*d1a0*/  IMAD.MOV.U32 R31, RZ, RZ, R6 ;  /* 0x000000ffff1f7224 */ /* 0x000fce00078e0006 */
[----:B------:R-:W-:Y:S05]  /*d1b0*/  WARPSYNC.COLLECTIVE R2, `(.L_x_1663) ;  /* 0x0000000002087348 */ /* 0x000fea0003c00000 */
[----:B------:R0:W1:Y:S02]  /*d1c0*/  SHFL.DOWN P4, R6, R3, R4, R7 ;  /* 0x0800000403067389 */ /* 0x0000640000080007 */
[----:B01----:R-:W-:Y:S05]  /*d1d0*/  ENDCOLLECTIVE ;  /* 0x000000000000791b */ /* 0x003fea0003800000 */
.L_x_1663:
[----:B------:R-:W-:Y:S01]  /*d1e0*/  IMAD.MOV.U32 R54, RZ, RZ, R6 ;  /* 0x000000ffff367224 */ /* 0x000fe200078e0006 */
[----:B------:R-:W-:Y:S06]  /*d1f0*/  BRA `(.L_x_1664) ;  /* 0xffffff6c00047947 */ /* 0x000fec000383ffff */
.L_x_1511:
[----:B------:R-:W-:Y:S01]  /*d200*/  BSSY B0, `(.L_x_1665) ;  /* 0x0000006000007945 */ /* 0x000fe20003800000 */
[----:B------:R-:W-:Y:S02]  /*d210*/  IMAD.MOV.U32 R4, RZ, RZ, 0x2 ;  /* 0x00000002ff047424 */ /* 0x000fe400078e00ff */
[----:B------:R-:W-:-:S07]  /*d220*/  IMAD.MOV.U32 R2, RZ, RZ, -0x1 ;  /* 0xffffffffff027424 */ /* 0x000fce00078e00ff */
[----:B01-34-:R-:W-:Y:S05]  /*d230*/  WARPSYNC.COLLECTIVE R2, `(.L_x_1666) ;  /* 0x0000000002087348 */ /* 0x01bfea0003c00000 */
[----:B------:R2:W0:Y:S02]  /*d240*/  SHFL.DOWN P4, R6, R3, R4, R7 ;  /* 0x0800000403067389 */ /* 0x0004240000080007 */
[----:B01234-:R-:W-:Y:S05]  /*d250*/  ENDCOLLECTIVE ;  /* 0x000000000000791b */ /* 0x01ffea0003800000 */
.L_x_1666:
[----:B------:R-:W-:Y:S05]  /*d260*/  BSYNC B0 ;  /* 0x0000000000007941 */ /* 0x000fea0003800000 */
.L_x_1665:
[----:B------:R-:W-:Y:S05]  /*d270*/  BRA `(.L_x_1667) ;  /* 0xffffff6c00007947 */ /* 0x000fea000383ffff */
.L_x_1512:
[----:B------:R-:W-:Y:S01]  /*d280*/  BSSY B0, `(.L_x_1668) ;  /* 0x0000007000007945 */ /* 0x000fe20003800000 */
[----:B------:R-:W-:Y:S02]  /*d290*/  IMAD.MOV.U32 R3, RZ, RZ, R61 ;  /* 0x000000ffff037224 */ /* 0x000fe400078e003d */
[----:B------:R-:W-:Y:S02]  /*d2a0*/  IMAD.MOV.U32 R4, RZ, RZ, 0x4 ;  /* 0x00000004ff047424 */ /* 0x000fe400078e00ff */
[----:B------:R-:W-:-:S07]  /*d2b0*/  IMAD.MOV.U32 R2, RZ, RZ, -0x1 ;  /* 0xffffffffff027424 */ /* 0x000fce00078e00ff */
[----:B-1-3--:R-:W-:Y:S05]  /*d2c0*/  WARPSYNC.COLLECTIVE R2, `(.L_x_1669) ;  /* 0x0000000002087348 */ /* 0x00afea0003c00000 */
[----:B------:R0:W2:Y:S02]  /*d2d0*/  SHFL.DOWN P4, R6, R3, R4, R7 ;  /* 0x0800000403067389 */ /* 0x0000a40000080007 */
[----:B0123--:R-:W-:Y:S05]  /*d2e0*/  ENDCOLLECTIVE ;  /* 0x000000000000791b */ /* 0x00ffea0003800000 */
.L_x_1669:
[----:B------:R-:W-:Y:S05]  /*d2f0*/  BSYNC B0 ;  /* 0x0000000000007941 */ /* 0x000fea0003800000 */
.L_x_1668:
[----:B------:R-:W-:Y:S02]  /*d300*/  IMAD.MOV.U32 R3, RZ, RZ, R62 ;  /* 0x000000ffff037224 */ /* 0x000fe400078e003e */
[----:B------:R-:W-:Y:S02]  /*d310*/  IMAD.MOV.U32 R4, RZ, RZ, 0x4 ;  /* 0x00000004ff047424 */ /* 0x000fe400078e00ff */
[----:B------:R-:W-:Y:S02]  /*d320*/  IMAD.MOV.U32 R2, RZ, RZ, -0x1 ;  /* 0xffffffffff027424 */ /* 0x000fe400078e00ff */
[----:B------:R-:W-:-:S07]  /*d330*/  IMAD.MOV.U32 R30, RZ, RZ, R6 ;  /* 0x000000ffff1e7224 */ /* 0x000fce00078e0006 */
[----:B------:R-:W-:Y:S05]  /*d340*/  WARPSYNC.COLLECTIVE R2, `(.L_x_1670) ;  /* 0x0000000002087348 */ /* 0x000fea0003c00000 */
[----:B------:R0:W1:Y:S02]  /*d350*/  SHFL.DOWN P4, R6, R3, R4, R7 ;  /* 0x0800000403067389 */ /* 0x0000640000080007 */
[----:B01----:R-:W-:Y:S05]  /*d360*/  ENDCOLLECTIVE ;  /* 0x000000000000791b */ /* 0x003fea0003800000 */
.L_x_1670:
[----:B------:R-:W-:Y:S02]  /*d370*/  IMAD.MOV.U32 R3, RZ, RZ, R60 ;  /* 0x000000ffff037224 */ /* 0x000fe400078e003c */
[----:B------:R-:W-:-:S07]  /*d380*/  IMAD.MOV.U32 R31, RZ, RZ, R6 ;  /* 0x000000ffff1f7224 */ /* 0x000fce00078e0006 */
[----:B------:R-:W-:Y:S05]  /*d390*/  WARPSYNC.COLLECTIVE R2, `(.L_x_1671) ;  /* 0x0000000002087348 */ /* 0x000fea0003c00000 */
[----:B------:R0:W1:Y:S02]  /*d3a0*/  SHFL.DOWN P4, R6, R3, R4, R7 ;  /* 0x0800000403067389 */ /* 0x0000640000080007 */
[----:B01----:R-:W-:Y:S05]  /*d3b0*/  ENDCOLLECTIVE ;  /* 0x000000000000791b */ /* 0x003fea0003800000 */
.L_x_1671:
[----:B------:R-:W-:Y:S01]  /*d3c0*/  IMAD.MOV.U32 R54, RZ, RZ, R6 ;  /* 0x000000ffff367224 */ /* 0x000fe200078e0006 */
[----:B------:R-:W-:Y:S06]  /*d3d0*/  BRA `(.L_x_1672) ;  /* 0xffffff6800d07947 */ /* 0x000fec000383ffff */
.L_x_1513:
[----:B------:R-:W-:Y:S01]  /*d3e0*/  BSSY B0, `(.L_x_1673) ;  /* 0x0000006000007945 */ /* 0x000fe20003800000 */
[----:B------:R-:W-:Y:S02]  /*d3f0*/  IMAD.MOV.U32 R4, RZ, RZ, 0x4 ;  /* 0x00000004ff047424 */ /* 0x000fe400078e00ff */
[----:B------:R-:W-:-:S07]  /*d400*/  IMAD.MOV.U32 R2, RZ, RZ, -0x1 ;  /* 0xffffffffff027424 */ /* 0x000fce00078e00ff */
[----:B01234-:R-:W-:Y:S05]  /*d410*/  WARPSYNC.COLLECTIVE R2, `(.L_x_1674) ;  /* 0x0000000002087348 */ /* 0x01ffea0003c00000 */
[----:B------:R0:W0:Y:S02]  /*d420*/  SHFL.DOWN P4, R6, R3, R4, R7 ;  /* 0x0800000403067389 */ /* 0x0000240000080007 */
[----:B01234-:R-:W-:Y:S05]  /*d430*/  ENDCOLLECTIVE ;  /* 0x000000000000791b */ /* 0x01ffea0003800000 */
.L_x_1674:
[----:B------:R-:W-:Y:S05]  /*d440*/  BSYNC B0 ;  /* 0x0000000000007941 */ /* 0x000fea0003800000 */
.L_x_1673:
[----:B------:R-:W-:Y:S05]  /*d450*/  BRA `(.L_x_1675) ;  /* 0xffffff6800c07947 */ /* 0x000fea000383ffff */
.L_x_1514:
[----:B------:R-:W-:Y:S01]  /*d460*/  BSSY B0, `(.L_x_1676) ;  /* 0x0000007000007945 */ /* 0x000fe20003800000 */
[----:B------:R-:W-:Y:S02]  /*d470*/  IMAD.MOV.U32 R3, RZ, RZ, R61 ;  /* 0x000000ffff037224 */ /* 0x000fe400078e003d */
[----:B------:R-:W-:Y:S02]  /*d480*/  IMAD.MOV.U32 R4, RZ, RZ, 0x8 ;  /* 0x00000008ff047424 */ /* 0x000fe400078e00ff */
[----:B------:R-:W-:-:S07]  /*d490*/  IMAD.MOV.U32 R2, RZ, RZ, -0x1 ;  /* 0xffffffffff027424 */ /* 0x000fce00078e00ff */
[----:B-1-3--:R-:W-:Y:S05]  /*d4a0*/  WARPSYNC.COLLECTIVE R2, `(.L_x_1677) ;  /* 0x0000000002087348 */ /* 0x00afea0003c00000 */
[----:B------:R0:W2:Y:S02]  /*d4b0*/  SHFL.DOWN P4, R6, R3, R4, R7 ;  /* 0x0800000403067389 */ /* 0x0000a40000080007 */
[----:B0123--:R-:W-:Y:S05]  /*d4c0*/  ENDCOLLECTIVE ;  /* 0x000000000000791b */ /* 0x00ffea0003800000 */
.L_x_1677:
[----:B------:R-:W-:Y:S05]  /*d4d0*/  BSYNC B0 ;  /* 0x0000000000007941 */ /* 0x000fea0003800000 */
.L_x_1676:
[----:B------:R-:W-:Y:S02]  /*d4e0*/  IMAD.MOV.U32 R3, RZ, RZ, R62 ;  /* 0x000000ffff037224 */ /* 0x000fe400078e003e */
[----:B------:R-:W-:Y:S02]  /*d4f0*/  IMAD.MOV.U32 R4, RZ, RZ, 0x8 ;  /* 0x00000008ff047424 */ /* 0x000fe400078e00ff */
[----:B------:R-:W-:Y:S02]  /*d500*/  IMAD.MOV.U32 R2, RZ, RZ, -0x1 ;  /* 0xffffffffff027424 */ /* 0x000fe400078e00ff */
[----:B------:R-:W-:-:S07]  /*d510*/  IMAD.MOV.U32 R30, RZ, RZ, R6 ;  /* 0x000000ffff1e7224 */ /* 0x000fce00078e0006 */
[----:B------:R-:W-:Y:S05]  /*d520*/  WARPSYNC.COLLECTIVE R2, `(.L_x_1678) ;  /* 0x0000000002087348 */ /* 0x000fea0003c00000 */
[----:B------:R0:W1:Y:S02]  /*d530*/  SHFL.DOWN P4, R6, R3, R4, R7 ;  /* 0x0800000403067389 */ /* 0x0000640000080007 */
[----:B01----:R-:W-:Y:S05]  /*d540*/  ENDCOLLECTIVE ;  /* 0x000000000000791b */ /* 0x003fea0003800000 */
.L_x_1678:
[----:B------:R-:W-:Y:S02]  /*d550*/  IMAD.MOV.U32 R3, RZ, RZ, R60 ;  /* 0x000000ffff037224 */ /* 0x000fe400078e003c */
[----:B------:R-:W-:-:S07]  /*d560*/  IMAD.MOV.U32 R31, RZ, RZ, R6 ;  /* 0x000000ffff1f7224 */ /* 0x000fce00078e0006 */
[----:B------:R-:W-:Y:S05]  /*d570*/  WARPSYNC.COLLECTIVE R2, `(.L_x_1679) ;  /* 0x0000000002087348 */ /* 0x000fea0003c00000 */
[----:B------:R0:W1:Y:S02]  /*d580*/  SHFL.DOWN P4, R6, R3, R4, R7 ;  /* 0x0800000403067389 */ /* 0x0000640000080007 */
[----:B01----:R-:W-:Y:S05]  /*d590*/  ENDCOLLECTIVE ;  /* 0x000000000000791b */ /* 0x003fea0003800000 */
.L_x_1679:
[----:B------:R-:W-:Y:S01]  /*d5a0*/  IMAD.MOV.U32 R54, RZ, RZ, R6 ;  /* 0x000000ffff367224 */ /* 0x000fe200078e0006 */
[----:B------:R-:W-:Y:S06]  /*d5b0*/  BRA `(.L_x_1680) ;  /* 0xffffff68009c7947 */ /* 0x000fec000383ffff */
.L_x_1515:
[----:B------:R-:W-:Y:S01]  /*d5c0*/  BSSY B0, `(.L_x_1681) ;  /* 0x0000006000007945 */ /* 0x000fe20003800000 */
[----:B------:R-:W-:Y:S02]  /*d5d0*/  IMAD.MOV.U32 R4, RZ, RZ, 0x8 ;  /* 0x00000008ff047424 */ /* 0x000fe400078e00ff */
[----:B------:R-:W-:-:S07]  /*d5e0*/  IMAD.MOV.U32 R2, RZ, RZ, -0x1 ;  /* 0xffffffffff027424 */ /* 0x000fce00078e00ff */
[----:B01234-:R-:W-:Y:S05]  /*d5f0*/  WARPSYNC.COLLECTIVE R2, `(.L_x_1682) ;  /* 0x0000000002087348 */ /* 0x01ffea0003c00000 */
[----:B------:R0:W0:Y:S02]  /*d600*/  SHFL.DOWN P4, R6, R3, R4, R7 ;  /* 0x0800000403067389 */ /* 0x0000240000080007 */
[----:B01234-:R-:W-:Y:S05]  /*d610*/  ENDCOLLECTIVE ;  /* 0x000000000000791b */ /* 0x01ffea0003800000 */
.L_x_1682:
[----:B------:R-:W-:Y:S05]  /*d620*/  BSYNC B0 ;  /* 0x0000000000007941 */ /* 0x000fea0003800000 */
.L_x_1681:
[----:B------:R-:W-:Y:S05]  /*d630*/  BRA `(.L_x_1683) ;  /* 0xffffff68008c7947 */ /* 0x000fea000383ffff */
.L_x_1516:
[----:B------:R-:W-:Y:S01]  /*d640*/  BSSY B0, `(.L_x_1684) ;  /* 0x0000007000007945 */ /* 0x000fe20003800000 */
[----:B------:R-:W-:Y:S02]  /*d650*/  IMAD.MOV.U32 R3, RZ, RZ, R61 ;  /* 0x000000ffff037224 */ /* 0x000fe400078e003d */
[----:B------:R-:W-:Y:S02]  /*d660*/  IMAD.MOV.U32 R4, RZ, RZ, 0x10 ;  /* 0x00000010ff047424 */ /* 0x000fe400078e00ff */
[----:B------:R-:W-:-:S07]  /*d670*/  IMAD.MOV.U32 R2, RZ, RZ, -0x1 ;  /* 0xffffffffff027424 */ /* 0x000fce00078e00ff */
[----:B-1-3--:R-:W-:Y:S05]  /*d680*/  WARPSYNC.COLLECTIVE R2, `(.L_x_1685) ;  /* 0x0000000002087348 */ /* 0x00afea0003c00000 */
[----:B------:R0:W2:Y:S02]  /*d690*/  SHFL.DOWN P4, R6, R3, R4, R7 ;  /* 0x0800000403067389 */ /* 0x0000a40000080007 */
[----:B0123--:R-:W-:Y:S05]  /*d6a0*/  ENDCOLLECTIVE ;  /* 0x000000000000791b */ /* 0x00ffea0003800000 */
.L_x_1685:
[----:B------:R-:W-:Y:S05]  /*d6b0*/  BSYNC B0 ;  /* 0x0000000000007941 */ /* 0x000fea0003800000 */
.L_x_1684:
[----:B------:R-:W-:Y:S02]  /*d6c0*/  IMAD.MOV.U32 R3, RZ, RZ, R62 ;  /* 0x000000ffff037224 */ /* 0x000fe400078e003e */
[----:B------:R-:W-:Y:S02]  /*d6d0*/  IMAD.MOV.U32 R4, RZ, RZ, 0x10 ;  /* 0x00000010ff047424 */ /* 0x000fe400078e00ff */
[----:B------:R-:W-:Y:S02]  /*d6e0*/  IMAD.MOV.U32 R2, RZ, RZ, -0x1 ;  /* 0xffffffffff027424 */ /* 0x000fe400078e00ff */
[----:B------:R-:W-:-:S07]  /*d6f0*/  IMAD.MOV.U32 R54, RZ, RZ, R6 ;  /* 0x000000ffff367224 */ /* 0x000fce00078e0006 */
[----:B------:R-:W-:Y:S05]  /*d700*/  WARPSYNC.COLLECTIVE R2, `(.L_x_1686) ;  /* 0x0000000002087348 */ /* 0x000fea0003c00000 */
[----:B------:R0:W1:Y:S02]  /*d710*/  SHFL.DOWN P4, R6, R3, R4, R7 ;  /* 0x0800000403067389 */ /* 0x0000640000080007 */
[----:B01----:R-:W-:Y:S05]  /*d720*/  ENDCOLLECTIVE ;  /* 0x000000000000791b */ /* 0x003fea0003800000 */
.L_x_1686:
[----:B------:R-:W-:Y:S02]  /*d730*/  IMAD.MOV.U32 R3, RZ, RZ, R60 ;  /* 0x000000ffff037224 */ /* 0x000fe400078e003c */
[----:B------:R-:W-:-:S07]  /*d740*/  IMAD.MOV.U32 R69, RZ, RZ, R6 ;  /* 0x000000ffff457224 */ /* 0x000fce00078e0006 */
[----:B------:R-:W-:Y:S05]  /*d750*/  WARPSYNC.COLLECTIVE R2, `(.L_x_1687) ;  /* 0x0000000002087348 */ /* 0x000fea0003c00000 */
[----:B------:R0:W1:Y:S02]  /*d760*/  SHFL.DOWN P4, R6, R3, R4, R7 ;  /* 0x0800000403067389 */ /* 0x0000640000080007 */
[----:B01----:R-:W-:Y:S05]  /*d770*/  ENDCOLLECTIVE ;  /* 0x000000000000791b */ /* 0x003fea0003800000 */
.L_x_1687:
[----:B------:R-:W-:Y:S01]  /*d780*/  IMAD.MOV.U32 R68, RZ, RZ, R6 ;  /* 0x000000ffff447224 */ /* 0x000fe200078e0006 */
[----:B------:R-:W-:Y:S06]  /*d790*/  BRA `(.L_x_1688) ;  /* 0xffffff6800687947 */ /* 0x000fec000383ffff */
.L_x_1517:
[----:B------:R-:W-:Y:S01]  /*d7a0*/  BSSY B0, `(.L_x_1689) ;  /* 0x0000006000007945 */ /* 0x000fe20003800000 */
[----:B------:R-:W-:Y:S02]  /*d7b0*/  IMAD.MOV.U32 R4, RZ, RZ, 0x10 ;  /* 0x00000010ff047424 */ /* 0x000fe400078e00ff */
[----:B------:R-:W-:-:S07]  /*d7c0*/  IMAD.MOV.U32 R2, RZ, RZ, -0x1 ;  /* 0xffffffffff027424 */ /* 0x000fce00078e00ff */
[----:B01234-:R-:W-:Y:S05]  /*d7d0*/  WARPSYNC.COLLECTIVE R2, `(.L_x_1690) ;  /* 0x0000000002087348 */ /* 0x01ffea0003c00000 */
[----:B------:R0:W0:Y:S02]  /*d7e0*/  SHFL.DOWN P4, R6, R3, R4, R7 ;  /* 0x0800000403067389 */ /* 0x0000240000080007 */
[----:B01234-:R-:W-:Y:S05]  /*d7f0*/  ENDCOLLECTIVE ;  /* 0x000000000000791b */ /* 0x01ffea0003800000 */
.L_x_1690:
[----:B------:R-:W-:Y:S05]  /*d800*/  BSYNC B0 ;  /* 0x0000000000007941 */ /* 0x000fea0003800000 */
.L_x_1689:
[----:B------:R-:W-:Y:S05]  /*d810*/  BRA `(.L_x_1691) ;  /* 0xffffff6800507947 */ /* 0x000fea000383ffff */
.L_x_1518:
[----:B------:R-:W-:Y:S01]  /*d820*/  BSSY B0, `(.L_x_1692) ;  /* 0x0000006000007945 */ /* 0x000fe20003800000 */
[----:B------:R-:W-:Y:S01]  /*d830*/  PLOP3.LUT P4, PT, P0, PT, PT, 0x80, 0x8 ;  /* 0x000000000008781c */ /* 0x000fe2000078f070 */
[----:B------:R-:W-:-:S12]  /*d840*/  IMAD.MOV.U32 R2, RZ, RZ, -0x1 ;  /* 0xffffffffff027424 */ /* 0x000fd800078e00ff */
[----:B-1-3--:R-:W-:Y:S05]  /*d850*/  WARPSYNC.COLLECTIVE R2, `(.L_x_1693) ;  /* 0x0000000002087348 */ /* 0x00afea0003c00000 */
[----:B------:R-:W-:Y:S01]  /*d860*/  VOTE.ALL P4, P4 ;  /* 0x0000000000ff7806 */ /* 0x000fe20002080000 */
[----:B-1-3--:R-:W-:-:S12]  /*d870*/  ENDCOLLECTIVE ;  /* 0x000000000000791b */ /* 0x00afd80003800000 */
.L_x_1693:
[----:B------:R-:W-:Y:S05]  /*d880*/  BSYNC B0 ;  /* 0x0000000000007941 */ /* 0x000fea0003800000 */
.L_x_1692:
[----:B------:R-:W-:Y:S01]  /*d890*/  PLOP3.LUT P0, PT, P4, PT, PT, 0x80, 0x8 ;  /* 0x000000000008781c */ /* 0x000fe2000270f070 */
[----:B------:R-:W-:-:S12]  /*d8a0*/  BRA `(.L_x_1694) ;  /* 0xffffff6800747947 */ /* 0x000fd8000383ffff */
.L_x_1520:
[----:B------:R-:W-:Y:S01]  /*d8b0*/  BSSY B0, `(.L_x_1695) ;  /* 0x0000006000007945 */ /* 0x000fe20003800000 */
[----:B------:R-:W-:Y:S01]  /*d8c0*/  PLOP3.LUT P4, PT, P0, PT, PT, 0x8, 0x80 ;  /* 0x000000000080781c */ /* 0x000fe2000078e170 */
[----:B------:R-:W-:-:S12]  /*d8d0*/  IMAD.MOV.U32 R2, RZ, RZ, -0x1 ;  /* 0xffffffffff027424 */ /* 0x000fd800078e00ff */
[----:B-1-3--:R-:W-:Y:S05]  /*d8e0*/  WARPSYNC.COLLECTIVE R2, `(.L_x_1696) ;  /* 0x0000000002087348 */ /* 0x00afea0003c00000 */
[----:B------:R-:W-:Y:S01]  /*d8f0*/  VOTE.ANY P4, P4 ;  /* 0x0000000000ff7806 */ /* 0x000fe20002080100 */
[----:B-1-3--:R-:W-:-:S12]  /*d900*/  ENDCOLLECTIVE ;  /* 0x000000000000791b */ /* 0x00afd80003800000 */
.L_x_1696:
[----:B------:R-:W-:Y:S05]  /*d910*/  BSYNC B0 ;  /* 0x0000000000007941 */ /* 0x000fea0003800000 */
.L_x_1695:
[----:B------:R-:W-:Y:S01]  /*d920*/  PLOP3.LUT P0, PT, P4, PT, PT, 0x80, 0x8 ;  /* 0x000000000008781c */ /* 0x000fe2000270f070 */
[----:B------:R-:W-:-:S12]  /*d930*/  BRA `(.L_x_1697) ;  /* 0xffffff6800747947 */ /* 0x000fd8000383ffff */
.L_x_1522:
[----:B------:R-:W-:Y:S01]  /*d940*/  BSSY B0, `(.L_x_1698) ;  /* 0x0000006000007945 */ /* 0x000fe20003800000 */
[----:B------:R-:W-:Y:S01]  /*d950*/  PLOP3.LUT P4, PT, P0, PT, PT, 0x8, 0x80 ;  /* 0x000000000080781c */ /* 0x000fe2000078e170 */
[----:B------:R-:W-:-:S12]  /*d960*/  IMAD.MOV.U32 R2, RZ, RZ, -0x1 ;  /* 0xffffffffff027424 */ /* 0x000fd800078e00ff */
[----:B-1-3--:R-:W-:Y:S05]  /*d970*/  WARPSYNC.COLLECTIVE R2, `(.L_x_1699) ;  /* 0x0000000002087348 */ /* 0x00afea0003c00000 */
[----:B------:R-:W-:Y:S01]  /*d980*/  VOTE.ANY R2, PT, P4 ;  /* 0x0000000000027806 */ /* 0x000fe200020e0100 */
[----:B-1-3--:R-:W-:Y:S06]  /*d990*/  ENDCOLLECTIVE ;  /* 0x000000000000791b */ /* 0x00afec0003800000 */
.L_x_1699:
[----:B------:R-:W-:Y:S05]  /*d9a0*/  BSYNC B0 ;  /* 0x0000000000007941 */ /* 0x000fea0003800000 */
.L_x_1698:
        /* <DEDUP_REMOVED lines=10> */
.L_x_1700:
[----:B------:R-:W-:Y:S02]  /*da50*/  IMAD.MOV.U32 R3, RZ, RZ, R55 ;  /* 0x000000ffff037224 */ /* 0x000fe400078e0037 */
[----:B------:R-:W-:-:S07]  /*da60*/  IMAD.MOV.U32 R71, RZ, RZ, R6 ;  /* 0x000000ffff477224 */ /* 0x000fce00078e0006 */
[----:B------:R-:W-:Y:S05]  /*da70*/  WARPSYNC.COLLECTIVE R2, `(.L_x_1701) ;  /* 0x0000000002087348 */ /* 0x000fea0003c00000 */
[----:B------:R0:W1:Y:S02]  /*da80*/  SHFL.DOWN P4, R6, R3, R4, R7 ;  /* 0x0800000403067389 */ /* 0x0000640000080007 */
[----:B01----:R-:W-:Y:S05]  /*da90*/  ENDCOLLECTIVE ;  /* 0x000000000000791b */ /* 0x003fea0003800000 */
.L_x_1701:
[----:B------:R-:W-:Y:S02]  /*daa0*/  IMAD.MOV.U32 R3, RZ, RZ, R54 ;  /* 0x000000ffff037224 */ /* 0x000fe400078e0036 */
[----:B------:R-:W-:-:S07]  /*dab0*/  IMAD.MOV.U32 R68, RZ, RZ, R6 ;  /* 0x000000ffff447224 */ /* 0x000fce00078e0006 */
[----:B------:R-:W-:Y:S05]  /*dac0*/  WARPSYNC.COLLECTIVE R2, `(.L_x_1702) ;  /* 0x0000000002087348 */ /* 0x000fea0003c00000 */
[----:B------:R0:W1:Y:S02]  /*dad0*/  SHFL.DOWN P4, R6, R3, R4, R7 ;  /* 0x0800000403067389 */ /* 0x0000640000080007 */
[----:B01----:R-:W-:Y:S05]  /*dae0*/  ENDCOLLECTIVE ;  /* 0x000000000000791b */ /* 0x003fea0003800000 */
.L_x_1702:
[----:B------:R-:W-:Y:S01]  /*daf0*/  IMAD.MOV.U32 R70, RZ, RZ, R6 ;  /* 0x000000ffff467224 */ /* 0x000fe200078e0006 */
[----:B------:R-:W-:Y:S06]  /*db00*/  BRA `(.L_x_1703) ;  /* 0xffffff68003c7947 */ /* 0x000fec000383ffff */
.L_x_1523:
[----:B------:R-:W-:Y:S01]  /*db10*/  BSSY B0, `(.L_x_1704) ;  /* 0x0000006000007945 */ /* 0x000fe20003800000 */
[----:B------:R-:W-:Y:S02]  /*db20*/  IMAD.MOV.U32 R4, RZ, RZ, 0x1 ;  /* 0x00000001ff047424 */ /* 0x000fe400078e00ff */
[----:B------:R-:W-:-:S07]  /*db30*/  IMAD.MOV.U32 R2, RZ, RZ, -0x1 ;  /* 0xffffffffff027424 */ /* 0x000fce00078e00ff */
[----:B01234-:R-:W-:Y:S05]  /*db40*/  WARPSYNC.COLLECTIVE R2, `(.L_x_1705) ;  /* 0x0000000002087348 */ /* 0x01ffea0003c00000 */
[----:B------:R0:W0:Y:S02]  /*db50*/  SHFL.DOWN P4, R6, R3, R4, R7 ;  /* 0x0800000403067389 */ /* 0x0000240000080007 */
[----:B01234-:R-:W-:Y:S05]  /*db60*/  ENDCOLLECTIVE ;  /* 0x000000000000791b */ /* 0x01ffea0003800000 */
.L_x_1705:
[----:B------:R-:W-:Y:S05]  /*db70*/  BSYNC B0 ;  /* 0x0000000000007941 */ /* 0x000fea0003800000 */
.L_x_1704:
[----:B------:R-:W-:Y:S05]  /*db80*/  BRA `(.L_x_1706) ;  /* 0xffffff6800247947 */ /* 0x000fea000383ffff */
.L_x_1524:
[----:B------:R-:W-:Y:S01]  /*db90*/  BSSY B0, `(.L_x_1707) ;  /* 0x0000007000007945 */ /* 0x000fe20003800000 */
[----:B------:R-:W-:Y:S02]  /*dba0*/  IMAD.MOV.U32 R3, RZ, RZ, R0 ;  /* 0x000000ffff037224 */ /* 0x000fe400078e0000 */
[----:B------:R-:W-:Y:S02]  /*dbb0*/  IMAD.MOV.U32 R4, RZ, RZ, 0x2 ;  /* 0x00000002ff047424 */ /* 0x000fe400078e00ff */
[----:B------:R-:W-:-:S07]  /*dbc0*/  IMAD.MOV.U32 R2, RZ, RZ, -0x1 ;  /* 0xffffffffff027424 */ /* 0x000fce00078e00ff */
[----:B-1-3--:R-:W-:Y:S05]  /*dbd0*/  WARPSYNC.COLLECTIVE R2, `(.L_x_1708) ;  /* 0x0000000002087348 */ /* 0x00afea0003c00000 */
[----:B------:R0:W2:Y:S02]  /*dbe0*/  SHFL.DOWN P4, R6, R3, R4, R7 ;  /* 0x0800000403067389 */ /* 0x0000a40000080007 */
[----:B0123--:R-:W-:Y:S05]  /*dbf0*/  ENDCOLLECTIVE ;  /* 0x000000000000791b */ /* 0x00ffea0003800000 */
.L_x_1708:
[----:B------:R-:W-:Y:S05]  /*dc00*/  BSYNC B0 ;  /* 0x0000000000007941 */ /* 0x000fea0003800000 */
.L_x_1707:
[----:B------:R-:W-:Y:S02]  /*dc10*/  IMAD.MOV.U32 R3, RZ, RZ, R55 ;  /* 0x000000ffff037224 */ /* 0x000fe400078e0037 */
[----:B------:R-:W-:Y:S02]  /*dc20*/  IMAD.MOV.U32 R4, RZ, RZ, 0x2 ;  /* 0x00000002ff047424 */ /* 0x000fe400078e00ff */
[----:B------:R-:W-:Y:S02]  /*dc30*/  IMAD.MOV.U32 R2, RZ, RZ, -0x1 ;  /* 0xffffffffff027424 */ /* 0x000fe400078e00ff */
[----:B------:R-:W-:-:S07]  /*dc40*/  IMAD.MOV.U32 R71, RZ, RZ, R6 ;  /* 0x000000ffff477224 */ /* 0x000fce00078e0006 */
[----:B------:R-:W-:Y:S05]  /*dc50*/  WARPSYNC.COLLECTIVE R2, `(.L_x_1709) ;  /* 0x0000000002087348 */ /* 0x000fea0003c00000 */
[----:B------:R0:W1:Y:S02]  /*dc60*/  SHFL.DOWN P4, R6, R3, R4, R7 ;  /* 0x0800000403067389 */ /* 0x0000640000080007 */
[----:B01----:R-:W-:Y:S05]  /*dc70*/  ENDCOLLECTIVE ;  /* 0x000000000000791b */ /* 0x003fea0003800000 */
.L_x_1709:
[----:B------:R-:W-:Y:S02]  /*dc80*/  IMAD.MOV.U32 R3, RZ, RZ, R54 ;  /* 0x000000ffff037224 */ /* 0x000fe400078e0036 */
[----:B------:R-:W-:-:S07]  /*dc90*/  IMAD.MOV.U32 R68, RZ, RZ, R6 ;  /* 0x000000ffff447224 */ /* 0x000fce00078e0006 */
[----:B------:R-:W-:Y:S05]  /*dca0*/  WARPSYNC.COLLECTIVE R2, `(.L_x_1710) ;  /* 0x0000000002087348 */ /* 0x000fea0003c00000 */
[----:B------:R0:W1:Y:S02]  /*dcb0*/  SHFL.DOWN P4, R6, R3, R4, R7 ;  /* 0x0800000403067389 */ /* 0x0000640000080007 */
[----:B01----:R-:W-:Y:S05]  /*dcc0*/  ENDCOLLECTIVE ;  /* 0x000000000000791b */ /* 0x003fea0003800000 */
.L_x_1710:
[----:B------:R-:W-:Y:S01]  /*dcd0*/  IMAD.MOV.U32 R70, RZ, RZ, R6 ;  /* 0x000000ffff467224 */ /* 0x000fe200078e0006 */
[----:B------:R-:W-:Y:S06]  /*dce0*/  BRA `(.L_x_1711) ;  /* 0xffffff6800047947 */ /* 0x000fec000383ffff */
.L_x_1525:
[----:B------:R-:W-:Y:S01]  /*dcf0*/  BSSY B0, `(.L_x_1712) ;  /* 0x0000006000007945 */ /* 0x000fe20003800000 */
[----:B------:R-:W-:Y:S02]  /*dd00*/  IMAD.MOV.U32 R4, RZ, RZ, 0x2 ;  /* 0x00000002ff047424 */ /* 0x000fe400078e00ff */
[----:B------:R-:W-:-:S07]  /*dd10*/  IMAD.MOV.U32 R2, RZ, RZ, -0x1 ;  /* 0xffffffffff027424 */ /* 0x000fce00078e00ff */
[----:B01234-:R-:W-:Y:S05]  /*dd20*/  WARPSYNC.COLLECTIVE R2, `(.L_x_1713) ;  /* 0x0000000002087348 */ /* 0x01ffea0003c00000 */
[----:B------:R0:W0:Y:S02]  /*dd30*/  SHFL.DOWN P4, R6, R3, R4, R7 ;  /* 0x0800000403067389 */ /* 0x0000240000080007 */
[----:B01234-:R-:W-:Y:S05]  /*dd40*/  ENDCOLLECTIVE ;  /* 0x000000000000791b */ /* 0x01ffea0003800000 */
.L_x_1713:
[----:B------:R-:W-:Y:S05]  /*dd50*/  BSYNC B0 ;  /* 0x0000000000007941 */ /* 0x000fea0003800000 */
.L_x_1712:
[----:B------:R-:W-:Y:S05]  /*dd60*/  BRA `(.L_x_1714) ;  /* 0xffffff6400ec7947 */ /* 0x000fea000383ffff */
.L_x_1526:
[----:B------:R-:W-:Y:S01]  /*dd70*/  BSSY B0, `(.L_x_1715) ;  /* 0x0000007000007945 */ /* 0x000fe20003800000 */
[----:B------:R-:W-:Y:S02]  /*dd80*/  IMAD.MOV.U32 R3, RZ, RZ, R0 ;  /* 0x000000ffff037224 */ /* 0x000fe400078e0000 */
[----:B------:R-:W-:Y:S02]  /*dd90*/  IMAD.MOV.U32 R4, RZ, RZ, 0x4 ;  /* 0x00000004ff047424 */ /* 0x000fe400078e00ff */
[----:B------:R-:W-:-:S07]  /*dda0*/  IMAD.MOV.U32 R2, RZ, RZ, -0x1 ;  /* 0xffffffffff027424 */ /* 0x000fce00078e00ff */
[----:B-1-3--:R-:W-:Y:S05]  /*ddb0*/  WARPSYNC.COLLECTIVE R2, `(.L_x_1716) ;  /* 0x0000000002087348 */ /* 0x00afea0003c00000 */
[----:B------:R0:W2:Y:S02]  /*ddc0*/  SHFL.DOWN P4, R6, R3, R4, R7 ;  /* 0x0800000403067389 */ /* 0x0000a40000080007 */
[----:B0123--:R-:W-:Y:S05]  /*ddd0*/  ENDCOLLECTIVE ;  /* 0x000000000000791b */ /* 0x00ffea0003800000 */
.L_x_1716:
[----:B------:R-:W-:Y:S05]  /*dde0*/  BSYNC B0 ;  /* 0x0000000000007941 */ /* 0x000fea0003800000 */
.L_x_1715:
[----:B------:R-:W-:Y:S02]  /*ddf0*/  IMAD.MOV.U32 R3, RZ, RZ, R55 ;  /* 0x000000ffff037224 */ /* 0x000fe400078e0037 */
[----:B------:R-:W-:Y:S02]  /*de00*/  IMAD.MOV.U32 R4, RZ, RZ, 0x4 ;  /* 0x00000004ff047424 */ /* 0x000fe400078e00ff */
[----:B------:R-:W-:Y:S02]  /*de10*/  IMAD.MOV.U32 R2, RZ, RZ, -0x1 ;  /* 0xffffffffff027424 */ /* 0x000fe400078e00ff */
[----:B------:R-:W-:-:S07]  /*de20*/  IMAD.MOV.U32 R71, RZ, RZ, R6 ;  /* 0x000000ffff477224 */ /* 0x000fce00078e0006 */
[----:B------:R-:W-:Y:S05]  /*de30*/  WARPSYNC.COLLECTIVE R2, `(.L_x_1717) ;  /* 0x0000000002087348 */ /* 0x000fea0003c00000 */
[----:B------:R0:W1:Y:S02]  /*de40*/  SHFL.DOWN P4, R6, R3, R4, R7 ;  /* 0x0800000403067389 */ /* 0x0000640000080007 */
[----:B01----:R-:W-:Y:S05]  /*de50*/  ENDCOLLECTIVE ;  /* 0x000000000000791b */ /* 0x003fea0003800000 */
.L_x_1717:
[----:B------:R-:W-:Y:S02]  /*de60*/  IMAD.MOV.U32 R3, RZ, RZ, R54 ;  /* 0x000000ffff037224 */ /* 0x000fe400078e0036 */
[----:B------:R-:W-:-:S07]  /*de70*/  IMAD.MOV.U32 R68, RZ, RZ, R6 ;  /* 0x000000ffff447224 */ /* 0x000fce00078e0006 */
[----:B------:R-:W-:Y:S05]  /*de80*/  WARPSYNC.COLLECTIVE R2, `(.L_x_1718) ;  /* 0x0000000002087348 */ /* 0x000fea0003c00000 */
[----:B------:R0:W1:Y:S02]  /*de90*/  SHFL.DOWN P4, R6, R3, R4, R7 ;  /* 0x0800000403067389 */ /* 0x0000640000080007 */
[----:B01----:R-:W-:Y:S05]  /*dea0*/  ENDCOLLECTIVE ;  /* 0x000000000000791b */ /* 0x003fea0003800000 */
.L_x_1718:
[----:B------:R-:W-:Y:S01]  /*deb0*/  IMAD.MOV.U32 R70, RZ, RZ, R6 ;  /* 0x000000ffff467224 */ /* 0x000fe200078e0006 */
[----:B------:R-:W-:Y:S06]  /*dec0*/  BRA `(.L_x_1719) ;  /* 0xffffff6400cc7947 */ /* 0x000fec000383ffff */
.L_x_1527:
[----:B------:R-:W-:Y:S01]  /*ded0*/  BSSY B0, `(.L_x_1720) ;  /* 0x0000006000007945 */ /* 0x000fe20003800000 */
[----:B------:R-:W-:Y:S02]  /*dee0*/  IMAD.MOV.U32 R4, RZ, RZ, 0x4 ;  /* 0x00000004ff047424 */ /* 0x000fe400078e00ff */
[----:B------:R-:W-:-:S07]  /*def0*/  IMAD.MOV.U32 R2, RZ, RZ, -0x1 ;  /* 0xffffffffff027424 */ /* 0x000fce00078e00ff */
[----:B01234-:R-:W-:Y:S05]  /*df00*/  WARPSYNC.COLLECTIVE R2, `(.L_x_1721) ;  /* 0x0000000002087348 */ /* 0x01ffea0003c00000 */
[----:B------:R0:W0:Y:S02]  /*df10*/  SHFL.DOWN P4, R6, R3, R4, R7 ;  /* 0x0800000403067389 */ /* 0x0000240000080007 */
[----:B01234-:R-:W-:Y:S05]  /*df20*/  ENDCOLLECTIVE ;  /* 0x000000000000791b */ /* 0x01ffea0003800000 */
.L_x_1721:
[----:B------:R-:W-:Y:S05]  /*df30*/  BSYNC B0 ;  /* 0x0000000000007941 */ /* 0x000fea0003800000 */
.L_x_1720:
[----:B------:R-:W-:Y:S05]  /*df40*/  BRA `(.L_x_1722) ;  /* 0xffffff6400b47947 */ /* 0x000fea000383ffff */
.L_x_1528:
[----:B------:R-:W-:Y:S01]  /*df50*/  BSSY B0, `(.L_x_1723) ;  /* 0x0000007000007945 */ /* 0x000fe20003800000 */
[----:B------:R-:W-:Y:S02]  /*df60*/  IMAD.MOV.U32 R3, RZ, RZ, R0 ;  /* 0x000000ffff037224 */ /* 0x000fe400078e0000 */
[----:B------:R-:W-:Y:S02]  /*df70*/  IMAD.MOV.U32 R4, RZ, RZ, 0x8 ;  /* 0x00000008ff047424 */ /* 0x000fe400078e00ff */
[----:B------:R-:W-:-:S07]  /*df80*/  IMAD.MOV.U32 R2, RZ, RZ, -0x1 ;  /* 0xffffffffff027424 */ /* 0x000fce00078e00ff */
[----:B-1-3--:R-:W-:Y:S05]  /*df90*/  WARPSYNC.COLLECTIVE R2, `(.L_x_1724) ;  /* 0x0000000002087348 */ /* 0x00afea0003c00000 */
[----:B------:R0:W2:Y:S02]  /*dfa0*/  SHFL.DOWN P4, R6, R3, R4, R7 ;  /* 0x0800000403067389 */ /* 0x0000a40000080007 */
[----:B0123--:R-:W-:Y:S05]  /*dfb0*/  ENDCOLLECTIVE ;  /* 0x000000000000791b */ /* 0x00ffea0003800000 */
.L_x_1724:
[----:B------:R-:W-:Y:S05]  /*dfc0*/  BSYNC B0 ;  /* 0x0000000000007941 */ /* 0x000fea0003800000 */
.L_x_1723:
[----:B------:R-:W-:Y:S02]  /*dfd0*/  IMAD.MOV.U32 R3, RZ, RZ, R55 ;  /* 0x000000ffff037224 */ /* 0x000fe400078e0037 */
[----:B------:R-:W-:Y:S02]  /*dfe0*/  IMAD.MOV.U32 R4, RZ, RZ, 0x8 ;  /* 0x00000008ff047424 */ /* 0x000fe400078e00ff */
[----:B------:R-:W-:Y:S02]  /*dff0*/  IMAD.MOV.U32 R2, RZ, RZ, -0x1 ;  /* 0xffffffffff027424 */ /* 0x000fe400078e00ff */
[----:B------:R-:W-:-:S07]  /*e000*/  IMAD.MOV.U32 R71, RZ, RZ, R6 ;  /* 0x000000ffff477224 */ /* 0x000fce00078e0006 */
[----:B------:R-:W-:Y:S05]  /*e010*/  WARPSYNC.COLLECTIVE R2, `(.L_x_1725) ;  /* 0x0000000002087348 */ /* 0x000fea0003c00000 */
[----:B------:R0:W1:Y:S02]  /*e020*/  SHFL.DOWN P4, R6, R3, R4, R7 ;  /* 0x0800000403067389 */ /* 0x0000640000080007 */
[----:B01----:R-:W-:Y:S05]  /*e030*/  ENDCOLLECTIVE ;  /* 0x000000000000791b */ /* 0x003fea0003800000 */
.L_x_1725:
[----:B------:R-:W-:Y:S02]  /*e040*/  IMAD.MOV.U32 R3, RZ, RZ, R54 ;  /* 0x000000ffff037224 */ /* 0x000fe400078e0036 */
[----:B------:R-:W-:-:S07]  /*e050*/  IMAD.MOV.U32 R68, RZ, RZ, R6 ;  /* 0x000000ffff447224 */ /* 0x000fce00078e0006 */
[----:B------:R-:W-:Y:S05]  /*e060*/  WARPSYNC.COLLECTIVE R2, `(.L_x_1726) ;  /* 0x0000000002087348 */ /* 0x000fea0003c00000 */
[----:B------:R0:W1:Y:S02]  /*e070*/  SHFL.DOWN P4, R6, R3, R4, R7 ;  /* 0x0800000403067389 */ /* 0x0000640000080007 */
[----:B01----:R-:W-:Y:S05]  /*e080*/  ENDCOLLECTIVE ;  /* 0x000000000000791b */ /* 0x003fea0003800000 */
.L_x_1726:
[----:B------:R-:W-:Y:S01]  /*e090*/  IMAD.MOV.U32 R70, RZ, RZ, R6 ;  /* 0x000000ffff467224 */ /* 0x000fe200078e0006 */
[----:B------:R-:W-:Y:S06]  /*e0a0*/  BRA `(.L_x_1727) ;  /* 0xffffff6400947947 */ /* 0x000fec000383ffff */
.L_x_1529:
[----:B------:R-:W-:Y:S01]  /*e0b0*/  BSSY B0, `(.L_x_1728) ;  /* 0x0000006000007945 */ /* 0x000fe20003800000 */
[----:B------:R-:W-:Y:S02]  /*e0c0*/  IMAD.MOV.U32 R4, RZ, RZ, 0x8 ;  /* 0x00000008ff047424 */ /* 0x000fe400078e00ff */
[----:B------:R-:W-:-:S07]  /*e0d0*/  IMAD.MOV.U32 R2, RZ, RZ, -0x1 ;  /* 0xffffffffff027424 */ /* 0x000fce00078e00ff */
[----:B01234-:R-:W-:Y:S05]  /*e0e0*/  WARPSYNC.COLLECTIVE R2, `(.L_x_1729) ;  /* 0x0000000002087348 */ /* 0x01ffea0003c00000 */
[----:B------:R0:W0:Y:S02]  /*e0f0*/  SHFL.DOWN P4, R6, R3, R4, R7 ;  /* 0x0800000403067389 */ /* 0x0000240000080007 */
[----:B01234-:R-:W-:Y:S05]  /*e100*/  ENDCOLLECTIVE ;  /* 0x000000000000791b */ /* 0x01ffea0003800000 */
.L_x_1729:
[----:B------:R-:W-:Y:S05]  /*e110*/  BSYNC B0 ;  /* 0x0000000000007941 */ /* 0x000fea0003800000 */
.L_x_1728:
[----:B------:R-:W-:Y:S05]  /*e120*/  BRA `(.L_x_1730) ;  /* 0xffffff64007c7947 */ /* 0x000fea000383ffff */
.L_x_1530:
[----:B------:R-:W-:Y:S01]  /*e130*/  BSSY B0, `(.L_x_1731) ;  /* 0x0000007000007945 */ /* 0x000fe20003800000 */
[----:B------:R-:W-:Y:S02]  /*e140*/  IMAD.MOV.U32 R3, RZ, RZ, R0 ;  /* 0x000000ffff037224 */ /* 0x000fe400078e0000 */
[----:B------:R-:W-:Y:S02]  /*e150*/  IMAD.MOV.U32 R4, RZ, RZ, 0x10 ;  /* 0x00000010ff047424 */ /* 0x000fe400078e00ff */
[----:B------:R-:W-:-:S07]  /*e160*/  IMAD.MOV.U32 R2, RZ, RZ, -0x1 ;  /* 0xffffffffff027424 */ /* 0x000fce00078e00ff */
[----:B-1-3--:R-:W-:Y:S05]  /*e170*/  WARPSYNC.COLLECTIVE R2, `(.L_x_1732) ;  /* 0x0000000002087348 */ /* 0x00afea0003c00000 */
[----:B------:R0:W2:Y:S02]  /*e180*/  SHFL.DOWN P4, R6, R3, R4, R7 ;  /* 0x0800000403067389 */ /* 0x0000a40000080007 */
[----:B0123--:R-:W-:Y:S05]  /*e190*/  ENDCOLLECTIVE ;  /* 0x000000000000791b */ /* 0x00ffea0003800000 */
.L_x_1732:
[----:B------:R-:W-:Y:S05]  /*e1a0*/  BSYNC B0 ;  /* 0x0000000000007941 */ /* 0x000fea0003800000 */
.L_x_1731:
[----:B------:R-:W-:Y:S02]  /*e1b0*/  IMAD.MOV.U32 R3, RZ, RZ, R55 ;  /* 0x000000ffff037224 */ /* 0x000fe400078e0037 */
[----:B------:R-:W-:Y:S02]  /*e1c0*/  IMAD.MOV.U32 R4, RZ, RZ, 0x10 ;  /* 0x00000010ff047424 */ /* 0x000fe400078e00ff */
[----:B------:R-:W-:Y:S02]  /*e1d0*/  IMAD.MOV.U32 R2, RZ, RZ, -0x1 ;  /* 0xffffffffff027424 */ /* 0x000fe400078e00ff */
[----:B------:R-:W-:-:S07]  /*e1e0*/  IMAD.MOV.U32 R71, RZ, RZ, R6 ;  /* 0x000000ffff477224 */ /* 0x000fce00078e0006 */
[----:B------:R-:W-:Y:S05]  /*e1f0*/  WARPSYNC.COLLECTIVE R2, `(.L_x_1733) ;  /* 0x0000000002087348 */ /* 0x000fea0003c00000 */
[----:B------:R0:W1:Y:S02]  /*e200*/  SHFL.DOWN P4, R6, R3, R4, R7 ;  /* 0x0800000403067389 */ /* 0x0000640000080007 */
[----:B01----:R-:W-:Y:S05]  /*e210*/  ENDCOLLECTIVE ;  /* 0x000000000000791b */ /* 0x003fea0003800000 */
.L_x_1733:
[----:B------:R-:W-:Y:S02]  /*e220*/  IMAD.MOV.U32 R3, RZ, RZ, R54 ;  /* 0x000000ffff037224 */ /* 0x000fe400078e0036 */
[----:B------:R-:W-:-:S07]  /*e230*/  IMAD.MOV.U32 R68, RZ, RZ, R6 ;  /* 0x000000ffff447224 */ /* 0x000fce00078e0006 */
[----:B------:R-:W-:Y:S05]  /*e240*/  WARPSYNC.COLLECTIVE R2, `(.L_x_1734) ;  /* 0x0000000002087348 */ /* 0x000fea0003c00000 */
[----:B------:R0:W1:Y:S02]  /*e250*/  SHFL.DOWN P4, R6, R3, R4, R7 ;  /* 0x0800000403067389 */ /* 0x0000640000080007 */
[----:B01----:R-:W-:Y:S05]  /*e260*/  ENDCOLLECTIVE ;  /* 0x000000000000791b */ /* 0x003fea0003800000 */
.L_x_1734:
[----:B------:R-:W-:Y:S01]  /*e270*/  IMAD.MOV.U32 R70, RZ, RZ, R6 ;  /* 0x000000ffff467224 */ /* 0x000fe200078e0006 */
[----:B------:R-:W-:Y:S06]  /*e280*/  BRA `(.L_x_1735) ;  /* 0xffffff64005c7947 */ /* 0x000fec000383ffff */
.L_x_1531:
[----:B------:R-:W-:Y:S01]  /*e290*/  BSSY B0, `(.L_x_1736) ;  /* 0x0000006000007945 */ /* 0x000fe20003800000 */
[----:B------:R-:W-:Y:S02]  /*e2a0*/  IMAD.MOV.U32 R4, RZ, RZ, 0x10 ;  /* 0x00000010ff047424 */ /* 0x000fe400078e00ff */
[----:B------:R-:W-:-:S07]  /*e2b0*/  IMAD.MOV.U32 R2, RZ, RZ, -0x1 ;  /* 0xffffffffff027424 */ /* 0x000fce00078e00ff */
[----:B01234-:R-:W-:Y:S05]  /*e2c0*/  WARPSYNC.COLLECTIVE R2, `(.L_x_1737) ;  /* 0x0000000002087348 */ /* 0x01ffea0003c00000 */
[----:B------:R0:W0:Y:S02]  /*e2d0*/  SHFL.DOWN P4, R6, R3, R4, R7 ;  /* 0x0800000403067389 */ /* 0x0000240000080007 */
[----:B01234-:R-:W-:Y:S05]  /*e2e0*/  ENDCOLLECTIVE ;  /* 0x000000000000791b */ /* 0x01ffea0003800000 */
.L_x_1737:
[----:B------:R-:W-:Y:S05]  /*e2f0*/  BSYNC B0 ;  /* 0x0000000000007941 */ /* 0x000fea0003800000 */
.L_x_1736:
[----:B------:R-:W-:Y:S05]  /*e300*/  BRA `(.L_x_1738) ;  /* 0xffffff6400447947 */ /* 0x000fea000383ffff */
.L_x_1532:
[----:B------:R-:W-:Y:S01]  /*e310*/  BSSY B0, `(.L_x_1739) ;  /* 0x0000006000007945 */ /* 0x000fe20003800000 */
[----:B------:R-:W-:Y:S01]  /*e320*/  PLOP3.LUT P4, PT, P0, PT, PT, 0x80, 0x8 ;  /* 0x000000000008781c */ /* 0x000fe2000078f070 */
[----:B------:R-:W-:-:S12]  /*e330*/  IMAD.MOV.U32 R2, RZ, RZ, -0x1 ;  /* 0xffffffffff027424 */ /* 0x000fd800078e00ff */
[----:B-1-3--:R-:W-:Y:S05]  /*e340*/  WARPSYNC.COLLECTIVE R2, `(.L_x_1740) ;  /* 0x0000000002087348 */ /* 0x00afea0003c00000 */
[----:B------:R-:W-:Y:S01]  /*e350*/  VOTE.ALL P4, P4 ;  /* 0x0000000000ff7806 */ /* 0x000fe20002080000 */
[----:B-1-3--:R-:W-:-:S12]  /*e360*/  ENDCOLLECTIVE ;  /* 0x000000000000791b */ /* 0x00afd80003800000 */
.L_x_1740:
[----:B------:R-:W-:Y:S05]  /*e370*/  BSYNC B0 ;  /* 0x0000000000007941 */ /* 0x000fea0003800000 */
.L_x_1739:
[----:B------:R-:W-:Y:S01]  /*e380*/  PLOP3.LUT P0, PT, P4, PT, PT, 0x80, 0x8 ;  /* 0x000000000008781c */ /* 0x000fe2000270f070 */
[----:B------:R-:W-:-:S12]  /*e390*/  BRA `(.L_x_1741) ;  /* 0xffffff6400707947 */ /* 0x000fd8000383ffff */
.L_x_1590:
[----:B------:R-:W-:Y:S01]  /*e3a0*/  BSSY B0, `(.L_x_1742) ;  /* 0x0000006000007945 */ /* 0x000fe20003800000 */
[----:B------:R-:W-:Y:S01]  /*e3b0*/  PLOP3.LUT P4, PT, P4, PT, PT, 0x8, 0x80 ;  /* 0x000000000080781c */ /* 0x000fe2000278e170 */
[----:B------:R-:W-:-:S12]  /*e3c0*/  IMAD.MOV.U32 R2, RZ, RZ, -0x1 ;  /* 0xffffffffff027424 */ /* 0x000fd800078e00ff */
[----:B--23--:R-:W-:Y:S05]  /*e3d0*/  WARPSYNC.COLLECTIVE R2, `(.L_x_1743) ;  /* 0x0000000002087348 */ /* 0x00cfea0003c00000 */
[----:B------:R-:W-:Y:S01]  /*e3e0*/  VOTE.ANY P4, P4 ;  /* 0x0000000000ff7806 */ /* 0x000fe20002080100 */
[----:B--23--:R-:W-:-:S12]  /*e3f0*/  ENDCOLLECTIVE ;  /* 0x000000000000791b */ /* 0x00cfd80003800000 */
.L_x_1743:
[----:B------:R-:W-:Y:S05]  /*e400*/  BSYNC B0 ;  /* 0x0000000000007941 */ /* 0x000fea0003800000 */
.L_x_1742:
[----:B------:R-:W-:Y:S05]  /*e410*/  BRA `(.L_x_1744) ;  /* 0xffffffc000dc7947 */ /* 0x000fea000383ffff */
.L_x_1592:
[----:B------:R-:W0:Y:S01]  /*e420*/  S2R R64, SR_GEMASK ;  /* 0x0000000000407919 */ /* 0x000e220000003c00 */
[----:B------:R-:W-:Y:S01]  /*e430*/  BSSY B0, `(.L_x_1745) ;  /* 0x0000006000007945 */ /* 0x000fe20003800000 */
[----:B------:R-:W-:Y:S01]  /*e440*/  PLOP3.LUT P4, PT, P4, PT, PT, 0x8, 0x80 ;  /* 0x000000000080781c */ /* 0x000fe2000278e170 */
[----:B------:R-:W-:-:S12]  /*e450*/  IMAD.MOV.U32 R2, RZ, RZ, -0x1 ;  /* 0xffffffffff027424 */ /* 0x000fd800078e00ff */
[----:B0-23--:R-:W-:Y:S05]  /*e460*/  WARPSYNC.COLLECTIVE R2, `(.L_x_1746) ;  /* 0x0000000002087348 */ /* 0x00dfea0003c00000 */
[----:B------:R-:W-:Y:S01]  /*e470*/  VOTE.ANY R2, PT, P4 ;  /* 0x0000000000027806 */ /* 0x000fe200020e0100 */
[----:B0-23--:R-:W-:Y:S06]  /*e480*/  ENDCOLLECTIVE ;  /* 0x000000000000791b */ /* 0x00dfec0003800000 */
.L_x_1746:
[----:B------:R-:W-:Y:S05]  /*e490*/  BSYNC B0 ;  /* 0x0000000000007941 */ /* 0x000fea0003800000 */
.L_x_1745:
        /* <DEDUP_REMOVED lines=10> */
.L_x_1747:
[----:B------:R-:W-:Y:S02]  /*e540*/  IMAD.MOV.U32 R3, RZ, RZ, R59 ;  /* 0x000000ffff037224 */ /* 0x000fe400078e003b */
[----:B------:R-:W-:-:S07]  /*e550*/  IMAD.MOV.U32 R29, RZ, RZ, R6 ;  /* 0x000000ffff1d7224 */ /* 0x000fce00078e0006 */
[----:B------:R-:W-:Y:S05]  /*e560*/  WARPSYNC.COLLECTIVE R2, `(.L_x_1748) ;  /* 0x0000000002087348 */ /* 0x000fea0003c00000 */
[----:B------:R0:W1:Y:S02]  /*e570*/  SHFL.DOWN P4, R6, R3, R4, R7 ;  /* 0x0800000403067389 */ /* 0x0000640000080007 */
[----:B01----:R-:W-:Y:S05]  /*e580*/  ENDCOLLECTIVE ;  /* 0x000000000000791b */ /* 0x003fea0003800000 */
.L_x_1748:
[----:B------:R-:W-:Y:S02]  /*e590*/  IMAD.MOV.U32 R3, RZ, RZ, R57 ;  /* 0x000000ffff037224 */ /* 0x000fe400078e0039 */
[----:B------:R-:W-:-:S07]  /*e5a0*/  IMAD.MOV.U32 R28, RZ, RZ, R6 ;  /* 0x000000ffff1c7224 */ /* 0x000fce00078e0006 */
[----:B------:R-:W-:Y:S05]  /*e5b0*/  WARPSYNC.COLLECTIVE R2, `(.L_x_1749) ;  /* 0x0000000002087348 */ /* 0x000fea0003c00000 */
[----:B------:R0:W1:Y:S02]  /*e5c0*/  SHFL.DOWN P4, R6, R3, R4, R7 ;  /* 0x0800000403067389 */ /* 0x0000640000080007 */
[----:B01----:R-:W-:Y:S05]  /*e5d0*/  ENDCOLLECTIVE ;  /* 0x000000000000791b */ /* 0x003fea0003800000 */
.L_x_1749:
[----:B------:R-:W-:Y:S05]  /*e5e0*/  BRA `(.L_x_1750) ;  /* 0xffffffc000a87947 */ /* 0x000fea000383ffff */
.L_x_1593:
[----:B------:R-:W-:Y:S01]  /*e5f0*/  BSSY B0, `(.L_x_1751) ;  /* 0x0000006000007945 */ /* 0x000fe20003800000 */
[----:B------:R-:W-:Y:S02]  /*e600*/  IMAD.MOV.U32 R4, RZ, RZ, 0x1 ;  /* 0x00000001ff047424 */ /* 0x000fe400078e00ff */
[----:B------:R-:W-:-:S07]  /*e610*/  IMAD.MOV.U32 R2, RZ, RZ, -0x1 ;  /* 0xffffffffff027424 */ /* 0x000fce00078e00ff */
[----:B--23--:R-:W-:Y:S05]  /*e620*/  WARPSYNC.COLLECTIVE R2, `(.L_x_1752) ;  /* 0x0000000002087348 */ /* 0x00cfea0003c00000 */
[----:B------:R0:W1:Y:S02]  /*e630*/  SHFL.DOWN P4, R6, R3, R4, R7 ;  /* 0x0800000403067389 */ /* 0x0000640000080007 */
[----:B0123--:R-:W-:Y:S05]  /*e640*/  ENDCOLLECTIVE ;  /* 0x000000000000791b */ /* 0x00ffea0003800000 */
.L_x_1752:
[----:B------:R-:W-:Y:S05]  /*e650*/  BSYNC B0 ;  /* 0x0000000000007941 */ /* 0x000fea0003800000 */
.L_x_1751:
[----:B------:R-:W-:Y:S05]  /*e660*/  BRA `(.L_x_1753) ;  /* 0xffffffc000ac7947 */ /* 0x000fea000383ffff */
.L_x_1594:
[----:B------:R-:W-:Y:S01]  /*e670*/  BSSY B0, `(.L_x_1754) ;  /* 0x0000007000007945 */ /* 0x000fe20003800000 */
[----:B------:R-:W-:Y:S02]  /*e680*/  IMAD.MOV.U32 R3, RZ, RZ, R58 ;  /* 0x000000ffff037224 */ /* 0x000fe400078e003a */
[----:B------:R-:W-:Y:S02]  /*e690*/  IMAD.MOV.U32 R4, RZ, RZ, 0x2 ;  /* 0x00000002ff047424 */ /* 0x000fe400078e00ff */
[----:B------:R-:W-:-:S07]  /*e6a0*/  IMAD.MOV.U32 R2, RZ, RZ, -0x1 ;  /* 0xffffffffff027424 */ /* 0x000fce00078e00ff */
[----:B--23--:R-:W-:Y:S05]  /*e6b0*/  WARPSYNC.COLLECTIVE R2, `(.L_x_1755) ;  /* 0x0000000002087348 */ /* 0x00cfea0003c00000 */
[----:B------:R0:W1:Y:S02]  /*e6c0*/  SHFL.DOWN P4, R6, R3, R4, R7 ;  /* 0x0800000403067389 */ /* 0x0000640000080007 */
[----:B0123--:R-:W-:Y:S05]  /*e6d0*/  ENDCOLLECTIVE ;  /* 0x000000000000791b */ /* 0x00ffea0003800000 */
.L_x_1755:
[----:B------:R-:W-:Y:S05]  /*e6e0*/  BSYNC B0 ;  /* 0x0000000000007941 */ /* 0x000fea0003800000 */
.L_x_1754:
[----:B------:R-:W-:Y:S02]  /*e6f0*/  IMAD.MOV.U32 R3, RZ, RZ, R59 ;  /* 0x000000ffff037224 */ /* 0x000fe400078e003b */
[----:B------:R-:W-:Y:S02]  /*e700*/  IMAD.MOV.U32 R4, RZ, RZ, 0x2 ;  /* 0x00000002ff047424 */ /* 0x000fe400078e00ff */
[----:B------:R-:W-:Y:S02]  /*e710*/  IMAD.MOV.U32 R2, RZ, RZ, -0x1 ;  /* 0xffffffffff027424 */ /* 0x000fe400078e00ff */
[----:B------:R-:W-:-:S07]  /*e720*/  IMAD.MOV.U32 R29, RZ, RZ, R6 ;  /* 0x000000ffff1d7224 */ /* 0x000fce00078e0006 */
[----:B------:R-:W-:Y:S05]  /*e730*/  WARPSYNC.COLLECTIVE R2, `(.L_x_1756) ;  /* 0x0000000002087348 */ /* 0x000fea0003c00000 */
[----:B------:R0:W1:Y:S02]  /*e740*/  SHFL.DOWN P4, R6, R3, R4, R7 ;  /* 0x0800000403067389 */ /* 0x0000640000080007 */
[----:B01----:R-:W-:Y:S05]  /*e750*/  ENDCOLLECTIVE ;  /* 0x000000000000791b */ /* 0x003fea0003800000 */
.L_x_1756:
[----:B------:R-:W-:Y:S02]  /*e760*/  IMAD.MOV.U32 R3, RZ, RZ, R57 ;  /* 0x000000ffff037224 */ /* 0x000fe400078e0039 */
[----:B------:R-:W-:-:S07]  /*e770*/  IMAD.MOV.U32 R28, RZ, RZ, R6 ;  /* 0x000000ffff1c7224 */ /* 0x000fce00078e0006 */
[----:B------:R-:W-:Y:S05]  /*e780*/  WARPSYNC.COLLECTIVE R2, `(.L_x_1757) ;  /* 0x0000000002087348 */ /* 0x000fea0003c00000 */
[----:B------:R0:W1:Y:S02]  /*e790*/  SHFL.DOWN P4, R6, R3, R4, R7 ;  /* 0x0800000403067389 */ /* 0x0000640000080007 */
[----:B01----:R-:W-:Y:S05]  /*e7a0*/  ENDCOLLECTIVE ;  /* 0x000000000000791b */ /* 0x003fea0003800000 */
.L_x_1757:
[----:B------:R-:W-:Y:S05]  /*e7b0*/  BRA `(.L_x_1758) ;  /* 0xffffffc000747947 */ /* 0x000fea000383ffff */
.L_x_1595:
[----:B------:R-:W-:Y:S01]  /*e7c0*/  BSSY B0, `(.L_x_1759) ;  /* 0x0000006000007945 */ /* 0x000fe20003800000 */
[----:B------:R-:W-:Y:S02]  /*e7d0*/  IMAD.MOV.U32 R4, RZ, RZ, 0x2 ;  /* 0x00000002ff047424 */ /* 0x000fe400078e00ff */
[----:B------:R-:W-:-:S07]  /*e7e0*/  IMAD.MOV.U32 R2, RZ, RZ, -0x1 ;  /* 0xffffffffff027424 */ /* 0x000fce00078e00ff */
[----:B--23--:R-:W-:Y:S05]  /*e7f0*/  WARPSYNC.COLLECTIVE R2, `(.L_x_1760) ;  /* 0x0000000002087348 */ /* 0x00cfea0003c00000 */
[----:B------:R0:W1:Y:S02]  /*e800*/  SHFL.DOWN P4, R6, R3, R4, R7 ;  /* 0x0800000403067389 */ /* 0x0000640000080007 */
[----:B0123--:R-:W-:Y:S05]  /*e810*/  ENDCOLLECTIVE ;  /* 0x000000000000791b */ /* 0x00ffea0003800000 */
.L_x_1760:
[----:B------:R-:W-:Y:S05]  /*e820*/  BSYNC B0 ;  /* 0x0000000000007941 */ /* 0x000fea0003800000 */
.L_x_1759:
[----:B------:R-:W-:Y:S05]  /*e830*/  BRA `(.L_x_1761) ;  /* 0xffffffc000787947 */ /* 0x000fea000383ffff */
.L_x_1596:
[----:B------:R-:W-:Y:S01]  /*e840*/  BSSY B0, `(.L_x_1762) ;  /* 0x0000007000007945 */ /* 0x000fe20003800000 */
[----:B------:R-:W-:Y:S02]  /*e850*/  IMAD.MOV.U32 R3, RZ, RZ, R58 ;  /* 0x000000ffff037224 */ /* 0x000fe400078e003a */
[----:B------:R-:W-:Y:S02]  /*e860*/  IMAD.MOV.U32 R4, RZ, RZ, 0x4 ;  /* 0x00000004ff047424 */ /* 0x000fe400078e00ff */
[----:B------:R-:W-:-:S07]  /*e870*/  IMAD.MOV.U32 R2, RZ, RZ, -0x1 ;  /* 0xffffffffff027424 */ /* 0x000fce00078e00ff */
[----:B--23--:R-:W-:Y:S05]  /*e880*/  WARPSYNC.COLLECTIVE R2, `(.L_x_1763) ;  /* 0x0000000002087348 */ /* 0x00cfea0003c00000 */
[----:B------:R0:W1:Y:S02]  /*e890*/  SHFL.DOWN P4, R6, R3, R4, R7 ;  /* 0x0800000403067389 */ /* 0x0000640000080007 */
[----:B0123--:R-:W-:Y:S05]  /*e8a0*/  ENDCOLLECTIVE ;  /* 0x000000000000791b */ /* 0x00ffea0003800000 */
.L_x_1763:
[----:B------:R-:W-:Y:S05]  /*e8b0*/  BSYNC B0 ;  /* 0x0000000000007941 */ /* 0x000fea0003800000 */
.L_x_1762:
[----:B------:R-:W-:Y:S02]  /*e8c0*/  IMAD.MOV.U32 R3, RZ, RZ, R59 ;  /* 0x000000ffff037224 */ /* 0x000fe400078e003b */
[----:B------:R-:W-:Y:S02]  /*e8d0*/  IMAD.MOV.U32 R4, RZ, RZ, 0x4 ;  /* 0x00000004ff047424 */ /* 0x000fe400078e00ff */
[----:B------:R-:W-:Y:S02]  /*e8e0*/  IMAD.MOV.U32 R2, RZ, RZ, -0x1 ;  /* 0xffffffffff027424 */ /* 0x000fe400078e00ff */
[----:B------:R-:W-:-:S07]  /*e8f0*/  IMAD.MOV.U32 R29, RZ, RZ, R6 ;  /* 0x000000ffff1d7224 */ /* 0x000fce00078e0006 */
[----:B------:R-:W-:Y:S05]  /*e900*/  WARPSYNC.COLLECTIVE R2, `(.L_x_1764) ;  /* 0x0000000002087348 */ /* 0x000fea0003c00000 */
[----:B------:R0:W1:Y:S02]  /*e910*/  SHFL.DOWN P4, R6, R3, R4, R7 ;  /* 0x0800000403067389 */ /* 0x0000640000080007 */
[----:B01----:R-:W-:Y:S05]  /*e920*/  ENDCOLLECTIVE ;  /* 0x000000000000791b */ /* 0x003fea0003800000 */
.L_x_1764:
[----:B------:R-:W-:Y:S02]  /*e930*/  IMAD.MOV.U32 R3, RZ, RZ, R57 ;  /* 0x000000ffff037224 */ /* 0x000fe400078e0039 */
[----:B------:R-:W-:-:S07]  /*e940*/  IMAD.MOV.U32 R28, RZ, RZ, R6 ;  /* 0x000000ffff1c7224 */ /* 0x000fce00078e0006 */
[----:B------:R-:W-:Y:S05]  /*e950*/  WARPSYNC.COLLECTIVE R2, `(.L_x_1765) ;  /* 0x0000000002087348 */ /* 0x000fea0003c00000 */
[----:B------:R0:W1:Y:S02]  /*e960*/  SHFL.DOWN P4, R6, R3, R4, R7 ;  /* 0x0800000403067389 */ /* 0x0000640000080007 */
[----:B01----:R-:W-:Y:S05]  /*e970*/  ENDCOLLECTIVE ;  /* 0x000000000000791b */ /* 0x003fea0003800000 */
.L_x_1765:
[----:B------:R-:W-:Y:S05]  /*e980*/  BRA `(.L_x_1766) ;  /* 0xffffffc000447947 */ /* 0x000fea000383ffff */
.L_x_1597:
[----:B------:R-:W-:Y:S01]  /*e990*/  BSSY B0, `(.L_x_1767) ;  /* 0x0000006000007945 */ /* 0x000fe20003800000 */
[----:B------:R-:W-:Y:S02]  /*e9a0*/  IMAD.MOV.U32 R4, RZ, RZ, 0x4 ;  /* 0x00000004ff047424 */ /* 0x000fe400078e00ff */
[----:B------:R-:W-:-:S07]  /*e9b0*/  IMAD.MOV.U32 R2, RZ, RZ, -0x1 ;  /* 0xffffffffff027424 */ /* 0x000fce00078e00ff */
[----:B--23--:R-:W-:Y:S05]  /*e9c0*/  WARPSYNC.COLLECTIVE R2, `(.L_x_1768) ;  /* 0x0000000002087348 */ /* 0x00cfea0003c00000 */
[----:B------:R0:W1:Y:S02]  /*e9d0*/  SHFL.DOWN P4, R6, R3, R4, R7 ;  /* 0x0800000403067389 */ /* 0x0000640000080007 */
[----:B0123--:R-:W-:Y:S05]  /*e9e0*/  ENDCOLLECTIVE ;  /* 0x000000000000791b */ /* 0x00ffea0003800000 */
.L_x_1768:
[----:B------:R-:W-:Y:S05]  /*e9f0*/  BSYNC B0 ;  /* 0x0000000000007941 */ /* 0x000fea0003800000 */
.L_x_1767:
[----:B------:R-:W-:Y:S05]  /*ea00*/  BRA `(.L_x_1769) ;  /* 0xffffffc000487947 */ /* 0x000fea000383ffff */
.L_x_1598:
[----:B------:R-:W-:Y:S01]  /*ea10*/  BSSY B0, `(.L_x_1770) ;  /* 0x0000007000007945 */ /* 0x000fe20003800000 */
[----:B------:R-:W-:Y:S02]  /*ea20*/  IMAD.MOV.U32 R3, RZ, RZ, R58 ;  /* 0x000000ffff037224 */ /* 0x000fe400078e003a */
[----:B------:R-:W-:Y:S02]  /*ea30*/  IMAD.MOV.U32 R4, RZ, RZ, 0x8 ;  /* 0x00000008ff047424 */ /* 0x000fe400078e00ff */
[----:B------:R-:W-:-:S07]  /*ea40*/  IMAD.MOV.U32 R2, RZ, RZ, -0x1 ;  /* 0xffffffffff027424 */ /* 0x000fce00078e00ff */
[----:B--23--:R-:W-:Y:S05]  /*ea50*/  WARPSYNC.COLLECTIVE R2, `(.L_x_1771) ;  /* 0x0000000002087348 */ /* 0x00cfea0003c00000 */
[----:B------:R0:W1:Y:S02]  /*ea60*/  SHFL.DOWN P4, R6, R3, R4, R7 ;  /* 0x0800000403067389 */ /* 0x0000640000080007 */
[----:B0123--:R-:W-:Y:S05]  /*ea70*/  ENDCOLLECTIVE ;  /* 0x000000000000791b */ /* 0x00ffea0003800000 */
.L_x_1771:
[----:B------:R-:W-:Y:S05]  /*ea80*/  BSYNC B0 ;  /* 0x0000000000007941 */ /* 0x000fea0003800000 */
.L_x_1770:
[----:B------:R-:W-:Y:S02]  /*ea90*/  IMAD.MOV.U32 R3, RZ, RZ, R59 ;  /* 0x000000ffff037224 */ /* 0x000fe400078e003b */
[----:B------:R-:W-:Y:S02]  /*eaa0*/  IMAD.MOV.U32 R4, RZ, RZ, 0x8 ;  /* 0x00000008ff047424 */ /* 0x000fe400078e00ff */
[----:B------:R-:W-:Y:S02]  /*eab0*/  IMAD.MOV.U32 R2, RZ, RZ, -0x1 ;  /* 0xffffffffff027424 */ /* 0x000fe400078e00ff */
[----:B------:R-:W-:-:S07]  /*eac0*/  IMAD.MOV.U32 R29, RZ, RZ, R6 ;  /* 0x000000ffff1d7224 */ /* 0x000fce00078e0006 */
[----:B------:R-:W-:Y:S05]  /*ead0*/  WARPSYNC.COLLECTIVE R2, `(.L_x_1772) ;  /* 0x0000000002087348 */ /* 0x000fea0003c00000 */
[----:B------:R0:W1:Y:S02]  /*eae0*/  SHFL.DOWN P4, R6, R3, R4, R7 ;  /* 0x0800000403067389 */ /* 0x0000640000080007 */
[----:B01----:R-:W-:Y:S05]  /*eaf0*/  ENDCOLLECTIVE ;  /* 0x000000000000791b */ /* 0x003fea0003800000 */
.L_x_1772:
[----:B------:R-:W-:Y:S02]  /*eb00*/  IMAD.MOV.U32 R3, RZ, RZ, R57 ;  /* 0x000000ffff037224 */ /* 0x000fe400078e0039 */
[----:B------:R-:W-:-:S07]  /*eb10*/  IMAD.MOV.U32 R28, RZ, RZ, R6 ;  /* 0x000000ffff1c7224 */ /* 0x000fce00078e0006 */
[----:B------:R-:W-:Y:S05]  /*eb20*/  WARPSYNC.COLLECTIVE R2, `(.L_x_1773) ;  /* 0x0000000002087348 */ /* 0x000fea0003c00000 */
[----:B------:R0:W1:Y:S02]  /*eb30*/  SHFL.DOWN P4, R6, R3, R4, R7 ;  /* 0x0800000403067389 */ /* 0x0000640000080007 */
[----:B01----:R-:W-:Y:S05]  /*eb40*/  ENDCOLLECTIVE ;  /* 0x000000000000791b */ /* 0x003fea0003800000 */
.L_x_1773:
[----:B------:R-:W-:Y:S05]  /*eb50*/  BRA `(.L_x_1774) ;  /* 0xffffffc000147947 */ /* 0x000fea000383ffff */
.L_x_1599:
[----:B------:R-:W-:Y:S01]  /*eb60*/  BSSY B0, `(.L_x_1775) ;  /* 0x0000006000007945 */ /* 0x000fe20003800000 */
[----:B------:R-:W-:Y:S02]  /*eb70*/  IMAD.MOV.U32 R4, RZ, RZ, 0x8 ;  /* 0x00000008ff047424 */ /* 0x000fe400078e00ff */
[----:B------:R-:W-:-:S07]  /*eb80*/  IMAD.MOV.U32 R2, RZ, RZ, -0x1 ;  /* 0xffffffffff027424 */ /* 0x000fce00078e00ff */
[----:B--23--:R-:W-:Y:S05]  /*eb90*/  WARPSYNC.COLLECTIVE R2, `(.L_x_1776) ;  /* 0x0000000002087348 */ /* 0x00cfea0003c00000 */
[----:B------:R0:W1:Y:S02]  /*eba0*/  SHFL.DOWN P4, R6, R3, R4, R7 ;  /* 0x0800000403067389 */ /* 0x0000640000080007 */
[----:B0123--:R-:W-:Y:S05]  /*ebb0*/  ENDCOLLECTIVE ;  /* 0x000000000000791b */ /* 0x00ffea0003800000 */
.L_x_1776:
[----:B------:R-:W-:Y:S05]  /*ebc0*/  BSYNC B0 ;  /* 0x0000000000007941 */ /* 0x000fea0003800000 */
.L_x_1775:
[----:B------:R-:W-:Y:S05]  /*ebd0*/  BRA `(.L_x_1777) ;  /* 0xffffffc000187947 */ /* 0x000fea000383ffff */
.L_x_1600:
[----:B------:R-:W-:Y:S01]  /*ebe0*/  BSSY B0, `(.L_x_1778) ;  /* 0x0000007000007945 */ /* 0x000fe20003800000 */
[----:B------:R-:W-:Y:S02]  /*ebf0*/  IMAD.MOV.U32 R3, RZ, RZ, R58 ;  /* 0x000000ffff037224 */ /* 0x000fe400078e003a */
[----:B------:R-:W-:Y:S02]  /*ec00*/  IMAD.MOV.U32 R4, RZ, RZ, 0x10 ;  /* 0x00000010ff047424 */ /* 0x000fe400078e00ff */
[----:B------:R-:W-:-:S07]  /*ec10*/  IMAD.MOV.U32 R2, RZ, RZ, -0x1 ;  /* 0xffffffffff027424 */ /* 0x000fce00078e00ff */
[----:B--23--:R-:W-:Y:S05]  /*ec20*/  WARPSYNC.COLLECTIVE R2, `(.L_x_1779) ;  /* 0x0000000002087348 */ /* 0x00cfea0003c00000 */
[----:B------:R0:W1:Y:S02]  /*ec30*/  SHFL.DOWN P4, R6, R3, R4, R7 ;  /* 0x0800000403067389 */ /* 0x0000640000080007 */
[----:B0123--:R-:W-:Y:S05]  /*ec40*/  ENDCOLLECTIVE ;  /* 0x000000000000791b */ /* 0x00ffea0003800000 */
.L_x_1779:
[----:B------:R-:W-:Y:S05]  /*ec50*/  BSYNC B0 ;  /* 0x0000000000007941 */ /* 0x000fea0003800000 */
.L_x_1778:
[----:B------:R-:W-:Y:S02]  /*ec60*/  IMAD.MOV.U32 R3, RZ, RZ, R59 ;  /* 0x000000ffff037224 */ /* 0x000fe400078e003b */
[----:B------:R-:W-:Y:S02]  /*ec70*/  IMAD.MOV.U32 R4, RZ, RZ, 0x10 ;  /* 0x00000010ff047424 */ /* 0x000fe400078e00ff */
[----:B------:R-:W-:Y:S02]  /*ec80*/  IMAD.MOV.U32 R2, RZ, RZ, -0x1 ;  /* 0xffffffffff027424 */ /* 0x000fe400078e00ff */
[----:B------:R-:W-:-:S07]  /*ec90*/  IMAD.MOV.U32 R65, RZ, RZ, R6 ;  /* 0x000000ffff417224 */ /* 0x000fce00078e0006 */
[----:B------:R-:W-:Y:S05]  /*eca0*/  WARPSYNC.COLLECTIVE R2, `(.L_x_1780) ;  /* 0x0000000002087348 */ /* 0x000fea0003c00000 */
[----:B------:R0:W1:Y:S02]  /*ecb0*/  SHFL.DOWN P4, R6, R3, R4, R7 ;  /* 0x0800000403067389 */ /* 0x0000640000080007 */
[----:B01----:R-:W-:Y:S05]  /*ecc0*/  ENDCOLLECTIVE ;  /* 0x000000000000791b */ /* 0x003fea0003800000 */
.L_x_1780:
[----:B------:R-:W-:Y:S02]  /*ecd0*/  IMAD.MOV.U32 R3, RZ, RZ, R57 ;  /* 0x000000ffff037224 */ /* 0x000fe400078e0039 */
[----:B------:R-:W-:-:S07]  /*ece0*/  IMAD.MOV.U32 R52, RZ, RZ, R6 ;  /* 0x000000ffff347224 */ /* 0x000fce00078e0006 */
[----:B------:R-:W-:Y:S05]  /*ecf0*/  WARPSYNC.COLLECTIVE R2, `(.L_x_1781) ;  /* 0x0000000002087348 */ /* 0x000fea0003c00000 */
[----:B------:R0:W1:Y:S02]  /*ed00*/  SHFL.DOWN P4, R6, R3, R4, R7 ;  /* 0x0800000403067389 */ /* 0x0000640000080007 */
[----:B01----:R-:W-:Y:S05]  /*ed10*/  ENDCOLLECTIVE ;  /* 0x000000000000791b */ /* 0x003fea0003800000 */
.L_x_1781:
[----:B------:R-:W-:Y:S05]  /*ed20*/  BRA `(.L_x_1782) ;  /* 0xffffffbc00e47947 */ /* 0x000fea000383ffff */
.L_x_1601:
[----:B------:R-:W-:Y:S01]  /*ed30*/  BSSY B0, `(.L_x_1783) ;  /* 0x0000006000007945 */ /* 0x000fe20003800000 */
[----:B------:R-:W-:Y:S02]  /*ed40*/  IMAD.MOV.U32 R4, RZ, RZ, 0x10 ;  /* 0x00000010ff047424 */ /* 0x000fe400078e00ff */
[----:B------:R-:W-:-:S07]  /*ed50*/  IMAD.MOV.U32 R2, RZ, RZ, -0x1 ;  /* 0xffffffffff027424 */ /* 0x000fce00078e00ff */
[----:B--23--:R-:W-:Y:S05]  /*ed60*/  WARPSYNC.COLLECTIVE R2, `(.L_x_1784) ;  /* 0x0000000002087348 */ /* 0x00cfea0003c00000 */
[----:B------:R0:W1:Y:S02]  /*ed70*/  SHFL.DOWN P4, R6, R3, R4, R7 ;  /* 0x0800000403067389 */ /* 0x0000640000080007 */
[----:B0123--:R-:W-:Y:S05]  /*ed80*/  ENDCOLLECTIVE ;  /* 0x000000000000791b */ /* 0x00ffea0003800000 */
.L_x_1784:
[----:B------:R-:W-:Y:S05]  /*ed90*/  BSYNC B0 ;  /* 0x0000000000007941 */ /* 0x000fea0003800000 */
.L_x_1783:
[----:B------:R-:W-:Y:S05]  /*eda0*/  BRA `(.L_x_1785) ;  /* 0xffffffc000007947 */ /* 0x000fea000383ffff */
.L_x_1602:
[----:B------:R-:W-:Y:S01]  /*edb0*/  BSSY B0, `(.L_x_1786) ;  /* 0x0000006000007945 */ /* 0x000fe20003800000 */
[----:B------:R-:W-:Y:S01]  /*edc0*/  PLOP3.LUT P4, PT, P5, PT, PT, 0x80, 0x8 ;  /* 0x000000000008781c */ /* 0x000fe20002f8f070 */
[----:B------:R-:W-:-:S12]  /*edd0*/  IMAD.MOV.U32 R2, RZ, RZ, -0x1 ;  /* 0xffffffffff027424 */ /* 0x000fd800078e00ff */
[----:B--23--:R-:W-:Y:S05]  /*ede0*/  WARPSYNC.COLLECTIVE R2, `(.L_x_1787) ;  /* 0x0000000002087348 */ /* 0x00cfea0003c00000 */
[----:B------:R-:W-:Y:S01]  /*edf0*/  VOTE.ALL P4, P4 ;  /* 0x0000000000ff7806 */ /* 0x000fe20002080000 */
[----:B--23--:R-:W-:-:S12]  /*ee00*/  ENDCOLLECTIVE ;  /* 0x000000000000791b */ /* 0x00cfd80003800000 */
.L_x_1787:
[----:B------:R-:W-:Y:S05]  /*ee10*/  BSYNC B0 ;  /* 0x0000000000007941 */ /* 0x000fea0003800000 */
.L_x_1786:
[----:B------:R-:W-:Y:S01]  /*ee20*/  PLOP3.LUT P5, PT, P4, PT, PT, 0x80, 0x8 ;  /* 0x000000000008781c */ /* 0x000fe200027af070 */
[----:B------:R-:W-:-:S12]  /*ee30*/  BRA `(.L_x_1788) ;  /* 0xffffffbc00f07947 */ /* 0x000fd8000383ffff */
.L_x_1604:
[----:B------:R-:W-:Y:S01]  /*ee40*/  BSSY B0, `(.L_x_1789) ;  /* 0x0000006000007945 */ /* 0x000fe20003800000 */
[----:B------:R-:W-:Y:S01]  /*ee50*/  PLOP3.LUT P4, PT, P4, PT, PT, 0x8, 0x80 ;  /* 0x000000000080781c */ /* 0x000fe2000278e170 */
[----:B------:R-:W-:-:S12]  /*ee60*/  IMAD.MOV.U32 R2, RZ, RZ, -0x1 ;  /* 0xffffffffff027424 */ /* 0x000fd800078e00ff */
[----:B--23--:R-:W-:Y:S05]  /*ee70*/  WARPSYNC.COLLECTIVE R2, `(.L_x_1790) ;  /* 0x0000000002087348 */ /* 0x00cfea0003c00000 */
[----:B------:R-:W-:Y:S01]  /*ee80*/  VOTE.ANY P4, P4 ;  /* 0x0000000000ff7806 */ /* 0x000fe20002080100 */
[----:B--23--:R-:W-:-:S12]  /*ee90*/  ENDCOLLECTIVE ;  /* 0x000000000000791b */ /* 0x00cfd80003800000 */
.L_x_1790:
[----:B------:R-:W-:Y:S05]  /*eea0*/  BSYNC B0 ;  /* 0x0000000000007941 */ /* 0x000fea0003800000 */
.L_x_1789:
[----:B------:R-:W-:Y:S05]  /*eeb0*/  BRA `(.L_x_1791) ;  /* 0xffffffbc00f07947 */ /* 0x000fea000383ffff */
.L_x_1606:
[----:B------:R-:W-:Y:S01]  /*eec0*/  BSSY B0, `(.L_x_1792) ;  /* 0x0000006000007945 */ /* 0x000fe20003800000 */
[----:B------:R-:W-:Y:S01]  /*eed0*/  PLOP3.LUT P4, PT, P4, PT, PT, 0x8, 0x80 ;  /* 0x000000000080781c */ /* 0x000fe2000278e170 */
[----:B------:R-:W-:-:S12]  /*eee0*/  IMAD.MOV.U32 R2, RZ, RZ, -0x1 ;  /* 0xffffffffff027424 */ /* 0x000fd800078e00ff */
[----:B--23--:R-:W-:Y:S05]  /*eef0*/  WARPSYNC.COLLECTIVE R2, `(.L_x_1793) ;  /* 0x0000000002087348 */ /* 0x00cfea0003c00000 */
[----:B------:R-:W-:Y:S01]  /*ef00*/  VOTE.ANY R2, PT, P4 ;  /* 0x0000000000027806 */ /* 0x000fe200020e0100 */
[----:B--23--:R-:W-:Y:S06]  /*ef10*/  ENDCOLLECTIVE ;  /* 0x000000000000791b */ /* 0x00cfec0003800000 */
.L_x_1793:
[----:B------:R-:W-:Y:S05]  /*ef20*/  BSYNC B0 ;  /* 0x0000000000007941 */ /* 0x000fea0003800000 */
.L_x_1792:
        /* <DEDUP_REMOVED lines=10> */
.L_x_1794:
[----:B------:R-:W-:Y:S02]  /*efd0*/  IMAD.MOV.U32 R3, RZ, RZ, R52 ;  /* 0x000000ffff037224 */ /* 0x000fe400078e0034 */
[----:B------:R-:W-:-:S07]  /*efe0*/  IMAD.MOV.U32 R68, RZ, RZ, R6 ;  /* 0x000000ffff447224 */ /* 0x000fce00078e0006 */
[----:B------:R-:W-:Y:S05]  /*eff0*/  WARPSYNC.COLLECTIVE R2, `(.L_x_1795) ;  /* 0x0000000002087348 */ /* 0x000fea0003c00000 */
[----:B------:R0:W1:Y:S02]  /*f000*/  SHFL.DOWN P4, R6, R3, R4, R7 ;  /* 0x0800000403067389 */ /* 0x0000640000080007 */
[----:B01----:R-:W-:Y:S05]  /*f010*/  ENDCOLLECTIVE ;  /* 0x000000000000791b */ /* 0x003fea0003800000 */
.L_x_1795:
[----:B------:R-:W-:Y:S02]  /*f020*/  IMAD.MOV.U32 R3, RZ, RZ, R66 ;  /* 0x000000ffff037224 */ /* 0x000fe400078e0042 */
[----:B------:R-:W-:-:S07]  /*f030*/  IMAD.MOV.U32 R67, RZ, RZ, R6 ;  /* 0x000000ffff437224 */ /* 0x000fce00078e0006 */
[----:B------:R-:W-:Y:S05]  /*f040*/  WARPSYNC.COLLECTIVE R2, `(.L_x_1796) ;  /* 0x0000000002087348 */ /* 0x000fea0003c00000 */
[----:B------:R0:W1:Y:S02]  /*f050*/  SHFL.DOWN P4, R6, R3, R4, R7 ;  /* 0x0800000403067389 */ /* 0x0000640000080007 */
[----:B01----:R-:W-:Y:S05]  /*f060*/  ENDCOLLECTIVE ;  /* 0x000000000000791b */ /* 0x003fea0003800000 */
.L_x_1796:
[----:B------:R-:W-:Y:S01]  /*f070*/  IMAD.MOV.U32 R69, RZ, RZ, R6 ;  /* 0x000000ffff457224 */ /* 0x000fe200078e0006 */
[----:B------:R-:W-:Y:S06]  /*f080*/  BRA `(.L_x_1797) ;  /* 0xffffffbc00b87947 */ /* 0x000fec000383ffff */
.L_x_1607:
[----:B------:R-:W-:Y:S01]  /*f090*/  BSSY B0, `(.L_x_1798) ;  /* 0x0000006000007945 */ /* 0x000fe20003800000 */
[----:B------:R-:W-:Y:S02]  /*f0a0*/  IMAD.MOV.U32 R4, RZ, RZ, 0x1 ;  /* 0x00000001ff047424 */ /* 0x000fe400078e00ff */
[----:B------:R-:W-:-:S07]  /*f0b0*/  IMAD.MOV.U32 R2, RZ, RZ, -0x1 ;  /* 0xffffffffff027424 */ /* 0x000fce00078e00ff */
[----:B--23--:R-:W-:Y:S05]  /*f0c0*/  WARPSYNC.COLLECTIVE R2, `(.L_x_1799) ;  /* 0x0000000002087348 */ /* 0x00cfea0003c00000 */
[----:B------:R0:W1:Y:S02]  /*f0d0*/  SHFL.DOWN P4, R6, R3, R4, R7 ;  /* 0x0800000403067389 */ /* 0x0000640000080007 */
[----:B0123--:R-:W-:Y:S05]  /*f0e0*/  ENDCOLLECTIVE ;  /* 0x000000000000791b */ /* 0x00ffea0003800000 */
.L_x_1799:
[----:B------:R-:W-:Y:S05]  /*f0f0*/  BSYNC B0 ;  /* 0x0000000000007941 */ /* 0x000fea0003800000 */
.L_x_1798:
[----:B------:R-:W-:Y:S05]  /*f100*/  BRA `(.L_x_1800) ;  /* 0xffffffbc00b87947 */ /* 0x000fea000383ffff */
.L_x_1608:
[----:B------:R-:W-:Y:S01]  /*f110*/  BSSY B0, `(.L_x_1801) ;  /* 0x0000007000007945 */ /* 0x000fe20003800000 */
[----:B------:R-:W-:Y:S02]  /*f120*/  IMAD.MOV.U32 R3, RZ, RZ, R53 ;  /* 0x000000ffff037224 */ /* 0x000fe400078e0035 */
[----:B------:R-:W-:Y:S02]  /*f130*/  IMAD.MOV.U32 R4, RZ, RZ, 0x2 ;  /* 0x00000002ff047424 */ /* 0x000fe400078e00ff */
[----:B------:R-:W-:-:S07]  /*f140*/  IMAD.MOV.U32 R2, RZ, RZ, -0x1 ;  /* 0xffffffffff027424 */ /* 0x000fce00078e00ff */
[----:B--23--:R-:W-:Y:S05]  /*f150*/  WARPSYNC.COLLECTIVE R2, `(.L_x_1802) ;  /* 0x0000000002087348 */ /* 0x00cfea0003c00000 */
[----:B------:R0:W1:Y:S02]  /*f160*/  SHFL.DOWN P4, R6, R3, R4, R7 ;  /* 0x0800000403067389 */ /* 0x0000640000080007 */
[----:B0123--:R-:W-:Y:S05]  /*f170*/  ENDCOLLECTIVE ;  /* 0x000000000000791b */ /* 0x00ffea0003800000 */
.L_x_1802:
[----:B------:R-:W-:Y:S05]  /*f180*/  BSYNC B0 ;  /* 0x0000000000007941 */ /* 0x000fea0003800000 */
.L_x_1801:
[----:B------:R-:W-:Y:S02]  /*f190*/  IMAD.MOV.U32 R3, RZ, RZ, R52 ;  /* 0x000000ffff037224 */ /* 0x000fe400078e0034 */
[----:B------:R-:W-:Y:S02]  /*f1a0*/  IMAD.MOV.U32 R4, RZ, RZ, 0x2 ;  /* 0x00000002ff047424 */ /* 0x000fe400078e00ff */
[----:B------:R-:W-:Y:S02]  /*f1b0*/  IMAD.MOV.U32 R2, RZ, RZ, -0x1 ;  /* 0xffffffffff027424 */ /* 0x000fe400078e00ff */
[----:B------:R-:W-:-:S07]  /*f1c0*/  IMAD.MOV.U32 R68, RZ, RZ, R6 ;  /* 0x000000ffff447224 */ /* 0x000fce00078e0006 */
[----:B------:R-:W-:Y:S05]  /*f1d0*/  WARPSYNC.COLLECTIVE R2, `(.L_x_1803) ;  /* 0x0000000002087348 */ /* 0x000fea0003c00000 */
[----:B------:R0:W1:Y:S02]  /*f1e0*/  SHFL.DOWN P4, R6, R3, R4, R7 ;  /* 0x0800000403067389 */ /* 0x0000640000080007 */
[----:B01----:R-:W-:Y:S05]  /*f1f0*/  ENDCOLLECTIVE ;  /* 0x000000000000791b */ /* 0x003fea0003800000 */
.L_x_1803:
[----:B------:R-:W-:Y:S02]  /*f200*/  IMAD.MOV.U32 R3, RZ, RZ, R66 ;  /* 0x000000ffff037224 */ /* 0x000fe400078e0042 */
[----:B------:R-:W-:-:S07]  /*f210*/  IMAD.MOV.U32 R67, RZ, RZ, R6 ;  /* 0x000000ffff437224 */ /* 0x000fce00078e0006 */
[----:B------:R-:W-:Y:S05]  /*f220*/  WARPSYNC.COLLECTIVE R2, `(.L_x_1804) ;  /* 0x0000000002087348 */ /* 0x000fea0003c00000 */
[----:B------:R0:W1:Y:S02]  /*f230*/  SHFL.DOWN P4, R6, R3, R4, R7 ;  /* 0x0800000403067389 */ /* 0x0000640000080007 */
[----:B01----:R-:W-:Y:S05]  /*f240*/  ENDCOLLECTIVE ;  /* 0x000000000000791b */ /* 0x003fea0003800000 */
.L_x_1804:
[----:B------:R-:W-:Y:S01]  /*f250*/  IMAD.MOV.U32 R69, RZ, RZ, R6 ;  /* 0x000000ffff457224 */ /* 0x000fe200078e0006 */
[----:B------:R-:W-:Y:S06]  /*f260*/  BRA `(.L_x_1805) ;  /* 0xffffffbc00807947 */ /* 0x000fec000383ffff */
.L_x_1609:
[----:B------:R-:W-:Y:S01]  /*f270*/  BSSY B0, `(.L_x_1806) ;  /* 0x0000006000007945 */ /* 0x000fe20003800000 */
[----:B------:R-:W-:Y:S02]  /*f280*/  IMAD.MOV.U32 R4, RZ, RZ, 0x2 ;  /* 0x00000002ff047424 */ /* 0x000fe400078e00ff */
[----:B------:R-:W-:-:S07]  /*f290*/  IMAD.MOV.U32 R2, RZ, RZ, -0x1 ;  /* 0xffffffffff027424 */ /* 0x000fce00078e00ff */
[----:B--23--:R-:W-:Y:S05]  /*f2a0*/  WARPSYNC.COLLECTIVE R2, `(.L_x_1807) ;  /* 0x0000000002087348 */ /* 0x00cfea0003c00000 */
[----:B------:R0:W1:Y:S02]  /*f2b0*/  SHFL.DOWN P4, R6, R3, R4, R7 ;  /* 0x0800000403067389 */ /* 0x0000640000080007 */
[----:B0123--:R-:W-:Y:S05]  /*f2c0*/  ENDCOLLECTIVE ;  /* 0x000000000000791b */ /* 0x00ffea0003800000 */
.L_x_1807:
[----:B------:R-:W-:Y:S05]  /*f2d0*/  BSYNC B0 ;  /* 0x0000000000007941 */ /* 0x000fea0003800000 */
.L_x_1806:
[----:B------:R-:W-:Y:S05]  /*f2e0*/  BRA `(.L_x_1808) ;  /* 0xffffffbc00807947 */ /* 0x000fea000383ffff */
.L_x_1610:
[----:B------:R-:W-:Y:S01]  /*f2f0*/  BSSY B0, `(.L_x_1809) ;  /* 0x0000007000007945 */ /* 0x000fe20003800000 */
[----:B------:R-:W-:Y:S02]  /*f300*/  IMAD.MOV.U32 R3, RZ, RZ, R53 ;  /* 0x000000ffff037224 */ /* 0x000fe400078e0035 */
[----:B------:R-:W-:Y:S02]  /*f310*/  IMAD.MOV.U32 R4, RZ, RZ, 0x4 ;  /* 0x00000004ff047424 */ /* 0x000fe400078e00ff */
[----:B------:R-:W-:-:S07]  /*f320*/  IMAD.MOV.U32 R2, RZ, RZ, -0x1 ;  /* 0xffffffffff027424 */ /* 0x000fce00078e00ff */
[----:B--23--:R-:W-:Y:S05]  /*f330*/  WARPSYNC.COLLECTIVE R2, `(.L_x_1810) ;  /* 0x0000000002087348 */ /* 0x00cfea0003c00000 */
[----:B------:R0:W1:Y:S02]  /*f340*/  SHFL.DOWN P4, R6, R3, R4, R7 ;  /* 0x0800000403067389 */ /* 0x0000640000080007 */
[----:B0123--:R-:W-:Y:S05]  /*f350*/  ENDCOLLECTIVE ;  /* 0x000000000000791b */ /* 0x00ffea0003800000 */
.L_x_1810:
[----:B------:R-:W-:Y:S05]  /*f360*/  BSYNC B0 ;  /* 0x0000000000007941 */ /* 0x000fea0003800000 */
.L_x_1809:
[----:B------:R-:W-:Y:S02]  /*f370*/  IMAD.MOV.U32 R3, RZ, RZ, R52 ;  /* 0x000000ffff037224 */ /* 0x000fe400078e0034 */
[----:B------:R-:W-:Y:S02]  /*f380*/  IMAD.MOV.U32 R4, RZ, RZ, 0x4 ;  /* 0x00000004ff047424 */ /* 0x000fe400078e00ff */
[----:B------:R-:W-:Y:S02]  /*f390*/  IMAD.MOV.U32 R2, RZ, RZ, -0x1 ;  /* 0xffffffffff027424 */ /* 0x000fe400078e00ff */
[----:B------:R-:W-:-:S07]  /*f3a0*/  IMAD.MOV.U32 R68, RZ, RZ, R6 ;  /* 0x000000ffff447224 */ /* 0x000fce00078e0006 */
[----:B------:R-:W-:Y:S05]  /*f3b0*/  WARPSYNC.COLLECTIVE R2, `(.L_x_1811) ;  /* 0x0000000002087348 */ /* 0x000fea0003c00000 */
[----:B------:R0:W1:Y:S02]  /*f3c0*/  SHFL.DOWN P4, R6, R3, R4, R7 ;  /* 0x0800000403067389 */ /* 0x0000640000080007 */
[----:B01----:R-:W-:Y:S05]  /*f3d0*/  ENDCOLLECTIVE ;  /* 0x000000000000791b */ /* 0x003fea0003800000 */
.L_x_1811:
[----:B------:R-:W-:Y:S02]  /*f3e0*/  IMAD.MOV.U32 R3, RZ, RZ, R66 ;  /* 0x000000ffff037224 */ /* 0x000fe400078e0042 */
[----:B------:R-:W-:-:S07]  /*f3f0*/  IMAD.MOV.U32 R67, RZ, RZ, R6 ;  /* 0x000000ffff437224 */ /* 0x000fce00078e0006 */
[----:B------:R-:W-:Y:S05]  /*f400*/  WARPSYNC.COLLECTIVE R2, `(.L_x_1812) ;  /* 0x0000000002087348 */ /* 0x000fea0003c00000 */
[----:B------:R0:W1:Y:S02]  /*f410*/  SHFL.DOWN P4, R6, R3, R4, R7 ;  /* 0x0800000403067389 */ /* 0x0000640000080007 */
[----:B01----:R-:W-:Y:S05]  /*f420*/  ENDCOLLECTIVE ;  /* 0x000000000000791b */ /* 0x003fea0003800000 */
.L_x_1812:
[----:B------:R-:W-:Y:S01]  /*f430*/  IMAD.MOV.U32 R69, RZ, RZ, R6 ;  /* 0x000000ffff457224 */ /* 0x000fe200078e0006 */
[----:B------:R-:W-:Y:S06]  /*f440*/  BRA `(.L_x_1813) ;  /* 0xffffffbc00487947 */ /* 0x000fec000383ffff */
.L_x_1611:
[----:B------:R-:W-:Y:S01]  /*f450*/  BSSY B0, `(.L_x_1814) ;  /* 0x0000006000007945 */ /* 0x000fe20003800000 */
[----:B------:R-:W-:Y:S02]  /*f460*/  IMAD.MOV.U32 R4, RZ, RZ, 0x4 ;  /* 0x00000004ff047424 */ /* 0x000fe400078e00ff */
[----:B------:R-:W-:-:S07]  /*f470*/  IMAD.MOV.U32 R2, RZ, RZ, -0x1 ;  /* 0xffffffffff027424 */ /* 0x000fce00078e00ff */
[----:B--23--:R-:W-:Y:S05]  /*f480*/  WARPSYNC.COLLECTIVE R2, `(.L_x_1815) ;  /* 0x0000000002087348 */ /* 0x00cfea0003c00000 */
[----:B------:R0:W1:Y:S02]  /*f490*/  SHFL.DOWN P4, R6, R3, R4, R7 ;  /* 0x0800000403067389 */ /* 0x0000640000080007 */
[----:B0123--:R-:W-:Y:S05]  /*f4a0*/  ENDCOLLECTIVE ;  /* 0x000000000000791b */ /* 0x00ffea0003800000 */
.L_x_1815:
[----:B------:R-:W-:Y:S05]  /*f4b0*/  BSYNC B0 ;  /* 0x0000000000007941 */ /* 0x000fea0003800000 */
.L_x_1814:
[----:B------:R-:W-:Y:S05]  /*f4c0*/  BRA `(.L_x_1816) ;  /* 0xffffffbc00487947 */ /* 0x000fea000383ffff */
.L_x_1612:
[----:B------:R-:W-:Y:S01]  /*f4d0*/  BSSY B0, `(.L_x_1817) ;  /* 0x0000007000007945 */ /* 0x000fe20003800000 */
[----:B------:R-:W-:Y:S02]  /*f4e0*/  IMAD.MOV.U32 R3, RZ, RZ, R53 ;  /* 0x000000ffff037224 */ /* 0x000fe400078e0035 */
[----:B------:R-:W-:Y:S02]  /*f4f0*/  IMAD.MOV.U32 R4, RZ, RZ, 0x8 ;  /* 0x00000008ff047424 */ /* 0x000fe400078e00ff */
[----:B------:R-:W-:-:S07]  /*f500*/  IMAD.MOV.U32 R2, RZ, RZ, -0x1 ;  /* 0xffffffffff027424 */ /* 0x000fce00078e00ff */
[----:B--23--:R-:W-:Y:S05]  /*f510*/  WARPSYNC.COLLECTIVE R2, `(.L_x_1818) ;  /* 0x0000000002087348 */ /* 0x00cfea0003c00000 */
[----:B------:R0:W1:Y:S02]  /*f520*/  SHFL.DOWN P4, R6, R3, R4, R7 ;  /* 0x0800000403067389 */ /* 0x0000640000080007 */
[----:B0123--:R-:W-:Y:S05]  /*f530*/  ENDCOLLECTIVE ;  /* 0x000000000000791b */ /* 0x00ffea0003800000 */
.L_x_1818:
[----:B------:R-:W-:Y:S05]  /*f540*/  BSYNC B0 ;  /* 0x0000000000007941 */ /* 0x000fea0003800000 */
.L_x_1817:
[----:B------:R-:W-:Y:S02]  /*f550*/  IMAD.MOV.U32 R3, RZ, RZ, R52 ;  /* 0x000000ffff037224 */ /* 0x000fe400078e0034 */
[----:B------:R-:W-:Y:S02]  /*f560*/  IMAD.MOV.U32 R4, RZ, RZ, 0x8 ;  /* 0x00000008ff047424 */ /* 0x000fe400078e00ff */
[----:B------:R-:W-:Y:S02]  /*f570*/  IMAD.MOV.U32 R2, RZ, RZ, -0x1 ;  /* 0xffffffffff027424 */ /* 0x000fe400078e00ff */
[----:B------:R-:W-:-:S07]  /*f580*/  IMAD.MOV.U32 R68, RZ, RZ, R6 ;  /* 0x000000ffff447224 */ /* 0x000fce00078e0006 */
[----:B------:R-:W-:Y:S05]  /*f590*/  WARPSYNC.COLLECTIVE R2, `(.L_x_1819) ;  /* 0x0000000002087348 */ /* 0x000fea0003c00000 */
[----:B------:R0:W1:Y:S02]  /*f5a0*/  SHFL.DOWN P4, R6, R3, R4, R7 ;  /* 0x0800000403067389 */ /* 0x0000640000080007 */
[----:B01----:R-:W-:Y:S05]  /*f5b0*/  ENDCOLLECTIVE ;  /* 0x000000000000791b */ /* 0x003fea0003800000 */
.L_x_1819:
[----:B------:R-:W-:Y:S02]  /*f5c0*/  IMAD.MOV.U32 R3, RZ, RZ, R66 ;  /* 0x000000ffff037224 */ /* 0x000fe400078e0042 */
[----:B------:R-:W-:-:S07]  /*f5d0*/  IMAD.MOV.U32 R67, RZ, RZ, R6 ;  /* 0x000000ffff437224 */ /* 0x000fce00078e0006 */
[----:B------:R-:W-:Y:S05]  /*f5e0*/  WARPSYNC.COLLECTIVE R2, `(.L_x_1820) ;  /* 0x0000000002087348 */ /* 0x000fea0003c00000 */
[----:B------:R0:W1:Y:S02]  /*f5f0*/  SHFL.DOWN P4, R6, R3, R4, R7 ;  /* 0x0800000403067389 */ /* 0x0000640000080007 */
[----:B01----:R-:W-:Y:S05]  /*f600*/  ENDCOLLECTIVE ;  /* 0x000000000000791b */ /* 0x003fea0003800000 */
.L_x_1820:
[----:B------:R-:W-:Y:S01]  /*f610*/  IMAD.MOV.U32 R69, RZ, RZ, R6 ;  /* 0x000000ffff457224 */ /* 0x000fe200078e0006 */
[----:B------:R-:W-:Y:S06]  /*f620*/  BRA `(.L_x_1821) ;  /* 0xffffffbc00107947 */ /* 0x000fec000383ffff */
.L_x_1613:
[----:B------:R-:W-:Y:S01]  /*f630*/  BSSY B0, `(.L_x_1822) ;  /* 0x0000006000007945 */ /* 0x000fe20003800000 */
[----:B------:R-:W-:Y:S02]  /*f640*/  IMAD.MOV.U32 R4, RZ, RZ, 0x8 ;  /* 0x00000008ff047424 */ /* 0x000fe400078e00ff */
[----:B------:R-:W-:-:S07]  /*f650*/  IMAD.MOV.U32 R2, RZ, RZ, -0x1 ;  /* 0xffffffffff027424 */ /* 0x000fce00078e00ff */
[----:B--23--:R-:W-:Y:S05]  /*f660*/  WARPSYNC.COLLECTIVE R2, `(.L_x_1823) ;  /* 0x0000000002087348 */ /* 0x00cfea0003c00000 */
[----:B------:R0:W1:Y:S02]  /*f670*/  SHFL.DOWN P4, R6, R3, R4, R7 ;  /* 0x0800000403067389 */ /* 0x0000640000080007 */
[----:B0123--:R-:W-:Y:S05]  /*f680*/  ENDCOLLECTIVE ;  /* 0x000000000000791b */ /* 0x00ffea0003800000 */
.L_x_1823:
[----:B------:R-:W-:Y:S05]  /*f690*/  BSYNC B0 ;  /* 0x0000000000007941 */ /* 0x000fea0003800000 */
.L_x_1822:
[----:B------:R-:W-:Y:S05]  /*f6a0*/  BRA `(.L_x_1824) ;  /* 0xffffffbc00107947 */ /* 0x000fea000383ffff */
.L_x_1614:
[----:B------:R-:W-:Y:S01]  /*f6b0*/  BSSY B0, `(.L_x_1825) ;  /* 0x0000007000007945 */ /* 0x000fe20003800000 */
[----:B------:R-:W-:Y:S02]  /*f6c0*/  IMAD.MOV.U32 R3, RZ, RZ, R53 ;  /* 0x000000ffff037224 */ /* 0x000fe400078e0035 */
[----:B------:R-:W-:Y:S02]  /*f6d0*/  IMAD.MOV.U32 R4, RZ, RZ, 0x10 ;  /* 0x00000010ff047424 */ /* 0x000fe400078e00ff */
[----:B------:R-:W-:-:S07]  /*f6e0*/  IMAD.MOV.U32 R2, RZ, RZ, -0x1 ;  /* 0xffffffffff027424 */ /* 0x000fce00078e00ff */
[----:B--23--:R-:W-:Y:S05]  /*f6f0*/  WARPSYNC.COLLECTIVE R2, `(.L_x_1826) ;  /* 0x0000000002087348 */ /* 0x00cfea0003c00000 */
[----:B------:R0:W1:Y:S02]  /*f700*/  SHFL.DOWN P4, R6, R3, R4, R7 ;  /* 0x0800000403067389 */ /* 0x0000640000080007 */
[----:B0123--:R-:W-:Y:S05]  /*f710*/  ENDCOLLECTIVE ;  /* 0x000000000000791b */ /* 0x00ffea0003800000 */
.L_x_1826:
[----:B------:R-:W-:Y:S05]  /*f720*/  BSYNC B0 ;  /* 0x0000000000007941 */ /* 0x000fea0003800000 */
.L_x_1825:
[----:B------:R-:W-:Y:S02]  /*f730*/  IMAD.MOV.U32 R3, RZ, RZ, R52 ;  /* 0x000000ffff037224 */ /* 0x000fe400078e0034 */
[----:B------:R-:W-:Y:S02]  /*f740*/  IMAD.MOV.U32 R4, RZ, RZ, 0x10 ;  /* 0x00000010ff047424 */ /* 0x000fe400078e00ff */
[----:B------:R-:W-:Y:S02]  /*f750*/  IMAD.MOV.U32 R2, RZ, RZ, -0x1 ;  /* 0xffffffffff027424 */ /* 0x000fe400078e00ff */
[----:B------:R-:W-:-:S07]  /*f760*/  IMAD.MOV.U32 R68, RZ, RZ, R6 ;  /* 0x000000ffff447224 */ /* 0x000fce00078e0006 */
[----:B------:R-:W-:Y:S05]  /*f770*/  WARPSYNC.COLLECTIVE R2, `(.L_x_1827) ;  /* 0x0000000002087348 */ /* 0x000fea0003c00000 */
[----:B------:R0:W1:Y:S02]  /*f780*/  SHFL.DOWN P4, R6, R3, R4, R7 ;  /* 0x0800000403067389 */ /* 0x0000640000080007 */
[----:B01----:R-:W-:Y:S05]  /*f790*/  ENDCOLLECTIVE ;  /* 0x000000000000791b */ /* 0x003fea0003800000 */
.L_x_1827:
[----:B------:R-:W-:Y:S02]  /*f7a0*/  IMAD.MOV.U32 R3, RZ, RZ, R66 ;  /* 0x000000ffff037224 */ /* 0x000fe400078e0042 */
[----:B------:R-:W-:-:S07]  /*f7b0*/  IMAD.MOV.U32 R67, RZ, RZ, R6 ;  /* 0x000000ffff437224 */ /* 0x000fce00078e0006 */
[----:B------:R-:W-:Y:S05]  /*f7c0*/  WARPSYNC.COLLECTIVE R2, `(.L_x_1828) ;  /* 0x0000000002087348 */ /* 0x000fea0003c00000 */
[----:B------:R0:W1:Y:S02]  /*f7d0*/  SHFL.DOWN P4, R6, R3, R4, R7 ;  /* 0x0800000403067389 */ /* 0x0000640000080007 */
[----:B01----:R-:W-:Y:S05]  /*f7e0*/  ENDCOLLECTIVE ;  /* 0x000000000000791b */ /* 0x003fea0003800000 */
.L_x_1828:
[----:B------:R-:W-:Y:S01]  /*f7f0*/  IMAD.MOV.U32 R69, RZ, RZ, R6 ;  /* 0x000000ffff457224 */ /* 0x000fe200078e0006 */
[----:B------:R-:W-:Y:S06]  /*f800*/  BRA `(.L_x_1829) ;  /* 0xffffffb800d87947 */ /* 0x000fec000383ffff */
.L_x_1615:
[----:B------:R-:W-:Y:S01]  /*f810*/  BSSY B0, `(.L_x_1830) ;  /* 0x0000006000007945 */ /* 0x000fe20003800000 */
[----:B------:R-:W-:Y:S02]  /*f820*/  IMAD.MOV.U32 R4, RZ, RZ, 0x10 ;  /* 0x00000010ff047424 */ /* 0x000fe400078e00ff */
[----:B------:R-:W-:-:S07]  /*f830*/  IMAD.MOV.U32 R2, RZ, RZ, -0x1 ;  /* 0xffffffffff027424 */ /* 0x000fce00078e00ff */
[----:B01234-:R-:W-:Y:S05]  /*f840*/  WARPSYNC.COLLECTIVE R2, `(.L_x_1831) ;  /* 0x0000000002087348 */ /* 0x01ffea0003c00000 */
[----:B------:R0:W0:Y:S02]  /*f850*/  SHFL.DOWN P4, R6, R3, R4, R7 ;  /* 0x0800000403067389 */ /* 0x0000240000080007 */
[----:B01234-:R-:W-:Y:S05]  /*f860*/  ENDCOLLECTIVE ;  /* 0x000000000000791b */ /* 0x01ffea0003800000 */
.L_x_1831:
[----:B------:R-:W-:Y:S05]  /*f870*/  BSYNC B0 ;  /* 0x0000000000007941 */ /* 0x000fea0003800000 */
.L_x_1830:
[----:B------:R-:W-:Y:S05]  /*f880*/  BRA `(.L_x_1832) ;  /* 0xffffffb800c47947 */ /* 0x000fea000383ffff */
.L_x_1616:
[----:B------:R-:W-:Y:S01]  /*f890*/  BSSY B0, `(.L_x_1833) ;  /* 0x0000005000007945 */ /* 0x000fe20003800000 */
[----:B------:R-:W-:-:S07]  /*f8a0*/  IMAD.MOV.U32 R2, RZ, RZ, -0x1 ;  /* 0xffffffffff027424 */ /* 0x000fce00078e00ff */
[----:B--23--:R-:W-:Y:S05]  /*f8b0*/  WARPSYNC.COLLECTIVE R2, `(.L_x_1834) ;  /* 0x0000000002087348 */ /* 0x00cfea0003c00000 */
[----:B------:R-:W-:Y:S01]  /*f8c0*/  VOTE.ALL P4, P4 ;  /* 0x0000000000ff7806 */ /* 0x000fe20002080000 */
[----:B--23--:R-:W-:-:S12]  /*f8d0*/  ENDCOLLECTIVE ;  /* 0x000000000000791b */ /* 0x00cfd80003800000 */
.L_x_1834:
[----:B------:R-:W-:Y:S05]  /*f8e0*/  BSYNC B0 ;  /* 0x0000000000007941 */ /* 0x000fea0003800000 */
.L_x_1833:
[----:B------:R-:W-:Y:S05]  /*f8f0*/  BRA `(.L_x_1835) ;  /* 0xffffffb800f47947 */ /* 0x000fea000383ffff */
.L_x_1836:
        /* <DEDUP_REMOVED lines=16> */
.L_x_2025:


//--------------------- .text._ZN6thrust24THRUST_300001_SM_1000_NS8cuda_cub4core6detail13_kernel_agentINS1_15__reduce_by_key9InitAgentIN3cub18CUB_300001_SM_100024ReduceByKeyScanTileStateIilLb1EEElPlEEJSA_lSB_EEEvDpT0_ --------------------------
	.section	.text._ZN6thrust24THRUST_300001_SM_1000_NS8cuda_cub4core6detail13_kernel_agentINS1_15__reduce_by_key9InitAgentIN3cub18CUB_300001_SM_100024ReduceByKeyScanTileStateIilLb1EEElPlEEJSA_lSB_EEEvDpT0_,"ax",@progbits
	.align	128
        .global         _ZN6thrust24THRUST_300001_SM_1000_NS8cuda_cub4core6detail13_kernel_agentINS1_15__reduce_by_key9InitAgentIN3cub18CUB_300001_SM_100024ReduceByKeyScanTileStateIilLb1EEElPlEEJSA_lSB_EEEvDpT0_
        .type           _ZN6thrust24THRUST_300001_SM_1000_NS8cuda_cub4core6detail13_kernel_agentINS1_15__reduce_by_key9InitAgentIN3cub18CUB_300001_SM_100024ReduceByKeyScanTileStateIilLb1EEElPlEEJSA_lSB_EEEvDpT0_,@function
        .size           _ZN6thrust24THRUST_300001_SM_1000_NS8cuda_cub4core6detail13_kernel_agentINS1_15__reduce_by_key9InitAgentIN3cub18CUB_300001_SM_100024ReduceByKeyScanTileStateIilLb1EEElPlEEJSA_lSB_EEEvDpT0_,(.L_x_2026 - _ZN6thrust24THRUST_300001_SM_1000_NS8cuda_cub4core6detail13_kernel_agentINS1_15__reduce_by_key9InitAgentIN3cub18CUB_300001_SM_100024ReduceByKeyScanTileStateIilLb1EEElPlEEJSA_lSB_EEEvDpT0_)
        .other          _ZN6thrust24THRUST_300001_SM_1000_NS8cuda_cub4core6detail13_kernel_agentINS1_15__reduce_by_key9InitAgentIN3cub18CUB_300001_SM_100024ReduceByKeyScanTileStateIilLb1EEElPlEEJSA_lSB_EEEvDpT0_,@"STO_CUDA_ENTRY STV_DEFAULT"
_ZN6thrust24THRUST_300001_SM_1000_NS8cuda_cub4core6detail13_kernel_agentINS1_15__reduce_by_key9InitAgentIN3cub18CUB_300001_SM_100024ReduceByKeyScanTileStateIilLb1EEElPlEEJSA_lSB_EEEvDpT0_:
.text._ZN6thrust24THRUST_300001_SM_1000_NS8cuda_cub4core6detail13_kernel_agentINS1_15__reduce_by_key9InitAgentIN3cub18CUB_300001_SM_100024ReduceByKeyScanTileStateIilLb1EEElPlEEJSA_lSB_EEEvDpT0_:
[----:B------:R-:W-:Y:S01]  /*0000*/  LDC R1, c[0x0][0x37c] ;  /* 0x0000df00ff017b82 */ /* 0x000fe20000000800 */
[----:B------:R-:W0:Y:S07]  /*0010*/  S2R R0, SR_TID.X ;  /* 0x0000000000007919 */ /* 0x000e2e0000002100 */
[----:B------:R-:W1:Y:S01]  /*0020*/  S2UR UR6, SR_CTAID.X ;  /* 0x00000000000679c3 */ /* 0x000e620000002500 */
[----:B------:R-:W2:Y:S01]  /*0030*/  LDCU UR4, c[0x0][0x388] ;  /* 0x00007100ff0477ac */ /* 0x000ea20008000800 */
[----:B------:R-:W-:-:S06]  /*0040*/  CS2R R10, SRZ ;  /* 0x00000000000a7805 */ /* 0x000fcc000001ff00 */
[----:B------:R-:W1:Y:S01]  /*0050*/  LDC R7, c[0x0][0x360] ;  /* 0x0000d800ff077b82 */ /* 0x000e620000000800 */
[C---:B0-----:R-:W-:Y:S01]  /*0060*/  ISETP.GT.U32.AND P0, PT, R0.reuse, 0x1f, PT ;  /* 0x0000001f0000780c */ /* 0x041fe20003f04070 */
[----:B-1----:R-:W-:Y:S01]  /*0070*/  IMAD R7, R7, UR6, R0 ;  /* 0x0000000607077c24 */ /* 0x002fe2000f8e0200 */
[----:B------:R-:W-:Y:S02]  /*0080*/  LOP3.LUT P2, RZ, R0, UR6, RZ, 0xfc, !PT ;  /* 0x0000000600ff7c12 */ /* 0x000fe4000f84fcff */
[----:B------:R-:W-:Y:S02]  /*0090*/  ISETP.NE.OR P0, PT, RZ, UR6, P0 ;  /* 0x00000006ff007c0c */ /* 0x000fe40008705670 */
[----:B--2---:R-:W-:Y:S01]  /*00a0*/  ISETP.GE.AND P1, PT, R7, UR4, PT ;  /* 0x0000000407007c0c */ /* 0x004fe2000bf26270 */
[----:B------:R-:W0:Y:S10]  /*00b0*/  LDCU.64 UR4, c[0x0][0x358] ;  /* 0x00006b00ff0477ac */ /* 0x000e340008000a00 */
[----:B------:R-:W1:Y:S02]  /*00c0*/  @!P0 LDC.64 R4, c[0x0][0x380] ;  /* 0x0000e000ff048b82 */ /* 0x000e640000000a00 */
[----:B------:R-:W-:-:S02]  /*00d0*/  @!P1 IMAD.MOV.U32 R8, RZ, RZ, 0x0 ;  /* 0x00000000ff089424 */ /* 0x000fc400078e00ff */
[----:B------:R-:W-:-:S04]  /*00e0*/  @!P1 IMAD.MOV.U32 R9, RZ, RZ, 0x63 ;  /* 0x00000063ff099424 */ /* 0x000fc800078e00ff */
[----:B------:R-:W2:Y:S01]  /*00f0*/  @!P1 LDC.64 R2, c[0x0][0x380] ;  /* 0x0000e000ff029b82 */ /* 0x000ea20000000a00 */
[----:B-1----:R-:W-:-:S04]  /*0100*/  @!P0 IMAD.WIDE.U32 R4, R0, 0x10, R4 ;  /* 0x0000001000048825 */ /* 0x002fc800078e0004 */
[----:B--2---:R-:W-:-:S05]  /*0110*/  @!P1 IMAD.WIDE R2, R7, 0x10, R2 ;  /* 0x0000001007029825 */ /* 0x004fca00078e0202 */
[----:B0-----:R0:W-:Y:S04]  /*0120*/  @!P1 STG.E.128 desc[UR4][R2.64+0x200], R8 ;  /* 0x0002000802009986 */ /* 0x0011e8000c101d04 */
[----:B------:R0:W-:Y:S01]  /*0130*/  @!P0 STG.E.128 desc[UR4][R4.64], RZ ;  /* 0x000000ff04008986 */ /* 0x0001e2000c101d04 */
[----:B------:R-:W-:Y:S05]  /*0140*/  @P2 EXIT ;  /* 0x000000000000294d */ /* 0x000fea0003800000 */
[----:B0-----:R-:W0:Y:S02]  /*0150*/  LDC.64 R2, c[0x0][0x390] ;  /* 0x0000e400ff027b82 */ /* 0x001e240000000a00 */
[----:B0-----:R-:W-:Y:S01]  /*0160*/  STG.E.64 desc[UR4][R2.64], RZ ;  /* 0x000000ff02007986 */ /* 0x001fe2000c101b04 */
[----:B------:R-:W-:Y:S05]  /*0170*/  EXIT ;  /* 0x000000000000794d */ /* 0x000fea0003800000 */
.L_x_1837:
        /* <DEDUP_REMOVED lines=16> */
.L_x_2026:


//--------------------- .text._ZN6thrust24THRUST_300001_SM_1000_NS8cuda_cub4core6detail13_kernel_agentINS1_15__reduce_by_key16ReduceByKeyAgentINS0_6detail15normal_iteratorINS0_10device_ptrImEEEENS8_INS9_IiEEEESB_SD_N4cuda3std3__48equal_toImEENSG_4plusIiEEPiiEEJSB_SD_SB_SD_SL_N3cub18CUB_300001_SM_100024ReduceByKeyScanTileStateIiiLb1EEESI_SK_iiEEEvDpT0_ --------------------------
	.section	.text._ZN6thrust24THRUST_300001_SM_1000_NS8cuda_cub4core6detail13_kernel_agentINS1_15__reduce_by_key16ReduceByKeyAgentINS0_6detail15normal_iteratorINS0_10device_ptrImEEEENS8_INS9_IiEEEESB_SD_N4cuda3std3__48equal_toImEENSG_4plusIiEEPiiEEJSB_SD_SB_SD_SL_N3cub18CUB_300001_SM_100024ReduceByKeyScanTileStateIiiLb1EEESI_SK_iiEEEvDpT0_,"ax",@progbits
	.align	128
        .global         _ZN6thrust24THRUST_300001_SM_1000_NS8cuda_cub4core6detail13_kernel_agentINS1_15__reduce_by_key16ReduceByKeyAgentINS0_6detail15normal_iteratorINS0_10device_ptrImEEEENS8_INS9_IiEEEESB_SD_N4cuda3std3__48equal_toImEENSG_4plusIiEEPiiEEJSB_SD_SB_SD_SL_N3cub18CUB_300001_SM_100024ReduceByKeyScanTileStateIiiLb1EEESI_SK_iiEEEvDpT0_
        .type           _ZN6thrust24THRUST_300001_SM_1000_NS8cuda_cub4core6detail13_kernel_agentINS1_15__reduce_by_key16ReduceByKeyAgentINS0_6detail15normal_iteratorINS0_10device_ptrImEEEENS8_INS9_IiEEEESB_SD_N4cuda3std3__48equal_toImEENSG_4plusIiEEPiiEEJSB_SD_SB_SD_SL_N3cub18CUB_300001_SM_100024ReduceByKeyScanTileStateIiiLb1EEESI_SK_iiEEEvDpT0_,@function
        .size           _ZN6thrust24THRUST_300001_SM_1000_NS8cuda_cub4core6detail13_kernel_agentINS1_15__reduce_by_key16ReduceByKeyAgentINS0_6detail15normal_iteratorINS0_10device_ptrImEEEENS8_INS9_IiEEEESB_SD_N4cuda3std3__48equal_toImEENSG_4plusIiEEPiiEEJSB_SD_SB_SD_SL_N3cub18CUB_300001_SM_100024ReduceByKeyScanTileStateIiiLb1EEESI_SK_iiEEEvDpT0_,(.L_x_2027 - _ZN6thrust24THRUST_300001_SM_1000_NS8cuda_cub4core6detail13_kernel_agentINS1_15__reduce_by_key16ReduceByKeyAgentINS0_6detail15normal_iteratorINS0_10device_ptrImEEEENS8_INS9_IiEEEESB_SD_N4cuda3std3__48equal_toImEENSG_4plusIiEEPiiEEJSB_SD_SB_SD_SL_N3cub18CUB_300001_SM_100024ReduceByKeyScanTileStateIiiLb1EEESI_SK_iiEEEvDpT0_)
        .other          _ZN6thrust24THRUST_300001_SM_1000_NS8cuda_cub4core6detail13_kernel_agentINS1_15__reduce_by_key16ReduceByKeyAgentINS0_6detail15normal_iteratorINS0_10device_ptrImEEEENS8_INS9_IiEEEESB_SD_N4cuda3std3__48equal_toImEENSG_4plusIiEEPiiEEJSB_SD_SB_SD_SL_N3cub18CUB_300001_SM_100024ReduceByKeyScanTileStateIiiLb1EEESI_SK_iiEEEvDpT0_,@"STO_CUDA_ENTRY STV_DEFAULT"
_ZN6thrust24THRUST_300001_SM_1000_NS8cuda_cub4core6detail13_kernel_agentINS1_15__reduce_by_key16ReduceByKeyAgentINS0_6detail15normal_iteratorINS0_10device_ptrImEEEENS8_INS9_IiEEEESB_SD_N4cuda3std3__48equal_toImEENSG_4plusIiEEPiiEEJSB_SD_SB_SD_SL_N3cub18CUB_300001_SM_100024ReduceByKeyScanTileStateIiiLb1EEESI_SK_iiEEEvDpT0_:
.text._ZN6thrust24THRUST_300001_SM_1000_NS8cuda_cub4core6detail13_kernel_agentINS1_15__reduce_by_key16ReduceByKeyAgentINS0_6detail15normal_iteratorINS0_10device_ptrImEEEENS8_INS9_IiEEEESB_SD_N4cuda3std3__48equal_toImEENSG_4plusIiEEPiiEEJSB_SD_SB_SD_SL_N3cub18CUB_300001_SM_100024ReduceByKeyScanTileStateIiiLb1EEESI_SK_iiEEEvDpT0_:
[----:B------:R-:W0:Y:S01]  /*0000*/  LDC R1, c[0x0][0x37c] ;  /* 0x0000df00ff017b82 */ /* 0x000e220000000800 */
[----:B------:R-:W1:Y:S01]  /*0010*/  S2R R54, SR_CTAID.X ;  /* 0x0000000000367919 */ /* 0x000e620000002500 */
[----:B------:R-:W2:Y:S01]  /*0020*/  LDCU UR4, c[0x0][0x3b4] ;  /* 0x00007680ff0477ac */ /* 0x000ea20008000800 */
[----:B0-----:R-:W-:Y:S01]  /*0030*/  VIADD R1, R1, 0xfffffff8 ;  /* 0xfffffff801017836 */ /* 0x001fe20000000000 */
[----:B------:R-:W0:Y:S01]  /*0040*/  LDCU.64 UR12, c[0x0][0x358] ;  /* 0x00006b00ff0c77ac */ /* 0x000e220008000a00 */
[----:B-1----:R-:W-:-:S05]  /*0050*/  IMAD R3, R54, 0x900, RZ ;  /* 0x0000090036037824 */ /* 0x002fca00078e02ff */
[----:B--2---:R-:W-:-:S04]  /*0060*/  IADD3 R2, PT, PT, -R3, UR4, RZ ;  /* 0x0000000403027c10 */ /* 0x004fc8000fffe1ff */
[----:B------:R-:W-:-:S13]  /*0070*/  ISETP.GE.AND P0, PT, R2, 0x901, PT ;  /* 0x000009010200780c */ /* 0x000fda0003f06270 */
[----:B0-----:R-:W-:Y:S05]  /*0080*/  @!P0 BRA `(.L_x_1838) ;  /* 0x0000005800948947 */ /* 0x001fea0003800000 */
        /* <DEDUP_REMOVED lines=10> */
[----:B------:R-:W3:Y:S04]  /*0130*/  LDG.E.64.CONSTANT R4, desc[UR12][R2.64] ;  /* 0x0000000c02047981 */ /* 0x000ee8000c1e9b00 */
[----:B------:R-:W4:Y:S04]  /*0140*/  LDG.E.64.CONSTANT R6, desc[UR12][R2.64+0x100] ;  /* 0x0001000c02067981 */ /* 0x000f28000c1e9b00 */
[----:B------:R-:W5:Y:S04]  /*0150*/  LDG.E.64.CONSTANT R8, desc[UR12][R2.64+0x200] ;  /* 0x0002000c02087981 */ /* 0x000f68000c1e9b00 */
[----:B------:R-:W5:Y:S04]  /*0160*/  LDG.E.64.CONSTANT R12, desc[UR12][R2.64+0x300] ;  /* 0x0003000c020c7981 */ /* 0x000f68000c1e9b00 */
[----:B------:R-:W5:Y:S04]  /*0170*/  LDG.E.64.CONSTANT R14, desc[UR12][R2.64+0x400] ;  /* 0x0004000c020e7981 */ /* 0x000f68000c1e9b00 */
[----:B------:R-:W5:Y:S04]  /*0180*/  LDG.E.64.CONSTANT R16, desc[UR12][R2.64+0x500] ;  /* 0x0005000c02107981 */ /* 0x000f68000c1e9b00 */
[----:B------:R-:W5:Y:S04]  /*0190*/  LDG.E.64.CONSTANT R18, desc[UR12][R2.64+0x600] ;  /* 0x0006000c02127981 */ /* 0x000f68000c1e9b00 */
[----:B------:R-:W5:Y:S04]  /*01a0*/  LDG.E.64.CONSTANT R20, desc[UR12][R2.64+0x700] ;  /* 0x0007000c02147981 */ /* 0x000f68000c1e9b00 */
[----:B------:R0:W5:Y:S01]  /*01b0*/  LDG.E.64.CONSTANT R22, desc[UR12][R2.64+0x800] ;  /* 0x0008000c02167981 */ /* 0x000162000c1e9b00 */
        /* <DEDUP_REMOVED lines=10> */
[----:B------:R-:W1:Y:S01]  /*0260*/  S2UR UR5, SR_CgaCtaId ;  /* 0x00000000000579c3 */ /* 0x000e620000008800 */
[----:B------:R-:W-:Y:S01]  /*0270*/  SHF.R.U32.HI R0, RZ, 0x5, R59 ;  /* 0x00000005ff007819 */ /* 0x000fe2000001163b */
[----:B------:R-:W-:Y:S01]  /*0280*/  UMOV UR4, 0x400 ;  /* 0x0000040000047882 */ /* 0x000fe20000000000 */
[----:B0-----:R-:W0:Y:S01]  /*0290*/  S2R R2, SR_LANEID ;  /* 0x0000000000027919 */ /* 0x001e220000000000 */
[----:B------:R-:W-:Y:S01]  /*02a0*/  ISETP.NE.AND P2, PT, R59, RZ, PT ;  /* 0x000000ff3b00720c */ /* 0x000fe20003f45270 */
[----:B-1----:R-:W-:Y:S01]  /*02b0*/  ULEA UR4, UR5, UR4, 0x18 ;  /* 0x0000000405047291 */ /* 0x002fe2000f8ec0ff */
[----:B0-----:R-:W-:-:S04]  /*02c0*/  IMAD R3, R0, 0x120, R2 ;  /* 0x0000012000037824 */ /* 0x001fc800078e0202 */
[----:B------:R-:W-:Y:S01]  /*02d0*/  IMAD R24, R2, 0x8, R3 ;  /* 0x0000000802187824 */ /* 0x000fe200078e0203 */
[----:B------:R-:W-:-:S05]  /*02e0*/  LEA R25, R3, UR4, 0x3 ;  /* 0x0000000403197c11 */ /* 0x000fca000f8e18ff */
[----:B------:R-:W-:-:S04]  /*02f0*/  IMAD R27, R2, 0x40, R25 ;  /* 0x00000040021b7824 */ /* 0x000fc800078e0219 */
[----:B------:R-:W-:Y:S01]  /*0300*/  IMAD R24, R24, -0x4, R27 ;  /* 0xfffffffc18187824 */ /* 0x000fe200078e021b */
[----:B---3--:R0:W-:Y:S04]  /*0310*/  STS.64 [R25], R4 ;  /* 0x0000000419007388 */ /* 0x0081e80000000a00 */
[----:B----4-:R1:W-:Y:S04]  /*0320*/  STS.64 [R25+0x100], R6 ;  /* 0x0001000619007388 */ /* 0x0103e80000000a00 */
[----:B-----5:R3:W-:Y:S04]  /*0330*/  STS.64 [R25+0x200], R8 ;  /* 0x0002000819007388 */ /* 0x0207e80000000a00 */
[----:B------:R-:W-:Y:S01]  /*0340*/  STS.64 [R25+0x300], R12 ;  /* 0x0003000c19007388 */ /* 0x000fe20000000a00 */
[----:B0-----:R-:W-:-:S03]  /*0350*/  IMAD R5, R3, -0x4, R25 ;  /* 0xfffffffc03057824 */ /* 0x001fc600078e0219 */
[----:B------:R-:W-:Y:S01]  /*0360*/  STS.64 [R25+0x400], R14 ;  /* 0x0004000e19007388 */ /* 0x000fe20000000a00 */
[----:B-1----:R-:W-:-:S03]  /*0370*/  IMAD.MOV.U32 R6, RZ, RZ, RZ ;  /* 0x000000ffff067224 */ /* 0x002fc600078e00ff */
[----:B------:R-:W-:Y:S01]  /*0380*/  STS.64 [R25+0x500], R16 ;  /* 0x0005001019007388 */ /* 0x000fe20000000a00 */
[----:B---3--:R-:W-:-:S03]  /*0390*/  LEA R9, R59, UR4, 0x3 ;  /* 0x000000043b097c11 */ /* 0x008fc6000f8e18ff */
[----:B------:R-:W-:Y:S04]  /*03a0*/  STS.64 [R25+0x600], R18 ;  /* 0x0006001219007388 */ /* 0x000fe80000000a00 */
[----:B------:R-:W-:Y:S04]  /*03b0*/  STS.64 [R25+0x700], R20 ;  /* 0x0007001419007388 */ /* 0x000fe80000000a00 */
[----:B------:R-:W-:Y:S01]  /*03c0*/  STS.64 [R25+0x800], R22 ;  /* 0x0008001619007388 */ /* 0x000fe20000000a00 */
[----:B------:R-:W-:-:S03]  /*03d0*/  NOP ;  /* 0x0000000000007918 */ /* 0x000fc60000000000 */
[----:B------:R-:W-:Y:S04]  /*03e0*/  LDS.64 R10, [R27+0x40] ;  /* 0x000040001b0a7984 */ /* 0x000fe80000000a00 */
[----:B------:R-:W-:Y:S04]  /*03f0*/  LDS.64 R32, [R27] ;  /* 0x000000001b207984 */ /* 0x000fe80000000a00 */
[----:B------:R-:W0:Y:S04]  /*0400*/  LDS.64 R34, [R27+0x8] ;  /* 0x000008001b227984 */ /* 0x000e280000000a00 */
[----:B------:R-:W1:Y:S04]  /*0410*/  LDS.64 R36, [R27+0x10] ;  /* 0x000010001b247984 */ /* 0x000e680000000a00 */
[----:B------:R-:W3:Y:S04]  /*0420*/  LDS.64 R38, [R27+0x18] ;  /* 0x000018001b267984 */ /* 0x000ee80000000a00 */
[----:B------:R-:W4:Y:S04]  /*0430*/  LDS.64 R40, [R27+0x20] ;  /* 0x000020001b287984 */ /* 0x000f280000000a00 */
[----:B------:R-:W-:Y:S04]  /*0440*/  LDS.64 R42, [R27+0x28] ;  /* 0x000028001b2a7984 */ /* 0x000fe80000000a00 */
[----:B------:R-:W-:Y:S04]  /*0450*/  LDS.64 R44, [R27+0x30] ;  /* 0x000030001b2c7984 */ /* 0x000fe80000000a00 */
[----:B------:R-:W5:Y:S01]  /*0460*/  LDS.64 R46, [R27+0x38] ;  /* 0x000038001b2e7984 */ /* 0x000f620000000a00 */
[----:B------:R-:W-:Y:S01]  /*0470*/  BAR.SYNC.DEFER_BLOCKING 0x0 ;  /* 0x0000000000007b1d */ /* 0x000fe20000010000 */
[----:B0-----:R-:W-:-:S04]  /*0480*/  ISETP.NE.U32.AND P1, PT, R32, R34, PT ;  /* 0x000000222000720c */ /* 0x001fc80003f25070 */
[----:B------:R-:W-:Y:S02]  /*0490*/  ISETP.NE.AND.EX P3, PT, R33, R35, PT, P1 ;  /* 0x000000232100720c */ /* 0x000fe40003f65310 */
[----:B-1----:R-:W-:Y:S02]  /*04a0*/  ISETP.NE.U32.AND P6, PT, R34, R36, PT ;  /* 0x000000242200720c */ /* 0x002fe40003fc5070 */
[----:B---3--:R-:W-:Y:S02]  /*04b0*/  ISETP.NE.U32.AND P5, PT, R36, R38, PT ;  /* 0x000000262400720c */ /* 0x008fe40003fa5070 */
[----:B------:R-:W-:Y:S01]  /*04c0*/  ISETP.NE.AND.EX P6, PT, R35, R37, PT, P6 ;  /* 0x000000252300720c */ /* 0x000fe20003fc5360 */
[----:B--2---:R-:W-:Y:S01]  /*04d0*/  STS [R5], R26 ;  /* 0x0000001a05007388 */ /* 0x004fe20000000800 */
[----:B------:R-:W-:Y:S02]  /*04e0*/  ISETP.NE.AND.EX P5, PT, R37, R39, PT, P5 ;  /* 0x000000272500720c */ /* 0x000fe40003fa5350 */
[----:B----4-:R-:W-:Y:S01]  /*04f0*/  ISETP.NE.U32.AND P4, PT, R38, R40, PT ;  /* 0x000000282600720c */ /* 0x010fe20003f85070 */
[----:B------:R-:W-:Y:S01]  /*0500*/  STS [R5+0x80], R28 ;  /* 0x0000801c05007388 */ /* 0x000fe20000000800 */
[----:B------:R-:W-:-:S02]  /*0510*/  P2R R13, PR, RZ, 0x8 ;  /* 0x00000008ff0d7803 */ /* 0x000fc40000000000 */
[----:B------:R-:W-:Y:S01]  /*0520*/  ISETP.NE.AND.EX P4, PT, R39, R41, PT, P4 ;  /* 0x000000292700720c */ /* 0x000fe20003f85340 */
[----:B------:R-:W-:Y:S01]  /*0530*/  STS [R5+0x100], R29 ;  /* 0x0001001d05007388 */ /* 0x000fe20000000800 */
[----:B------:R-:W-:Y:S02]  /*0540*/  P2R R58, PR, RZ, 0x20 ;  /* 0x00000020ff3a7803 */ /* 0x000fe40000000000 */
[----:B------:R-:W-:Y:S01]  /*0550*/  P2R R57, PR, RZ, 0x40 ;  /* 0x00000040ff397803 */ /* 0x000fe20000000000 */
[----:B------:R-:W-:Y:S01]  /*0560*/  STS [R5+0x180], R50 ;  /* 0x0001803205007388 */ /* 0x000fe20000000800 */
[----:B-----5:R-:W-:-:S03]  /*0570*/  ISETP.NE.U32.AND P1, PT, R44, R46, PT ;  /* 0x0000002e2c00720c */ /* 0x020fc60003f25070 */
[----:B------:R-:W-:Y:S01]  /*0580*/  STS [R5+0x200], R51 ;  /* 0x0002003305007388 */ /* 0x000fe20000000800 */
[----:B------:R-:W-:-:S03]  /*0590*/  ISETP.NE.AND.EX P1, PT, R45, R47, PT, P1 ;  /* 0x0000002f2d00720c */ /* 0x000fc60003f25310 */
        /* <DEDUP_REMOVED lines=16> */
[----:B-1----:R-:W-:Y:S01]  /*06a0*/  IMAD.IADD R8, R31, 0x1, R8 ;  /* 0x000000011f087824 */ /* 0x002fe200078e0208 */
[----:B------:R-:W-:Y:S01]  /*06b0*/  STS.64 [R9+0x880], R10 ;  /* 0x0008800a09007388 */ /* 0x000fe20000000a00 */
[----:B------:R-:W-:Y:S06]  /*06c0*/  BAR.SYNC.DEFER_BLOCKING 0x0 ;  /* 0x0000000000007b1d */ /* 0x000fec0000010000 */
[----:B------:R0:W1:Y:S02]  /*06d0*/  @P2 LDS.64 R48, [R9+0x878] ;  /* 0x0008780009302984 */ /* 0x0000640000000a00 */
[----:B0-----:R-:W-:-:S05]  /*06e0*/  SEL R9, R8, RZ, !P6 ;  /* 0x000000ff08097207 */ /* 0x001fca0007000000 */
[----:B--2---:R-:W-:-:S05]  /*06f0*/  IMAD.IADD R9, R50, 0x1, R9 ;  /* 0x0000000132097824 */ /* 0x004fca00078e0209 */
[----:B------:R-:W-:-:S05]  /*0700*/  SEL R14, R9, RZ, !P5 ;  /* 0x000000ff090e7207 */ /* 0x000fca0006800000 */
[----:B---3--:R-:W-:Y:S01]  /*0710*/  IMAD.IADD R14, R51, 0x1, R14 ;  /* 0x00000001330e7824 */ /* 0x008fe200078e020e */
[----:B-1----:R-:W-:-:S04]  /*0720*/  @P2 ISETP.NE.U32.AND P0, PT, R48, R32, PT ;  /* 0x000000203000220c */ /* 0x002fc80003f05070 */
[----:B------:R-:W-:-:S04]  /*0730*/  @P2 ISETP.NE.AND.EX P0, PT, R49, R33, PT, P0 ;  /* 0x000000213100220c */ /* 0x000fc80003f05300 */
[----:B------:R-:W-:Y:S02]  /*0740*/  @P2 SEL R6, RZ, 0x1, !P0 ;  /* 0x00000001ff062807 */ /* 0x000fe40004000000 */
[----:B------:R-:W-:Y:S02]  /*0750*/  ISETP.NE.U32.AND P2, PT, R42, R44, PT ;  /* 0x0000002c2a00720c */ /* 0x000fe40003f45070 */
[----:B------:R-:W-:Y:S01]  /*0760*/  ISETP.NE.U32.AND P0, PT, R46, R10, PT ;  /* 0x0000000a2e00720c */ /* 0x000fe20003f05070 */
[----:B------:R-:W-:Y:S01]  /*0770*/  VIADD R7, R6, 0x1 ;  /* 0x0000000106077836 */ /* 0x000fe20000000000 */
[----:B------:R-:W-:Y:S01]  /*0780*/  ISETP.NE.AND.EX P2, PT, R43, R45, PT, P2 ;  /* 0x0000002d2b00720c */ /* 0x000fe20003f45320 */
[----:B------:R-:W-:Y:S01]  /*0790*/  @!P3 IMAD.MOV R7, RZ, RZ, R6 ;  /* 0x000000ffff07b224 */ /* 0x000fe200078e0206 */
[----:B------:R-:W-:Y:S02]  /*07a0*/  ISETP.NE.U32.AND P3, PT, R40, R42, PT ;  /* 0x0000002a2800720c */ /* 0x000fe40003f65070 */
[----:B------:R-:W-:Y:S01]  /*07b0*/  ISETP.NE.AND.EX P0, PT, R47, R11, PT, P0 ;  /* 0x0000000b2f00720c */ /* 0x000fe20003f05300 */
[----:B------:R-:W-:Y:S01]  /*07c0*/  VIADD R8, R7, 0x1 ;  /* 0x0000000107087836 */ /* 0x000fe20000000000 */
[----:B------:R-:W-:Y:S01]  /*07d0*/  ISETP.NE.AND.EX P3, PT, R41, R43, PT, P3 ;  /* 0x0000002b2900720c */ /* 0x000fe20003f65330 */
[----:B------:R-:W-:Y:S01]  /*07e0*/  @!P6 IMAD.MOV R8, RZ, RZ, R7 ;  /* 0x000000ffff08e224 */ /* 0x000fe200078e0207 */
[----:B------:R-:W-:-:S03]  /*07f0*/  ISETP.NE.AND P6, PT, R0, 0x3, PT ;  /* 0x000000030000780c */ /* 0x000fc60003fc5270 */
[----:B------:R-:W-:Y:S02]  /*0800*/  VIADD R9, R8, 0x1 ;  /* 0x0000000108097836 */ /* 0x000fe40000000000 */
[----:B------:R-:W-:Y:S01]  /*0810*/  @!P5 IMAD.MOV R9, RZ, RZ, R8 ;  /* 0x000000ffff09d224 */ /* 0x000fe200078e0208 */
[----:B------:R-:W-:Y:S02]  /*0820*/  ISETP.NE.AND P5, PT, R13, RZ, PT ;  /* 0x000000ff0d00720c */ /* 0x000fe40003fa5270 */
[----:B------:R-:W-:Y:S01]  /*0830*/  SEL R13, R14, RZ, !P4 ;  /* 0x000000ff0e0d7207 */ /* 0x000fe20006000000 */
[----:B------:R-:W-:Y:S02]  /*0840*/  VIADD R52, R9, 0x1 ;  /* 0x0000000109347836 */ /* 0x000fe40000000000 */
[----:B------:R-:W-:Y:S02]  /*0850*/  @!P4 IMAD.MOV R52, RZ, RZ, R9 ;  /* 0x000000ffff34c224 */ /* 0x000fe400078e0209 */
[----:B------:R-:W-:-:S02]  /*0860*/  IMAD.IADD R13, R56, 0x1, R13 ;  /* 0x00000001380d7824 */ /* 0x000fc400078e020d */
[----:B------:R-:W-:Y:S02]  /*0870*/  VIADD R53, R52, 0x1 ;  /* 0x0000000134357836 */ /* 0x000fe40000000000 */
[----:B------:R-:W-:Y:S01]  /*0880*/  @!P3 IMAD.MOV R53, RZ, RZ, R52 ;  /* 0x000000ffff35b224 */ /* 0x000fe200078e0234 */
[----:B------:R-:W-:-:S03]  /*0890*/  SEL R14, R13, RZ, !P3 ;  /* 0x000000ff0d0e7207 */ /* 0x000fc60005800000 */
[----:B------:R-:W-:Y:S02]  /*08a0*/  VIADD R54, R53, 0x1 ;  /* 0x0000000135367836 */ /* 0x000fe40000000000 */
[----:B------:R-:W-:Y:S02]  /*08b0*/  IMAD.IADD R14, R3, 0x1, R14 ;  /* 0x00000001030e7824 */ /* 0x000fe400078e020e */
[----:B------:R-:W-:-:S03]  /*08c0*/  @!P2 IMAD.MOV R54, RZ, RZ, R53 ;  /* 0x000000ffff36a224 */ /* 0x000fc600078e0235 */
[----:B------:R-:W-:Y:S01]  /*08d0*/  SEL R13, R14, RZ, !P2 ;  /* 0x000000ff0e0d7207 */ /* 0x000fe20005000000 */
[----:B------:R-:W-:Y:S02]  /*08e0*/  VIADD R55, R54, 0x1 ;  /* 0x0000000136377836 */ /* 0x000fe40000000000 */
[----:B------:R-:W-:Y:S02]  /*08f0*/  @!P1 IMAD.MOV R55, RZ, RZ, R54 ;  /* 0x000000ffff379224 */ /* 0x000fe400078e0236 */
[----:B------:R-:W-:-:S05]  /*0900*/  IMAD.IADD R13, R4, 0x1, R13 ;  /* 0x00000001040d7824 */ /* 0x000fca00078e020d */
[----:B------:R-:W-:Y:S01]  /*0910*/  SEL R14, R13, RZ, !P1 ;  /* 0x000000ff0d0e7207 */ /* 0x000fe20004800000 */
[----:B------:R-:W-:Y:S02]  /*0920*/  VIADD R13, R55, 0x1 ;  /* 0x00000001370d7836 */ /* 0x000fe40000000000 */
[----:B------:R-:W-:Y:S02]  /*0930*/  @!P0 IMAD.MOV R13, RZ, RZ, R55 ;  /* 0x000000ffff0d8224 */ /* 0x000fe400078e0237 */
[----:B------:R-:W-:-:S05]  /*0940*/  IMAD.IADD R14, R5, 0x1, R14 ;  /* 0x00000001050e7824 */ /* 0x000fca00078e020e */
        /* <DEDUP_REMOVED lines=43> */
[----:B------:R-:W-:Y:S02]  /*0c00*/  SEL R29, R14, RZ, P0 ;  /* 0x000000ff0e1d7207 */ /* 0x000fe40000000000 */
[----:B-1----:R-:W-:Y:S02]  /*0c10*/  SEL R28, R13, RZ, P0 ;  /* 0x000000ff0d1c7207 */ /* 0x002fe40000000000 */
        /* <DEDUP_REMOVED lines=12> */
[----:B------:R-:W0:Y:S03]  /*0ce0*/  LDS.128 R20, [UR4+0x20] ;  /* 0x00002004ff147984 */ /* 0x000e260008000c00 */
[----:B------:R-:W-:Y:S02]  /*0cf0*/  SEL R60, R24, RZ, !P0 ;  /* 0x000000ff183c7207 */ /* 0x000fe40004000000 */
[----:B------:R-:W-:-:S03]  /*0d00*/  ISETP.NE.AND P0, PT, R18, RZ, PT ;  /* 0x000000ff1200720c */ /* 0x000fc60003f05270 */
[----:B------:R-:W-:Y:S02]  /*0d10*/  IMAD.IADD R60, R17, 0x1, R60 ;  /* 0x00000001113c7824 */ /* 0x000fe400078e023c */
[----:B------:R-:W-:-:S03]  /*0d20*/  IMAD.IADD R17, R12, 0x1, R14 ;  /* 0x000000010c117824 */ /* 0x000fc600078e020e */
[----:B------:R-:W-:-:S05]  /*0d30*/  SEL R26, R60, RZ, !P0 ;  /* 0x000000ff3c1a7207 */ /* 0x000fca0004000000 */
[----:B------:R-:W-:Y:S01]  /*0d40*/  IMAD.IADD R15, R19, 0x1, R26 ;  /* 0x00000001130f7824 */ /* 0x000fe200078e021a */
[----:B0-----:R-:W-:-:S04]  /*0d50*/  ISETP.NE.AND P0, PT, R20, RZ, PT ;  /* 0x000000ff1400720c */ /* 0x001fc80003f05270 */
[----:B------:R-:W-:Y:S02]  /*0d60*/  SEL R26, R15, RZ, !P0 ;  /* 0x000000ff0f1a7207 */ /* 0x000fe40004000000 */
[----:B------:R-:W-:-:S03]  /*0d70*/  ISETP.NE.AND P0, PT, R0, 0x2, PT ;  /* 0x000000020000780c */ /* 0x000fc60003f05270 */
[----:B------:R-:W-:Y:S01]  /*0d80*/  IMAD.IADD R21, R21, 0x1, R26 ;  /* 0x0000000115157824 */ /* 0x000fe200078e021a */
[----:B------:R-:W-:Y:S02]  /*0d90*/  SEL R25, R24, R13, !P0 ;  /* 0x0000000d18197207 */ /* 0x000fe40004000000 */
[----:B------:R-:W-:Y:S02]  /*0da0*/  SEL R19, R17, R12, !P0 ;  /* 0x0000000c11137207 */ /* 0x000fe40004000000 */
[----:B------:R-:W-:Y:S02]  /*0db0*/  SEL R60, R60, R25, !P6 ;  /* 0x000000193c3c7207 */ /* 0x000fe40007000000 */
[----:B------:R-:W0:Y:S01]  /*0dc0*/  LDS.128 R24, [UR4+0x30] ;  /* 0x00003004ff187984 */ /* 0x000e220008000c00 */
[----:B------:R-:W-:-:S04]  /*0dd0*/  ISETP.NE.AND P0, PT, R22, RZ, PT ;  /* 0x000000ff1600720c */ /* 0x000fc80003f05270 */
[----:B------:R-:W-:-:S05]  /*0de0*/  SEL R13, R21, RZ, !P0 ;  /* 0x000000ff150d7207 */ /* 0x000fca0004000000 */
[----:B------:R-:W-:Y:S02]  /*0df0*/  IMAD.IADD R61, R23, 0x1, R13 ;  /* 0x00000001173d7824 */ /* 0x000fe400078e020d */
[----:B------:R-:W1:Y:S04]  /*0e00*/  SHFL.UP PT, R13, R28, 0x1, RZ ;  /* 0x042000001c0d7989 */ /* 0x000e6800000e00ff */
[----:B------:R2:W3:Y:S01]  /*0e10*/  SHFL.UP PT, R28, R29, 0x1, RZ ;  /* 0x042000001d1c7989 */ /* 0x0004e200000e00ff */
[----:B0-----:R-:W-:-:S04]  /*0e20*/  ISETP.NE.AND P0, PT, R24, RZ, PT ;  /* 0x000000ff1800720c */ /* 0x001fc80003f05270 */
[----:B------:R-:W-:Y:S02]  /*0e30*/  SEL R23, R61, RZ, !P0 ;  /* 0x000000ff3d177207 */ /* 0x000fe40004000000 */
[----:B------:R-:W-:-:S03]  /*0e40*/  ISETP.NE.AND P0, PT, R0, 0x4, PT ;  /* 0x000000040000780c */ /* 0x000fc60003f05270 */
[----:B------:R-:W-:Y:S01]  /*0e50*/  IMAD.IADD R25, R25, 0x1, R23 ;  /* 0x0000000119197824 */ /* 0x000fe200078e0217 */
[----:B------:R-:W-:Y:S01]  /*0e60*/  SEL R60, R15, R60, !P0 ;  /* 0x0000003c0f3c7207 */ /* 0x000fe20004000000 */
[----:B------:R-:W-:Y:S01]  /*0e70*/  IMAD.IADD R23, R17, 0x1, R16 ;  /* 0x0000000111177824 */ /* 0x000fe200078e0210 */
[----:B------:R-:W-:-:S04]  /*0e80*/  ISETP.NE.AND P0, PT, R0, 0x5, PT ;  /* 0x000000050000780c */ /* 0x000fc80003f05270 */
[----:B------:R-:W-:Y:S02]  /*0e90*/  SEL R60, R21, R60, !P0 ;  /* 0x0000003c153c7207 */ /* 0x000fe40004000000 */
[----:B------:R-:W-:Y:S02]  /*0ea0*/  ISETP.NE.AND P0, PT, R0, 0x6, PT ;  /* 0x000000060000780c */ /* 0x000fe40003f05270 */
[----:B------:R-:W-:Y:S01]  /*0eb0*/  SEL R19, R23, R19, !P6 ;  /* 0x0000001317137207 */ /* 0x000fe20007000000 */
[----:B------:R-:W-:Y:S01]  /*0ec0*/  IMAD.IADD R23, R18, 0x1, R23 ;  /* 0x0000000112177824 */ /* 0x000fe200078e0217 */
[----:B------:R-:W-:Y:S02]  /*0ed0*/  SEL R60, R61, R60, !P0 ;  /* 0x0000003c3d3c7207 */ /* 0x000fe40004000000 */
[----:B------:R-:W-:Y:S01]  /*0ee0*/  ISETP.NE.AND P0, PT, R0, 0x7, PT ;  /* 0x000000070000780c */ /* 0x000fe20003f05270 */
[----:B--2---:R-:W-:Y:S01]  /*0ef0*/  IMAD.IADD R29, R23, 0x1, R20 ;  /* 0x00000001171d7824 */ /* 0x004fe200078e0214 */
[----:B------:R-:W-:-:S02]  /*0f00*/  ISETP.NE.AND P6, PT, R57, RZ, PT ;  /* 0x000000ff3900720c */ /* 0x000fc40003fc5270 */
[----:B------:R-:W-:Y:S02]  /*0f10*/  SEL R60, R25, R60, !P0 ;  /* 0x0000003c193c7207 */ /* 0x000fe40004000000 */
[----:B------:R-:W-:-:S04]  /*0f20*/  ISETP.GE.U32.AND P0, PT, R59, 0x20, PT ;  /* 0x000000203b00780c */ /* 0x000fc80003f06070 */
[----:B------:R-:W-:Y:S02]  /*0f30*/  SEL R15, R60, RZ, P0 ;  /* 0x000000ff3c0f7207 */ /* 0x000fe40000000000 */
[----:B-1----:R-:W-:-:S04]  /*0f40*/  ISETP.NE.AND P0, PT, R13, RZ, PT ;  /* 0x000000ff0d00720c */ /* 0x002fc80003f05270 */
[----:B------:R-:W-:Y:S02]  /*0f50*/  SEL R21, R15, RZ, !P0 ;  /* 0x000000ff0f157207 */ /* 0x000fe40004000000 */
[----:B------:R-:W-:-:S13]  /*0f60*/  ISETP.NE.AND P0, PT, R2, RZ, PT ;  /* 0x000000ff0200720c */ /* 0x000fda0003f05270 */
[----:B---3--:R-:W-:Y:S01]  /*0f70*/  @P0 IMAD.IADD R15, R28, 0x1, R21 ;  /* 0x000000011c0f0824 */ /* 0x008fe200078e0215 */
[----:B------:R-:W-:-:S04]  /*0f80*/  ISETP.NE.AND P0, PT, R6, RZ, PT ;  /* 0x000000ff0600720c */ /* 0x000fc80003f05270 */
[----:B------:R-:W-:-:S05]  /*0f90*/  SEL R21, R15, RZ, !P0 ;  /* 0x000000ff0f157207 */ /* 0x000fca0004000000 */
[----:B------:R-:W-:-:S05]  /*0fa0*/  IMAD.IADD R21, R30, 0x1, R21 ;  /* 0x000000011e157824 */ /* 0x000fca00078e0215 */
[----:B------:R-:W-:Y:S02]  /*0fb0*/  SEL R28, R21, RZ, !P5 ;  /* 0x000000ff151c7207 */ /* 0x000fe40006800000 */
[----:B------:R-:W-:-:S03]  /*0fc0*/  ISETP.NE.AND P5, PT, R58, RZ, PT ;  /* 0x000000ff3a00720c */ /* 0x000fc60003fa5270 */
[----:B------:R-:W-:-:S05]  /*0fd0*/  IMAD.IADD R17, R31, 0x1, R28 ;  /* 0x000000011f117824 */ /* 0x000fca00078e021c */
[----:B------:R-:W-:Y:S02]  /*0fe0*/  SEL R31, R17, RZ, !P6 ;  /* 0x000000ff111f7207 */ /* 0x000fe40007000000 */
[----:B------:R-:W-:-:S04]  /*0ff0*/  ISETP.NE.AND P6, PT, R0, 0x4, PT ;  /* 0x000000040000780c */ /* 0x000fc80003fc5270 */
[----:B------:R-:W-:Y:S01]  /*1000*/  SEL R28, R23, R19, !P6 ;  /* 0x00000013171c7207 */ /* 0x000fe20007000000 */
[----:B------:R-:W-:Y:S01]  /*1010*/  IMAD.IADD R19, R50, 0x1, R31 ;  /* 0x0000000132137824 */ /* 0x000fe200078e021f */
[----:B------:R-:W-:-:S04]  /*1020*/  ISETP.NE.AND P6, PT, R0, 0x5, PT ;  /* 0x000000050000780c */ /* 0x000fc80003fc5270 */
[----:B------:R-:W-:Y:S02]  /*1030*/  SEL R30, R19, RZ, !P5 ;  /* 0x000000ff131e7207 */ /* 0x000fe40006800000 */
[----:B------:R-:W-:Y:S01]  /*1040*/  SEL R28, R29, R28, !P6 ;  /* 0x0000001c1d1c7207 */ /* 0x000fe20007000000 */
[----:B------:R-:W-:Y:S01]  /*1050*/  IMAD.IADD R29, R22, 0x1, R29 ;  /* 0x00000001161d7824 */ /* 0x000fe200078e021d */
[----:B------:R-:W-:Y:S01]  /*1060*/  ISETP.NE.AND P6, PT, R0, 0x6, PT ;  /* 0x000000060000780c */ /* 0x000fe20003fc5270 */
[----:B------:R-:W-:Y:S01]  /*1070*/  IMAD.IADD R23, R51, 0x1, R30 ;  /* 0x0000000133177824 */ /* 0x000fe200078e021e */
[----:B------:R-:W-:Y:S01]  /*1080*/  ISETP.NE.AND P5, PT, R2, RZ, PT ;  /* 0x000000ff0200720c */ /* 0x000fe20003fa5270 */
[C---:B------:R-:W-:Y:S01]  /*1090*/  IMAD.IADD R60, R29.reuse, 0x1, R24 ;  /* 0x000000011d3c7824 */ /* 0x040fe200078e0218 */
[----:B------:R-:W-:Y:S02]  /*10a0*/  SEL R57, R29, R28, !P6 ;  /* 0x0000001c1d397207 */ /* 0x000fe40007000000 */
[----:B------:R-:W-:-:S02]  /*10b0*/  SEL R31, R23, RZ, !P4 ;  /* 0x000000ff171f7207 */ /* 0x000fc40006000000 */
[----:B------:R-:W-:Y:S02]  /*10c0*/  ISETP.NE.AND P4, PT, R0, 0x7, PT ;  /* 0x000000070000780c */ /* 0x000fe40003f85270 */
[----:B------:R-:W-:Y:S01]  /*10d0*/  ISETP.GE.U32.AND P6, PT, R59, 0x20, PT ;  /* 0x000000203b00780c */ /* 0x000fe20003fc6070 */
[----:B------:R-:W-:Y:S01]  /*10e0*/  IMAD.IADD R56, R56, 0x1, R31 ;  /* 0x0000000138387824 */ /* 0x000fe200078e021f */
[----:B------:R-:W-:Y:S02]  /*10f0*/  SEL R57, R60, R57, !P4 ;  /* 0x000000393c397207 */ /* 0x000fe40006000000 */
[----:B------:R-:W-:Y:S02]  /*1100*/  SEL R13, R13, RZ, P5 ;  /* 0x000000ff0d0d7207 */ /* 0x000fe40002800000 */
[----:B------:R-:W-:Y:S02]  /*1110*/  SEL R58, R56, RZ, !P3 ;  /* 0x000000ff383a7207 */ /* 0x000fe40005800000 */
[----:B------:R-:W-:-:S02]  /*1120*/  ISETP.NE.AND P3, PT, R26, RZ, PT ;  /* 0x000000ff1a00720c */ /* 0x000fc40003f65270 */
[----:B------:R-:W-:Y:S01]  /*1130*/  SEL R0, R57, RZ, P6 ;  /* 0x000000ff39007207 */ /* 0x000fe20003000000 */
[----:B------:R-:W-:Y:S01]  /*1140*/  IMAD.IADD R3, R3, 0x1, R58 ;  /* 0x0000000103037824 */ /* 0x000fe200078e023a */
[----:B------:R-:W-:Y:S01]  /*1150*/  SEL R28, R25, RZ, !P3 ;  /* 0x000000ff191c7207 */ /* 0x000fe20005800000 */
[----:B------:R-:W-:Y:S01]  /*1160*/  IMAD.IADD R25, R26, 0x1, R60 ;  /* 0x000000011a197824 */ /* 0x000fe200078e023c */
[----:B------:R-:W-:Y:S01]  /*1170*/  ISETP.NE.AND P3, PT, R59, RZ, PT ;  /* 0x000000ff3b00720c */ /* 0x000fe20003f65270 */
[----:B------:R-:W-:Y:S02]  /*1180*/  IMAD.IADD R0, R0, 0x1, R13 ;  /* 0x0000000100007824 */ /* 0x000fe400078e020d */
[----:B------:R-:W-:Y:S01]  /*1190*/  IMAD.IADD R29, R27, 0x1, R28 ;  /* 0x000000011b1d7824 */ /* 0x000fe200078e021c */
[----:B------:R-:W-:Y:S01]  /*11a0*/  SEL R27, R3, RZ, !P2 ;  /* 0x000000ff031b7207 */ /* 0x000fe20005000000 */
[----:B------:R-:W-:Y:S02]  /*11b0*/  IMAD.IADD R6, R0, 0x1, R6 ;  /* 0x0000000100067824 */ /* 0x000fe400078e0206 */
[----:B------:R-:W-:-:S02]  /*11c0*/  IMAD.IADD R7, R7, 0x1, R0 ;  /* 0x0000000107077824 */ /* 0x000fc400078e0200 */
[----:B------:R-:W-:Y:S02]  /*11d0*/  IMAD.IADD R4, R4, 0x1, R27 ;  /* 0x0000000104047824 */ /* 0x000fe400078e021b */
[----:B------:R-:W-:Y:S02]  /*11e0*/  IMAD.IADD R8, R8, 0x1, R0 ;  /* 0x0000000108087824 */ /* 0x000fe400078e0200 */
[----:B------:R-:W0:Y:S01]  /*11f0*/  @!P3 LDC.64 R50, c[0x0][0x3a8] ;  /* 0x0000ea00ff32bb82 */ /* 0x000e220000000a00 */
[----:B------:R-:W-:Y:S01]  /*1200*/  @!P3 IMAD.MOV.U32 R30, RZ, RZ, 0x65 ;  /* 0x00000065ff1eb424 */ /* 0x000fe200078e00ff */
[----:B------:R-:W-:Y:S01]  /*1210*/  SEL R2, R4, RZ, !P1 ;  /* 0x000000ff04027207 */ /* 0x000fe20004800000 */
[----:B------:R-:W-:Y:S01]  /*1220*/  @!P3 IMAD.MOV.U32 R31, RZ, RZ, 0x0 ;  /* 0x00000000ff1fb424 */ /* 0x000fe200078e00ff */
[----:B------:R-:W-:Y:S01]  /*1230*/  ISETP.GE.AND P1, PT, R25, 0x101, PT ;  /* 0x000001011900780c */ /* 0x000fe20003f26270 */
[----:B------:R-:W-:Y:S02]  /*1240*/  @!P3 IMAD.MOV.U32 R28, RZ, RZ, R25 ;  /* 0x000000ffff1cb224 */ /* 0x000fe400078e0019 */
[----:B------:R-:W-:-:S02]  /*1250*/  IMAD.IADD R5, R5, 0x1, R2 ;  /* 0x0000000105057824 */ /* 0x000fc400078e0202 */
[--C-:B------:R-:W-:Y:S02]  /*1260*/  IMAD.IADD R9, R9, 0x1, R0.reuse ;  /* 0x0000000109097824 */ /* 0x100fe400078e0200 */
[--C-:B------:R-:W-:Y:S02]  /*1270*/  IMAD.IADD R52, R52, 0x1, R0.reuse ;  /* 0x0000000134347824 */ /* 0x100fe400078e0200 */
[--C-:B------:R-:W-:Y:S02]  /*1280*/  IMAD.IADD R53, R53, 0x1, R0.reuse ;  /* 0x0000000135357824 */ /* 0x100fe400078e0200 */
[--C-:B------:R-:W-:Y:S02]  /*1290*/  IMAD.IADD R54, R54, 0x1, R0.reuse ;  /* 0x0000000136367824 */ /* 0x100fe400078e0200 */
[----:B------:R-:W-:Y:S01]  /*12a0*/  IMAD.IADD R55, R55, 0x1, R0 ;  /* 0x0000000137377824 */ /* 0x000fe200078e0200 */
[----:B0-----:R0:W-:Y:S01]  /*12b0*/  @!P3 ST.E.128.STRONG.GPU desc[UR12][R50.64+0x200], R28 ;  /* 0x0002001c3200b985 */ /* 0x0011e2000c10fd0c */
[----:B------:R-:W-:Y:S05]  /*12c0*/  @!P1 BRA `(.L_x_1840) ;  /* 0x0000000c00e09947 */ /* 0x000fea0003800000 */
[----:B------:R-:W-:Y:S01]  /*12d0*/  BAR.SYNC.DEFER_BLOCKING 0x0 ;  /* 0x0000000000007b1d */ /* 0x000fe20000010000 */
[----:B------:R-:W-:Y:S02]  /*12e0*/  ISETP.NE.U32.AND P2, PT, R32, R34, PT ;  /* 0x000000222000720c */ /* 0x000fe40003f45070 */
[----:B------:R-:W-:Y:S02]  /*12f0*/  @P0 LEA R0, R0, UR4, 0x4 ;  /* 0x0000000400000c11 */ /* 0x000fe4000f8e20ff */
[----:B------:R-:W-:Y:S02]  /*1300*/  ISETP.NE.AND.EX P2, PT, R33, R35, PT, P2 ;  /* 0x000000232100720c */ /* 0x000fe40003f45320 */
[----:B------:R-:W-:Y:S02]  /*1310*/  ISETP.NE.U32.AND P1, PT, R34, R36, PT ;  /* 0x000000242200720c */ /* 0x000fe40003f25070 */
[----:B------:R-:W-:Y:S02]  /*1320*/  ISETP.NE.U32.AND P4, PT, R36, R38, PT ;  /* 0x000000262400720c */ /* 0x000fe40003f85070 */
[----:B------:R-:W-:-:S02]  /*1330*/  ISETP.NE.U32.AND P5, PT, R40, R42, PT ;  /* 0x0000002a2800720c */ /* 0x000fc40003fa5070 */
[----:B------:R-:W-:Y:S02]  /*1340*/  ISETP.NE.U32.AND P3, PT, R38, R40, PT ;  /* 0x000000282600720c */ /* 0x000fe40003f65070 */
[----:B------:R-:W-:Y:S02]  /*1350*/  ISETP.NE.AND.EX P1, PT, R35, R37, PT, P1 ;  /* 0x000000252300720c */ /* 0x000fe40003f25310 */
[----:B------:R-:W-:Y:S02]  /*1360*/  ISETP.NE.AND.EX P4, PT, R37, R39, PT, P4 ;  /* 0x000000272500720c */ /* 0x000fe40003f85340 */
[----:B------:R-:W-:Y:S02]  /*1370*/  @P2 LEA R6, R6, UR4, 0x4 ;  /* 0x0000000406062c11 */ /* 0x000fe4000f8e20ff */
[----:B------:R-:W-:Y:S02]  /*1380*/  ISETP.NE.U32.AND P6, PT, R44, R46, PT ;  /* 0x0000002e2c00720c */ /* 0x000fe40003fc5070 */
[----:B------:R-:W-:Y:S01]  /*1390*/  ISETP.NE.AND.EX P3, PT, R39, R41, PT, P3 ;  /* 0x000000292700720c */ /* 0x000fe20003f65330 */
[----:B------:R1:W-:Y:S01]  /*13a0*/  @P0 STS.64 [R0], R48 ;  /* 0x0000003000000388 */ /* 0x0003e20000000a00 */
[----:B------:R-:W-:-:S03]  /*13b0*/  ISETP.NE.AND.EX P6, PT, R45, R47, PT, P6 ;  /* 0x0000002f2d00720c */ /* 0x000fc60003fc5360 */
[----:B------:R1:W-:Y:S01]  /*13c0*/  @P0 STS [R0+0x8], R15 ;  /* 0x0000080f00000388 */ /* 0x0003e20000000800 */
[----:B------:R-:W-:Y:S02]  /*13d0*/  ISETP.NE.U32.AND P0, PT, R42, R44, PT ;  /* 0x0000002c2a00720c */ /* 0x000fe40003f05070 */
[----:B------:R-:W-:Y:S01]  /*13e0*/  @P1 LEA R7, R7, UR4, 0x4 ;  /* 0x0000000407071c11 */ /* 0x000fe2000f8e20ff */
[----:B------:R1:W-:Y:S01]  /*13f0*/  @P2 STS.64 [R6], R32 ;  /* 0x0000002006002388 */ /* 0x0003e20000000a00 */
[----:B------:R-:W-:Y:S02]  /*1400*/  ISETP.NE.AND.EX P0, PT, R43, R45, PT, P0 ;  /* 0x0000002d2b00720c */ /* 0x000fe40003f05300 */
[----:B------:R-:W-:Y:S01]  /*1410*/  @P4 LEA R8, R8, UR4, 0x4 ;  /* 0x0000000408084c11 */ /* 0x000fe2000f8e20ff */
[----:B------:R1:W-:Y:S01]  /*1420*/  @P2 STS [R6+0x8], R21 ;  /* 0x0000081506002388 */ /* 0x0003e20000000800 */
[----:B------:R-:W-:Y:S02]  /*1430*/  ISETP.NE.AND.EX P2, PT, R41, R43, PT, P5 ;  /* 0x0000002b2900720c */ /* 0x000fe40003f45350 */
[----:B------:R-:W-:Y:S01]  /*1440*/  ISETP.NE.U32.AND P5, PT, R46, R10, PT ;  /* 0x0000000a2e00720c */ /* 0x000fe20003fa5070 */
[----:B------:R1:W-:Y:S01]  /*1450*/  @P1 STS.64 [R7], R34 ;  /* 0x0000002207001388 */ /* 0x0003e20000000a00 */
[----:B------:R-:W-:-:S02]  /*1460*/  @P3 LEA R9, R9, UR4, 0x4 ;  /* 0x0000000409093c11 */ /* 0x000fc4000f8e20ff */
[----:B------:R-:W-:Y:S01]  /*1470*/  ISETP.NE.AND.EX P5, PT, R47, R11, PT, P5 ;  /* 0x0000000b2f00720c */ /* 0x000fe20003fa5350 */
[----:B------:R1:W-:Y:S01]  /*1480*/  @P1 STS [R7+0x8], R17 ;  /* 0x0000081107001388 */ /* 0x0003e20000000800 */
[----:B------:R-:W-:Y:S02]  /*1490*/  @P6 LEA R13, R54, UR4, 0x4 ;  /* 0x00000004360d6c11 */ /* 0x000fe4000f8e20ff */
[----:B------:R-:W-:Y:S01]  /*14a0*/  @P0 LEA R53, R53, UR4, 0x4 ;  /* 0x0000000435350c11 */ /* 0x000fe2000f8e20ff */
[----:B------:R1:W-:Y:S01]  /*14b0*/  @P4 STS.64 [R8], R36 ;  /* 0x0000002408004388 */ /* 0x0003e20000000a00 */
[----:B------:R-:W-:Y:S02]  /*14c0*/  ISETP.GE.U32.AND P1, PT, R59, R25, PT ;  /* 0x000000193b00720c */ /* 0x000fe40003f26070 */
[----:B------:R-:W-:Y:S01]  /*14d0*/  @P2 LEA R11, R52, UR4, 0x4 ;  /* 0x00000004340b2c11 */ /* 0x000fe2000f8e20ff */
[----:B------:R1:W-:Y:S04]  /*14e0*/  @P4 STS [R8+0x8], R19 ;  /* 0x0000081308004388 */ /* 0x0003e80000000800 */
[----:B------:R-:W-:Y:S01]  /*14f0*/  @P5 LEA R55, R55, UR4, 0x4 ;  /* 0x0000000437375c11 */ /* 0x000fe2000f8e20ff */
        /* <DEDUP_REMOVED lines=11> */
[----:B------:R-:W-:Y:S05]  /*15b0*/  @P1 EXIT ;  /* 0x000000000000194d */ /* 0x000fea0003800000 */
[----:B-1----:R-:W-:Y:S01]  /*15c0*/  IADD3 R3, PT, PT, R18, R14, R16 ;  /* 0x0000000e12037210 */ /* 0x002fe20007ffe010 */
[----:B------:R-:W-:Y:S01]  /*15d0*/  BSSY.RECONVERGENT B0, `(.L_x_1841) ;  /* 0x0000025000007945 */ /* 0x000fe20003800200 */
[----:B------:R-:W-:Y:S02]  /*15e0*/  LOP3.LUT R0, RZ, R59, RZ, 0x33, !PT ;  /* 0x0000003bff007212 */ /* 0x000fe400078e33ff */
        /* <DEDUP_REMOVED lines=8> */
[----:B------:R-:W-:-:S05]  /*1670*/  LEA.HI R0, R0, 0x1, RZ, 0x18 ;  /* 0x0000000100007811 */ /* 0x000fca00078fc0ff */
[C---:B------:R-:W-:Y:S01]  /*1680*/  IMAD.SHL.U32 R6, R0.reuse, 0x100, RZ ;  /* 0x0000010000067824 */ /* 0x040fe200078e00ff */
[----:B------:R-:W-:Y:S01]  /*1690*/  LOP3.LUT R0, R0, 0x3, RZ, 0xc0, !PT ;  /* 0x0000000300007812 */ /* 0x000fe200078ec0ff */
[----:B------:R-:W2:Y:S03]  /*16a0*/  LDC.64 R4, c[0x0][0x390] ;  /* 0x0000e400ff047b82 */ /* 0x000ea60000000a00 */
[----:B------:R-:W-:Y:S01]  /*16b0*/  LOP3.LUT R6, R6, 0x300, RZ, 0xc0, !PT ;  /* 0x0000030006067812 */ /* 0x000fe200078ec0ff */
[----:B------:R-:W-:Y:S02]  /*16c0*/  IMAD.MOV R0, RZ, RZ, -R0 ;  /* 0x000000ffff007224 */ /* 0x000fe400078e0a00 */
[----:B-1----:R-:W-:-:S04]  /*16d0*/  IMAD.WIDE.U32 R2, R59, 0x4, R2 ;  /* 0x000000043b027825 */ /* 0x002fc800078e0002 */
[----:B------:R-:W-:Y:S01]  /*16e0*/  IMAD.MOV.U32 R10, RZ, RZ, R2 ;  /* 0x000000ffff0a7224 */ /* 0x000fe200078e0002 */
[C---:B------:R-:W-:Y:S01]  /*16f0*/  LEA R2, R59.reuse, UR4, 0x4 ;  /* 0x000000043b027c11 */ /* 0x040fe2000f8e20ff */
[----:B------:R-:W-:Y:S02]  /*1700*/  IMAD.MOV.U32 R11, RZ, RZ, R3 ;  /* 0x000000ffff0b7224 */ /* 0x000fe400078e0003 */
[----:B--2---:R-:W-:-:S04]  /*1710*/  IMAD.WIDE.U32 R4, R59, 0x8, R4 ;  /* 0x000000083b047825 */ /* 0x004fc800078e0004 */
[----:B------:R-:W-:Y:S02]  /*1720*/  IMAD.IADD R59, R59, 0x1, R6 ;  /* 0x000000013b3b7824 */ /* 0x000fe400078e0206 */
[----:B------:R-:W-:-:S07]  /*1730*/  VIADD R8, R2, 0x8 ;  /* 0x0000000802087836 */ /* 0x000fce0000000000 */
.L_x_1843:
[----:B------:R-:W1:Y:S01]  /*1740*/  LDS.64 R2, [R8+-0x8] ;  /* 0xfffff80008027984 */ /* 0x000e620000000a00 */
[----:B------:R-:W-:Y:S01]  /*1750*/  IMAD.MOV.U32 R6, RZ, RZ, R10 ;  /* 0x000000ffff067224 */ /* 0x000fe200078e000a */
[----:B------:R-:W-:Y:S01]  /*1760*/  IADD3 R10, P2, PT, R10, 0x400, RZ ;  /* 0x000004000a0a7810 */ /* 0x000fe20007f5e0ff */
[--C-:B------:R-:W-:Y:S01]  /*1770*/  IMAD.MOV.U32 R7, RZ, RZ, R11.reuse ;  /* 0x000000ffff077224 */ /* 0x100fe200078e000b */
[----:B------:R2:W3:Y:S01]  /*1780*/  LDS R9, [R8] ;  /* 0x0000000008097984 */ /* 0x0004e20000000800 */
[----:B------:R-:W-:Y:S02]  /*1790*/  VIADD R0, R0, 0x1 ;  /* 0x0000000100007836 */ /* 0x000fe40000000000 */
[----:B------:R-:W-:-:S03]  /*17a0*/  IMAD.X R11, RZ, RZ, R11, P2 ;  /* 0x000000ffff0b7224 */ /* 0x000fc600010e060b */
[----:B------:R-:W-:Y:S01]  /*17b0*/  ISETP.NE.AND P0, PT, R0, RZ, PT ;  /* 0x000000ff0000720c */ /* 0x000fe20003f05270 */
[----:B--2---:R-:W-:Y:S01]  /*17c0*/  VIADD R8, R8, 0x1000 ;  /* 0x0000100008087836 */ /* 0x004fe20000000000 */
[----:B-1----:R1:W-:Y:S04]  /*17d0*/  STG.E.64 desc[UR12][R4.64], R2 ;  /* 0x0000000204007986 */ /* 0x0023e8000c101b0c */
[----:B---3--:R2:W-:Y:S01]  /*17e0*/  STG.E desc[UR12][R6.64], R9 ;  /* 0x0000000906007986 */ /* 0x0085e2000c10190c */
[----:B-1----:R-:W-:-:S05]  /*17f0*/  IADD3 R4, P3, PT, R4, 0x800, RZ ;  /* 0x0000080004047810 */ /* 0x002fca0007f7e0ff */
[----:B------:R-:W-:Y:S01]  /*1800*/  IMAD.X R5, RZ, RZ, R5, P3 ;  /* 0x000000ffff057224 */ /* 0x000fe200018e0605 */
[----:B--2---:R-:W-:Y:S07]  /*1810*/  @P0 BRA `(.L_x_1843) ;  /* 0xfffffffc00c80947 */ /* 0x004fee000383ffff */
.L_x_1842:
[----:B------:R-:W-:Y:S05]  /*1820*/  BSYNC.RECONVERGENT B0 ;  /* 0x0000000000007941 */ /* 0x000fea0003800200 */
.L_x_1841:
[----:B------:R-:W-:Y:S05]  /*1830*/  @!P1 EXIT ;  /* 0x000000000000994d */ /* 0x000fea0003800000 */
[----:B------:R-:W1:Y:S01]  /*1840*/  LDC.64 R2, c[0x0][0x390] ;  /* 0x0000e400ff027b82 */ /* 0x000e620000000a00 */
[----:B------:R-:W-:Y:S01]  /*1850*/  IMAD.IADD R0, R25, 0x1, -R59 ;  /* 0x0000000119007824 */ /* 0x000fe200078e0a3b */
[----:B------:R-:W-:Y:S04]  /*1860*/  BSSY.RECONVERGENT B0, `(.L_x_1844) ;  /* 0x000005b000007945 */ /* 0x000fe80003800200 */
[----:B------:R-:W-:Y:S02]  /*1870*/  ISETP.GT.AND P1, PT, R0, 0xc00, PT ;  /* 0x00000c000000780c */ /* 0x000fe40003f24270 */
[----:B------:R-:W2:Y:S01]  /*1880*/  LDC.64 R4, c[0x0][0x398] ;  /* 0x0000e600ff047b82 */ /* 0x000ea20000000a00 */
[----:B------:R-:W-:-:S05]  /*1890*/  LEA R0, R59, UR4, 0x4 ;  /* 0x000000043b007c11 */ /* 0x000fca000f8e20ff */
[----:B------:R-:W-:Y:S02]  /*18a0*/  VIADD R0, R0, 0x2000 ;  /* 0x0000200000007836 */ /* 0x000fe40000000000 */
[----:B-1----:R-:W-:-:S04]  /*18b0*/  IMAD.WIDE.U32 R2, R59, 0x8, R2 ;  /* 0x000000083b027825 */ /* 0x002fc800078e0002 */
[----:B--2---:R-:W-:Y:S01]  /*18c0*/  IMAD.WIDE.U32 R6, R59, 0x4, R4 ;  /* 0x000000043b067825 */ /* 0x004fe200078e0004 */
[----:B------:R-:W-:Y:S02]  /*18d0*/  IADD3 R4, P0, PT, R2, 0x1000, RZ ;  /* 0x0000100002047810 */ /* 0x000fe40007f1e0ff */
[----:B------:R-:W-:-:S03]  /*18e0*/  IADD3 R2, P2, PT, R6, 0x800, RZ ;  /* 0x0000080006027810 */ /* 0x000fc60007f5e0ff */
[----:B------:R-:W-:Y:S01]  /*18f0*/  IMAD.X R5, RZ, RZ, R3, P0 ;  /* 0x000000ffff057224 */ /* 0x000fe200000e0603 */
[----:B------:R-:W-:Y:S01]  /*1900*/  PLOP3.LUT P0, PT, PT, PT, PT, 0x80, 0x8 ;  /* 0x000000000008781c */ /* 0x000fe20003f0f070 */
[----:B------:R-:W-:Y:S01]  /*1910*/  IMAD.X R3, RZ, RZ, R7, P2 ;  /* 0x000000ffff037224 */ /* 0x000fe200010e0607 */
[----:B------:R-:W-:Y:S11]  /*1920*/  @!P1 BRA `(.L_x_1845) ;  /* 0x0000000400389947 */ /* 0x000ff60003800000 */
[----:B------:R-:W-:Y:S01]  /*1930*/  PLOP3.LUT P0, PT, PT, PT, PT, 0x8, 0x80 ;  /* 0x000000000080781c */ /* 0x000fe20003f0e170 */
[----:B0-----:R-:W-:-:S12]  /*1940*/  VIADD R50, R25, 0xfffff400 ;  /* 0xfffff40019327836 */ /* 0x001fd80000000000 */
.L_x_1846:
[----:B------:R-:W0:Y:S01]  /*1950*/  LDS.64 R6, [R0+-0x2000] ;  /* 0xffe0000000067984 */ /* 0x000e220000000a00 */
[----:B------:R-:W-:-:S03]  /*1960*/  VIADD R59, R59, 0x1000 ;  /* 0x000010003b3b7836 */ /* 0x000fc60000000000 */
[----:B------:R-:W1:Y:S02]  /*1970*/  LDS R41, [R0+-0x1ff8] ;  /* 0xffe0080000297984 */ /* 0x000e640000000800 */
[----:B------:R-:W-:Y:S02]  /*1980*/  ISETP.GE.AND P1, PT, R59, R50, PT ;  /* 0x000000323b00720c */ /* 0x000fe40003f26270 */
[----:B------:R-:W2:Y:S04]  /*1990*/  LDS.64 R8, [R0+-0x1000] ;  /* 0xfff0000000087984 */ /* 0x000ea80000000a00 */
[----:B------:R-:W3:Y:S04]  /*19a0*/  LDS R43, [R0+-0xff8] ;  /* 0xfff00800002b7984 */ /* 0x000ee80000000800 */
[----:B------:R-:W4:Y:S04]  /*19b0*/  LDS.64 R10, [R0] ;  /* 0x00000000000a7984 */ /* 0x000f280000000a00 */
[----:B------:R-:W5:Y:S04]  /*19c0*/  LDS R45, [R0+0x8] ;  /* 0x00000800002d7984 */ /* 0x000f680000000800 */
[----:B------:R-:W5:Y:S04]  /*19d0*/  LDS.64 R12, [R0+0x1000] ;  /* 0x00100000000c7984 */ /* 0x000f680000000a00 */
        /* <DEDUP_REMOVED lines=24> */
[----:B------:R2:W5:Y:S04]  /*1b60*/  LDS R48, [R0+0xd008] ;  /* 0x00d0080000307984 */ /* 0x0005680000000800 */
[----:B0-----:R0:W-:Y:S04]  /*1b70*/  STG.E.64 desc[UR12][R4.64+-0x1000], R6 ;  /* 0xfff0000604007986 */ /* 0x0011e8000c101b0c */
[----:B-1----:R-:W-:Y:S01]  /*1b80*/  STG.E desc[UR12][R2.64+-0x800], R41 ;  /* 0xfff8002902007986 */ /* 0x002fe2000c10190c */
[----:B--2---:R-:W-:-:S03]  /*1b90*/  VIADD R0, R0, 0x10000 ;  /* 0x0001000000007836 */ /* 0x004fc60000000000 */
[----:B------:R1:W-:Y:S04]  /*1ba0*/  STG.E.64 desc[UR12][R4.64+-0x800], R8 ;  /* 0xfff8000804007986 */ /* 0x0003e8000c101b0c */
[----:B---3--:R-:W-:Y:S01]  /*1bb0*/  STG.E desc[UR12][R2.64+-0x400], R43 ;  /* 0xfffc002b02007986 */ /* 0x008fe2000c10190c */
[----:B0-----:R-:W-:-:S03]  /*1bc0*/  IADD3 R6, P3, PT, R2, 0x4000, RZ ;  /* 0x0000400002067810 */ /* 0x001fc60007f7e0ff */
[----:B----4-:R-:W-:Y:S02]  /*1bd0*/  STG.E.64 desc[UR12][R4.64], R10 ;  /* 0x0000000a04007986 */ /* 0x010fe4000c101b0c */
[----:B------:R-:W-:Y:S02]  /*1be0*/  IMAD.X R7, RZ, RZ, R3, P3 ;  /* 0x000000ffff077224 */ /* 0x000fe400018e0603 */
[----:B-----5:R-:W-:Y:S01]  /*1bf0*/  STG.E desc[UR12][R2.64], R45 ;  /* 0x0000002d02007986 */ /* 0x020fe2000c10190c */
[----:B-1----:R-:W-:-:S03]  /*1c00*/  IADD3 R8, P2, PT, R4, 0x8000, RZ ;  /* 0x0000800004087810 */ /* 0x002fc60007f5e0ff */
[----:B------:R-:W-:Y:S02]  /*1c10*/  STG.E.64 desc[UR12][R4.64+0x800], R12 ;  /* 0x0008000c04007986 */ /* 0x000fe4000c101b0c */
[----:B------:R-:W-:Y:S02]  /*1c20*/  IMAD.X R9, RZ, RZ, R5, P2 ;  /* 0x000000ffff097224 */ /* 0x000fe400010e0605 */
[----:B------:R-:W-:Y:S04]  /*1c30*/  STG.E desc[UR12][R2.64+0x400], R47 ;  /* 0x0004002f02007986 */ /* 0x000fe8000c10190c */
[----:B------:R-:W-:Y:S04]  /*1c40*/  STG.E.64 desc[UR12][R4.64+0x1000], R14 ;  /* 0x0010000e04007986 */ /* 0x000fe8000c101b0c */
        /* <DEDUP_REMOVED lines=21> */
[----:B------:R0:W-:Y:S04]  /*1da0*/  STG.E.64 desc[UR12][R4.64+0x6800], R38 ;  /* 0x0068002604007986 */ /* 0x0001e8000c101b0c */
[----:B------:R1:W-:Y:S01]  /*1db0*/  STG.E desc[UR12][R2.64+0x3400], R48 ;  /* 0x0034003002007986 */ /* 0x0003e2000c10190c */
[----:B0-----:R-:W-:-:S02]  /*1dc0*/  IMAD.MOV.U32 R4, RZ, RZ, R8 ;  /* 0x000000ffff047224 */ /* 0x001fc400078e0008 */
[----:B------:R-:W-:Y:S02]  /*1dd0*/  IMAD.MOV.U32 R5, RZ, RZ, R9 ;  /* 0x000000ffff057224 */ /* 0x000fe400078e0009 */
[----:B-1----:R-:W-:Y:S02]  /*1de0*/  IMAD.MOV.U32 R2, RZ, RZ, R6 ;  /* 0x000000ffff027224 */ /* 0x002fe400078e0006 */
[----:B------:R-:W-:Y:S01]  /*1df0*/  IMAD.MOV.U32 R3, RZ, RZ, R7 ;  /* 0x000000ffff037224 */ /* 0x000fe200078e0007 */
[----:B------:R-:W-:Y:S06]  /*1e00*/  @!P1 BRA `(.L_x_1846) ;  /* 0xfffffff800d09947 */ /* 0x000fec000383ffff */
.L_x_1845:
[----:B------:R-:W-:Y:S05]  /*1e10*/  BSYNC.RECONVERGENT B0 ;  /* 0x0000000000007941 */ /* 0x000fea0003800200 */
.L_x_1844:
[----:B------:R-:W-:Y:S01]  /*1e20*/  IMAD.IADD R6, R25, 0x1, -R59 ;  /* 0x0000000119067824 */ /* 0x000fe200078e0a3b */
[----:B------:R-:W-:Y:S04]  /*1e30*/  BSSY.RECONVERGENT B0, `(.L_x_1847) ;  /* 0x000002e000007945 */ /* 0x000fe80003800200 */
[----:B------:R-:W-:-:S13]  /*1e40*/  ISETP.GT.AND P1, PT, R6, 0x400, PT ;  /* 0x000004000600780c */ /* 0x000fda0003f24270 */
[----:B------:R-:W-:Y:S05]  /*1e50*/  @!P1 BRA `(.L_x_1848) ;  /* 0x0000000000ac9947 */ /* 0x000fea0003800000 */
[----:B------:R-:W1:Y:S01]  /*1e60*/  LDS.64 R6, [R0+-0x2000] ;  /* 0xffe0000000067984 */ /* 0x000e620000000a00 */
[----:B------:R-:W-:Y:S01]  /*1e70*/  PLOP3.LUT P0, PT, PT, PT, PT, 0x8, 0x80 ;  /* 0x000000000080781c */ /* 0x000fe20003f0e170 */
[----:B------:R-:W-:Y:S02]  /*1e80*/  VIADD R59, R59, 0x800 ;  /* 0x000008003b3b7836 */ /* 0x000fe40000000000 */
[----:B------:R-:W2:Y:S04]  /*1e90*/  LDS R23, [R0+-0x1ff8] ;  /* 0xffe0080000177984 */ /* 0x000ea80000000800 */
[----:B------:R-:W3:Y:S04]  /*1ea0*/  LDS.64 R8, [R0+-0x1000] ;  /* 0xfff0000000087984 */ /* 0x000ee80000000a00 */
[----:B------:R-:W4:Y:S04]  /*1eb0*/  LDS R27, [R0+-0xff8] ;  /* 0xfff00800001b7984 */ /* 0x000f280000000800 */
[----:B------:R-:W5:Y:S04]  /*1ec0*/  LDS.64 R10, [R0] ;  /* 0x00000000000a7984 */ /* 0x000f680000000a00 */
[----:B0-----:R-:W0:Y:S04]  /*1ed0*/  LDS R29, [R0+0x8] ;  /* 0x00000800001d7984 */ /* 0x001e280000000800 */
[----:B------:R-:W0:Y:S04]  /*1ee0*/  LDS.64 R12, [R0+0x1000] ;  /* 0x00100000000c7984 */ /* 0x000e280000000a00 */
[----:B------:R-:W0:Y:S04]  /*1ef0*/  LDS R31, [R0+0x1008] ;  /* 0x00100800001f7984 */ /* 0x000e280000000800 */
[----:B------:R-:W0:Y:S04]  /*1f00*/  LDS.64 R14, [R0+0x2000] ;  /* 0x00200000000e7984 */ /* 0x000e280000000a00 */
[----:B------:R-:W0:Y:S04]  /*1f10*/  LDS R33, [R0+0x2008] ;  /* 0x0020080000217984 */ /* 0x000e280000000800 */
[----:B------:R-:W0:Y:S04]  /*1f20*/  LDS.64 R16, [R0+0x3000] ;  /* 0x0030000000107984 */ /* 0x000e280000000a00 */
[----:B------:R-:W0:Y:S04]  /*1f30*/  LDS R35, [R0+0x3008] ;  /* 0x0030080000237984 */ /* 0x000e280000000800 */
[----:B------:R-:W0:Y:S04]  /*1f40*/  LDS.64 R18, [R0+0x4000] ;  /* 0x0040000000127984 */ /* 0x000e280000000a00 */
[----:B------:R-:W0:Y:S04]  /*1f50*/  LDS R37, [R0+0x4008] ;  /* 0x0040080000257984 */ /* 0x000e280000000800 */
[----:B------:R-:W0:Y:S04]  /*1f60*/  LDS.64 R20, [R0+0x5000] ;  /* 0x0050000000147984 */ /* 0x000e280000000a00 */
[----:B------:R3:W0:Y:S04]  /*1f70*/  LDS R39, [R0+0x5008] ;  /* 0x0050080000277984 */ /* 0x0006280000000800 */
[----:B-1----:R1:W-:Y:S04]  /*1f80*/  STG.E.64 desc[UR12][R4.64+-0x1000], R6 ;  /* 0xfff0000604007986 */ /* 0x0023e8000c101b0c */
[----:B--2---:R-:W-:Y:S01]  /*1f90*/  STG.E desc[UR12][R2.64+-0x800], R23 ;  /* 0xfff8001702007986 */ /* 0x004fe2000c10190c */
[----:B---3--:R-:W-:-:S03]  /*1fa0*/  VIADD R0, R0, 0x8000 ;  /* 0x0000800000007836 */ /* 0x008fc60000000000 */
[----:B------:R2:W-:Y:S04]  /*1fb0*/  STG.E.64 desc[UR12][R4.64+-0x800], R8 ;  /* 0xfff8000804007986 */ /* 0x0005e8000c101b0c */
[----:B----4-:R-:W-:Y:S01]  /*1fc0*/  STG.E desc[UR12][R2.64+-0x400], R27 ;  /* 0xfffc001b02007986 */ /* 0x010fe2000c10190c */
[----:B-1----:R-:W-:-:S03]  /*1fd0*/  IADD3 R6, P2, PT, R2, 0x2000, RZ ;  /* 0x0000200002067810 */ /* 0x002fc60007f5e0ff */
[----:B-----5:R-:W-:Y:S02]  /*1fe0*/  STG.E.64 desc[UR12][R4.64], R10 ;  /* 0x0000000a04007986 */ /* 0x020fe4000c101b0c */
[----:B------:R-:W-:Y:S02]  /*1ff0*/  IMAD.X R7, RZ, RZ, R3, P2 ;  /* 0x000000ffff077224 */ /* 0x000fe400010e0603 */
[----:B0-----:R-:W-:Y:S01]  /*2000*/  STG.E desc[UR12][R2.64], R29 ;  /* 0x0000001d02007986 */ /* 0x001fe2000c10190c */
[----:B--2---:R-:W-:-:S03]  /*2010*/  IADD3 R8, P1, PT, R4, 0x4000, RZ ;  /* 0x0000400004087810 */ /* 0x004fc60007f3e0ff */
        /* <DEDUP_REMOVED lines=14> */
[----:B------:R-:W-:-:S07]  /*2100*/  IMAD.MOV.U32 R3, RZ, RZ, R7 ;  /* 0x000000ffff037224 */ /* 0x000fce00078e0007 */
.L_x_1848:
[----:B------:R-:W-:Y:S05]  /*2110*/  BSYNC.RECONVERGENT B0 ;  /* 0x0000000000007941 */ /* 0x000fea0003800200 */
.L_x_1847:
[----:B------:R-:W-:-:S13]  /*2120*/  ISETP.LT.OR P0, PT, R59, R25, P0 ;  /* 0x000000193b00720c */ /* 0x000fda0000701670 */
[----:B------:R-:W-:Y:S05]  /*2130*/  @!P0 EXIT ;  /* 0x000000000000894d */ /* 0x000fea0003800000 */
[----:B------:R-:W1:Y:S04]  /*2140*/  LDS.64 R6, [R0+-0x2000] ;  /* 0xffe0000000067984 */ /* 0x000e680000000a00 */
[----:B------:R-:W2:Y:S04]  /*2150*/  LDS R15, [R0+-0x1ff8] ;  /* 0xffe00800000f7984 */ /* 0x000ea80000000800 */
[----:B------:R-:W3:Y:S04]  /*2160*/  LDS.64 R8, [R0+-0x1000] ;  /* 0xfff0000000087984 */ /* 0x000ee80000000a00 */
[----:B------:R-:W4:Y:S04]  /*2170*/  LDS R17, [R0+-0xff8] ;  /* 0xfff0080000117984 */ /* 0x000f280000000800 */
[----:B------:R-:W5:Y:S04]  /*2180*/  LDS.64 R10, [R0] ;  /* 0x00000000000a7984 */ /* 0x000f680000000a00 */
[----:B------:R-:W0:Y:S04]  /*2190*/  LDS R19, [R0+0x8] ;  /* 0x0000080000137984 */ /* 0x000e280000000800 */
[----:B------:R-:W0:Y:S04]  /*21a0*/  LDS.64 R12, [R0+0x1000] ;  /* 0x00100000000c7984 */ /* 0x000e280000000a00 */
[----:B------:R-:W0:Y:S04]  /*21b0*/  LDS R21, [R0+0x1008] ;  /* 0x0010080000157984 */ /* 0x000e280000000800 */
[----:B-1----:R-:W-:Y:S04]  /*21c0*/  STG.E.64 desc[UR12][R4.64+-0x1000], R6 ;  /* 0xfff0000604007986 */ /* 0x002fe8000c101b0c */
[----:B--2---:R-:W-:Y:S04]  /*21d0*/  STG.E desc[UR12][R2.64+-0x800], R15 ;  /* 0xfff8000f02007986 */ /* 0x004fe8000c10190c */
[----:B---3--:R-:W-:Y:S04]  /*21e0*/  STG.E.64 desc[UR12][R4.64+-0x800], R8 ;  /* 0xfff8000804007986 */ /* 0x008fe8000c101b0c */
[----:B----4-:R-:W-:Y:S04]  /*21f0*/  STG.E desc[UR12][R2.64+-0x400], R17 ;  /* 0xfffc001102007986 */ /* 0x010fe8000c10190c */
[----:B-----5:R-:W-:Y:S04]  /*2200*/  STG.E.64 desc[UR12][R4.64], R10 ;  /* 0x0000000a04007986 */ /* 0x020fe8000c101b0c */
[----:B0-----:R-:W-:Y:S04]  /*2210*/  STG.E desc[UR12][R2.64], R19 ;  /* 0x0000001302007986 */ /* 0x001fe8000c10190c */
[----:B------:R-:W-:Y:S04]  /*2220*/  STG.E.64 desc[UR12][R4.64+0x800], R12 ;  /* 0x0008000c04007986 */ /* 0x000fe8000c101b0c */
[----:B------:R-:W-:Y:S01]  /*2230*/  STG.E desc[UR12][R2.64+0x400], R21 ;  /* 0x0004001502007986 */ /* 0x000fe2000c10190c */
[----:B------:R-:W-:Y:S05]  /*2240*/  EXIT ;  /* 0x000000000000794d */ /* 0x000fea0003800000 */
.L_x_1840:
[----:B------:R-:W1:Y:S01]  /*2250*/  LDC.64 R12, c[0x0][0x390] ;  /* 0x0000e400ff0c7b82 */ /* 0x000e620000000a00 */
[----:B------:R-:W-:Y:S01]  /*2260*/  STL.64 [R1], R4 ;  /* 0x0000000401007387 */ /* 0x000fe20000100a00 */
[----:B------:R-:W-:Y:S02]  /*2270*/  ISETP.NE.U32.AND P2, PT, R32, R34, PT ;  /* 0x000000222000720c */ /* 0x000fe40003f45070 */
[----:B------:R-:W-:Y:S02]  /*2280*/  ISETP.NE.U32.AND P4, PT, R34, R36, PT ;  /* 0x000000242200720c */ /* 0x000fe40003f85070 */
[----:B------:R-:W-:Y:S02]  /*2290*/  ISETP.NE.AND.EX P2, PT, R33, R35, PT, P2 ;  /* 0x000000232100720c */ /* 0x000fe40003f45320 */
[----:B0-----:R-:W0:Y:S01]  /*22a0*/  LDC.64 R28, c[0x0][0x398] ;  /* 0x0000e600ff1c7b82 */ /* 0x001e220000000a00 */
[----:B------:R-:W-:Y:S02]  /*22b0*/  ISETP.NE.AND.EX P4, PT, R35, R37, PT, P4 ;  /* 0x000000252300720c */ /* 0x000fe40003f85340 */
[----:B------:R-:W-:-:S02]  /*22c0*/  ISETP.NE.U32.AND P1, PT, R46, R10, PT ;  /* 0x0000000a2e00720c */ /* 0x000fc40003f25070 */
[----:B------:R-:W-:Y:S02]  /*22d0*/  ISETP.NE.U32.AND P3, PT, R38, R40, PT ;  /* 0x000000282600720c */ /* 0x000fe40003f65070 */
[----:B------:R-:W-:Y:S01]  /*22e0*/  ISETP.NE.AND.EX P1, PT, R47, R11, PT, P1 ;  /* 0x0000000b2f00720c */ /* 0x000fe20003f25310 */
[----:B------:R-:W2:Y:S01]  /*22f0*/  LDC.64 R24, c[0x0][0x390] ;  /* 0x0000e400ff187b82 */ /* 0x000ea20000000a00 */
[----:B------:R-:W-:Y:S02]  /*2300*/  ISETP.NE.U32.AND P5, PT, R40, R42, PT ;  /* 0x0000002a2800720c */ /* 0x000fe40003fa5070 */
[----:B------:R-:W-:-:S05]  /*2310*/  ISETP.NE.AND.EX P3, PT, R39, R41, PT, P3 ;  /* 0x000000292700720c */ /* 0x000fca0003f65330 */
[----:B------:R-:W3:Y:S01]  /*2320*/  LDC.64 R26, c[0x0][0x398] ;  /* 0x0000e600ff1a7b82 */ /* 0x000ee20000000a00 */
[----:B-1----:R-:W-:-:S07]  /*2330*/  @P0 IMAD.WIDE R12, R0, 0x8, R12 ;  /* 0x00000008000c0825 */ /* 0x002fce00078e020c */
[----:B------:R-:W1:Y:S01]  /*2340*/  LDC.64 R30, c[0x0][0x390] ;  /* 0x0000e400ff1e7b82 */ /* 0x000e620000000a00 */
[----:B0-----:R-:W-:Y:S01]  /*2350*/  @P0 IMAD.WIDE R28, R0, 0x4, R28 ;  /* 0x00000004001c0825 */ /* 0x001fe200078e021c */
[----:B------:R-:W-:Y:S06]  /*2360*/  @P0 STG.E.64 desc[UR12][R12.64], R48 ;  /* 0x000000300c000986 */ /* 0x000fec000c101b0c */
[----:B------:R-:W0:Y:S01]  /*2370*/  LDC.64 R60, c[0x0][0x390] ;  /* 0x0000e400ff3c7b82 */ /* 0x000e220000000a00 */
[----:B--2---:R-:W-:Y:S01]  /*2380*/  @P2 IMAD.WIDE R24, R6, 0x8, R24 ;  /* 0x0000000806182825 */ /* 0x004fe200078e0218 */
[----:B------:R-:W-:Y:S01]  /*2390*/  @P0 STG.E desc[UR12][R28.64], R15 ;  /* 0x0000000f1c000986 */ /* 0x000fe2000c10190c */
[----:B------:R-:W-:-:S05]  /*23a0*/  ISETP.NE.U32.AND P0, PT, R36, R38, PT ;  /* 0x000000262400720c */ /* 0x000fca0003f05070 */
[----:B------:R-:W2:Y:S01]  /*23b0*/  LDC.64 R58, c[0x0][0x398] ;  /* 0x0000e600ff3a7b82 */ /* 0x000ea20000000a00 */
[----:B------:R3:W-:Y:S01]  /*23c0*/  @P2 STG.E.64 desc[UR12][R24.64], R32 ;  /* 0x0000002018002986 */ /* 0x0007e2000c101b0c */
[----:B------:R-:W-:-:S06]  /*23d0*/  ISETP.NE.AND.EX P0, PT, R37, R39, PT, P0 ;  /* 0x000000272500720c */ /* 0x000fcc0003f05300 */
[----:B------:R-:W4:Y:S01]  /*23e0*/  LDC.64 R50, c[0x0][0x390] ;  /* 0x0000e400ff327b82 */ /* 0x000f220000000a00 */
[----:B-1----:R-:W-:Y:S01]  /*23f0*/  @P4 IMAD.WIDE R30, R7, 0x8, R30 ;  /* 0x00000008071e4825 */ /* 0x002fe200078e021e */
[----:B------:R-:W-:Y:S02]  /*2400*/  ISETP.NE.U32.AND P6, PT, R42, R44, PT ;  /* 0x0000002c2a00720c */ /* 0x000fe40003fc5070 */
[----:B------:R-:W-:Y:S01]  /*2410*/  ISETP.NE.AND.EX P5, PT, R41, R43, PT, P5 ;  /* 0x0000002b2900720c */ /* 0x000fe20003fa5350 */
[----:B---3--:R-:W-:-:S03]  /*2420*/  @P2 IMAD.WIDE R32, R6, 0x4, R26 ;  /* 0x0000000406202825 */ /* 0x008fc600078e021a */
[----:B------:R-:W1:Y:S08]  /*2430*/  LDC.64 R4, c[0x0][0x398] ;  /* 0x0000e600ff047b82 */ /* 0x000e700000000a00 */
[----:B------:R-:W3:Y:S08]  /*2440*/  LDC.64 R48, c[0x0][0x398] ;  /* 0x0000e600ff307b82 */ /* 0x000ef00000000a00 */
[----:B------:R-:W5:Y:S01]  /*2450*/  LDC.64 R28, c[0x0][0x390] ;  /* 0x0000e400ff1c7b82 */ /* 0x000f620000000a00 */
[----:B-1----:R-:W-:-:S07]  /*2460*/  @P4 IMAD.WIDE R6, R7, 0x4, R4 ;  /* 0x0000000407064825 */ /* 0x002fce00078e0204 */
[----:B------:R-:W1:Y:S01]  /*2470*/  LDC.64 R26, c[0x0][0x398] ;  /* 0x0000e600ff1a7b82 */ /* 0x000e620000000a00 */
[----:B------:R-:W5:Y:S07]  /*2480*/  LDL.LU.64 R4, [R1] ;  /* 0x0000000001047983 */ /* 0x000f6e0000300a00 */
[----:B------:R-:W1:Y:S01]  /*2490*/  LDC.64 R10, c[0x0][0x390] ;  /* 0x0000e400ff0a7b82 */ /* 0x000e620000000a00 */
[----:B------:R0:W-:Y:S07]  /*24a0*/  @P2 STG.E desc[UR12][R32.64], R21 ;  /* 0x0000001520002986 */ /* 0x0001ee000c10190c */
[----:B------:R-:W1:Y:S01]  /*24b0*/  LDC.64 R24, c[0x0][0x398] ;  /* 0x0000e600ff187b82 */ /* 0x000e620000000a00 */
[----:B------:R-:W-:-:S07]  /*24c0*/  ISETP.NE.U32.AND P2, PT, R44, R46, PT ;  /* 0x0000002e2c00720c */ /* 0x000fce0003f45070 */
[----:B------:R-:W1:Y:S08]  /*24d0*/  LDC.64 R14, c[0x0][0x390] ;  /* 0x0000e400ff0e7b82 */ /* 0x000e700000000a00 */
[----:B------:R-:W1:Y:S01]  /*24e0*/  LDC.64 R12, c[0x0][0x398] ;  /* 0x0000e600ff0c7b82 */ /* 0x000e620000000a00 */
[----:B------:R-:W-:Y:S02]  /*24f0*/  ISETP.NE.AND.EX P6, PT, R43, R45, PT, P6 ;  /* 0x0000002d2b00720c */ /* 0x000fe40003fc5360 */
[----:B------:R-:W-:Y:S01]  /*2500*/  ISETP.NE.AND.EX P2, PT, R45, R47, PT, P2 ;  /* 0x0000002f2d00720c */ /* 0x000fe20003f45320 */
[C---:B0-----:R-:W-:Y:S01]  /*2510*/  @P0 IMAD.WIDE R60, R8.reuse, 0x8, R60 ;  /* 0x00000008083c0825 */ /* 0x041fe200078e023c */
[----:B------:R0:W-:Y:S03]  /*2520*/  @P4 STG.E.64 desc[UR12][R30.64], R34 ;  /* 0x000000221e004986 */ /* 0x0001e6000c101b0c */
[----:B--2---:R-:W-:Y:S01]  /*2530*/  @P0 IMAD.WIDE R58, R8, 0x4, R58 ;  /* 0x00000004083a0825 */ /* 0x004fe200078e023a */
[----:B------:R0:W-:Y:S03]  /*2540*/  @P4 STG.E desc[UR12][R6.64], R17 ;  /* 0x0000001106004986 */ /* 0x0001e6000c10190c */
[C---:B----4-:R-:W-:Y:S01]  /*2550*/  @P3 IMAD.WIDE R50, R9.reuse, 0x8, R50 ;  /* 0x0000000809323825 */ /* 0x050fe200078e0232 */
[----:B------:R0:W-:Y:S03]  /*2560*/  @P0 STG.E.64 desc[UR12][R60.64], R36 ;  /* 0x000000243c000986 */ /* 0x0001e6000c101b0c */
[----:B---3--:R-:W-:Y:S01]  /*2570*/  @P3 IMAD.WIDE R48, R9, 0x4, R48 ;  /* 0x0000000409303825 */ /* 0x008fe200078e0230 */
[----:B------:R0:W-:Y:S03]  /*2580*/  @P0 STG.E desc[UR12][R58.64], R19 ;  /* 0x000000133a000986 */ /* 0x0001e6000c10190c */
[C---:B-----5:R-:W-:Y:S01]  /*2590*/  @P5 IMAD.WIDE R28, R52.reuse, 0x8, R28 ;  /* 0x00000008341c5825 */ /* 0x060fe200078e021c */
[----:B------:R0:W-:Y:S03]  /*25a0*/  @P3 STG.E.64 desc[UR12][R50.64], R38 ;  /* 0x0000002632003986 */ /* 0x0001e6000c101b0c */
[----:B-1----:R-:W-:Y:S01]  /*25b0*/  @P5 IMAD.WIDE R26, R52, 0x4, R26 ;  /* 0x00000004341a5825 */ /* 0x002fe200078e021a */
[----:B------:R0:W-:Y:S03]  /*25c0*/  @P3 STG.E desc[UR12][R48.64], R23 ;  /* 0x0000001730003986 */ /* 0x0001e6000c10190c */
[C---:B------:R-:W-:Y:S01]  /*25d0*/  @P6 IMAD.WIDE R10, R53.reuse, 0x8, R10 ;  /* 0x00000008350a6825 */ /* 0x040fe200078e020a */
[----:B------:R0:W-:Y:S03]  /*25e0*/  @P5 STG.E.64 desc[UR12][R28.64], R40 ;  /* 0x000000281c005986 */ /* 0x0001e6000c101b0c */
[----:B------:R-:W-:Y:S01]  /*25f0*/  @P6 IMAD.WIDE R24, R53, 0x4, R24 ;  /* 0x0000000435186825 */ /* 0x000fe200078e0218 */
[----:B------:R0:W-:Y:S03]  /*2600*/  @P5 STG.E desc[UR12][R26.64], R56 ;  /* 0x000000381a005986 */ /* 0x0001e6000c10190c */
[C---:B------:R-:W-:Y:S01]  /*2610*/  @P2 IMAD.WIDE R14, R54.reuse, 0x8, R14 ;  /* 0x00000008360e2825 */ /* 0x040fe200078e020e */
[----:B------:R0:W-:Y:S03]  /*2620*/  @P6 STG.E.64 desc[UR12][R10.64], R42 ;  /* 0x0000002a0a006986 */ /* 0x0001e6000c101b0c */
[----:B------:R-:W-:Y:S01]  /*2630*/  @P2 IMAD.WIDE R12, R54, 0x4, R12 ;  /* 0x00000004360c2825 */ /* 0x000fe200078e020c */
[----:B------:R0:W-:Y:S04]  /*2640*/  @P6 STG.E desc[UR12][R24.64], R3 ;  /* 0x0000000318006986 */ /* 0x0001e8000c10190c */
[----:B------:R0:W-:Y:S04]  /*2650*/  @P2 STG.E.64 desc[UR12][R14.64], R44 ;  /* 0x0000002c0e002986 */ /* 0x0001e8000c101b0c */
[----:B------:R0:W-:Y:S01]  /*2660*/  @P2 STG.E desc[UR12][R12.64], R4 ;  /* 0x000000040c002986 */ /* 0x0001e2000c10190c */
[----:B------:R-:W-:Y:S05]  /*2670*/  @!P1 EXIT ;  /* 0x000000000000994d */ /* 0x000fea0003800000 */
[----:B0-----:R-:W0:Y:S08]  /*2680*/  LDC.64 R2, c[0x0][0x390] ;  /* 0x0000e400ff027b82 */ /* 0x001e300000000a00 */
[----:B------:R-:W1:Y:S01]  /*2690*/  LDC.64 R6, c[0x0][0x398] ;  /* 0x0000e600ff067b82 */ /* 0x000e620000000a00 */
[----:B0-----:R-:W-:-:S05]  /*26a0*/  IMAD.WIDE R2, R55, 0x8, R2 ;  /* 0x0000000837027825 */ /* 0x001fca00078e0202 */
[----:B------:R-:W-:Y:S01]  /*26b0*/  STG.E.64 desc[UR12][R2.64], R46 ;  /* 0x0000002e02007986 */ /* 0x000fe2000c101b0c */
[----:B-1----:R-:W-:-:S05]  /*26c0*/  IMAD.WIDE R6, R55, 0x4, R6 ;  /* 0x0000000437067825 */ /* 0x002fca00078e0206 */
[----:B------:R-:W-:Y:S01]  /*26d0*/  STG.E desc[UR12][R6.64], R5 ;  /* 0x0000000506007986 */ /* 0x000fe2000c10190c */
[----:B------:R-:W-:Y:S05]  /*26e0*/  EXIT ;  /* 0x000000000000794d */ /* 0x000fea0003800000 */
.L_x_1839:
        /* <DEDUP_REMOVED lines=16> */
[----:B------:R-:W5:Y:S01]  /*27f0*/  LDG.E.64.CONSTANT R20, desc[UR12][R32.64+0x800] ;  /* 0x0008000c20147981 */ /* 0x000f62000c1e9b00 */
        /* <DEDUP_REMOVED lines=9> */
[----:B------:R-:W2:Y:S01]  /*2890*/  LDG.E.CONSTANT R28, desc[UR12][R34.64+0x400] ;  /* 0x0004000c221c7981 */ /* 0x000ea2000c1e9900 */
[----:B------:R-:W-:-:S02]  /*28a0*/  ISETP.NE.AND P0, PT, R44, RZ, PT ;  /* 0x000000ff2c00720c */ /* 0x000fc40003f05270 */
[----:B------:R-:W-:-:S11]  /*28b0*/  CS2R R40, SRZ ;  /* 0x0000000000287805 */ /* 0x000fd6000001ff00 */
[----:B------:R-:W-:-:S05]  /*28c0*/  @!P0 IMAD.WIDE.U32 R30, R3, 0x8, R30 ;  /* 0x00000008031e8825 */ /* 0x000fca00078e001e */
[----:B------:R0:W2:Y:S01]  /*28d0*/  @!P0 LDG.E.64.CONSTANT R40, desc[UR12][R30.64+-0x8] ;  /* 0xfffff80c1e288981 */ /* 0x0000a2000c1e9b00 */
[----:B------:R-:W1:Y:S01]  /*28e0*/  S2UR UR5, SR_CgaCtaId ;  /* 0x00000000000579c3 */ /* 0x000e620000008800 */
[----:B------:R-:W-:Y:S01]  /*28f0*/  SHF.R.U32.HI R55, RZ, 0x5, R44 ;  /* 0x00000005ff377819 */ /* 0x000fe2000001162c */
[----:B------:R-:W-:Y:S01]  /*2900*/  UMOV UR4, 0x400 ;  /* 0x0000040000047882 */ /* 0x000fe20000000000 */
[----:B------:R-:W0:Y:S01]  /*2910*/  S2R R58, SR_LANEID ;  /* 0x00000000003a7919 */ /* 0x000e220000000000 */
[----:B------:R-:W-:Y:S01]  /*2920*/  ISETP.NE.AND P0, PT, R44, RZ, PT ;  /* 0x000000ff2c00720c */ /* 0x000fe20003f05270 */
[----:B------:R-:W-:Y:S01]  /*2930*/  IMAD.MOV.U32 R43, RZ, RZ, 0x2 ;  /* 0x00000002ff2b7424 */ /* 0x000fe200078e00ff */
[C---:B------:R-:W-:Y:S01]  /*2940*/  ISETP.NE.AND P5, PT, R55.reuse, 0x5, PT ;  /* 0x000000053700780c */ /* 0x040fe20003fa5270 */
[----:B-1----:R-:W-:Y:S01]  /*2950*/  ULEA UR4, UR5, UR4, 0x18 ;  /* 0x0000000405047291 */ /* 0x002fe2000f8ec0ff */
[----:B0-----:R-:W-:-:S04]  /*2960*/  IMAD R3, R55, 0x120, R58 ;  /* 0x0000012037037824 */ /* 0x001fc800078e023a */
[----:B------:R-:W-:Y:S01]  /*2970*/  IMAD R31, R58, 0x8, R3 ;  /* 0x000000083a1f7824 */ /* 0x000fe200078e0203 */
[----:B------:R-:W-:-:S05]  /*2980*/  LEA R29, R3, UR4, 0x3 ;  /* 0x00000004031d7c11 */ /* 0x000fca000f8e18ff */
[----:B------:R-:W-:-:S04]  /*2990*/  IMAD R30, R58, 0x40, R29 ;  /* 0x000000403a1e7824 */ /* 0x000fc800078e021d */
[----:B------:R-:W-:Y:S01]  /*29a0*/  IMAD R31, R31, -0x4, R30 ;  /* 0xfffffffc1f1f7824 */ /* 0x000fe200078e021e */
[----:B---3--:R0:W-:Y:S04]  /*29b0*/  STS.64 [R29], R4 ;  /* 0x000000041d007388 */ /* 0x0081e80000000a00 */
[----:B----4-:R-:W-:Y:S04]  /*29c0*/  STS.64 [R29+0x100], R18 ;  /* 0x000100121d007388 */ /* 0x010fe80000000a00 */
[----:B-----5:R-:W-:Y:S04]  /*29d0*/  STS.64 [R29+0x200], R16 ;  /* 0x000200101d007388 */ /* 0x020fe80000000a00 */
[----:B------:R-:W-:Y:S01]  /*29e0*/  STS.64 [R29+0x300], R14 ;  /* 0x0003000e1d007388 */ /* 0x000fe20000000a00 */
[----:B0-----:R-:W-:Y:S01]  /*29f0*/  IMAD R5, R3, -0x4, R29 ;  /* 0xfffffffc03057824 */ /* 0x001fe200078e021d */
[----:B------:R-:W-:-:S02]  /*2a00*/  LEA R3, R44, UR4, 0x3 ;  /* 0x000000042c037c11 */ /* 0x000fc4000f8e18ff */
[----:B------:R-:W-:Y:S04]  /*2a10*/  STS.64 [R29+0x400], R12 ;  /* 0x0004000c1d007388 */ /* 0x000fe80000000a00 */
[----:B------:R-:W-:Y:S04]  /*2a20*/  STS.64 [R29+0x500], R10 ;  /* 0x0005000a1d007388 */ /* 0x000fe80000000a00 */
        /* <DEDUP_REMOVED lines=9> */
[----:B------:R-:W-:Y:S04]  /*2ac0*/  LDS.64 R12, [R30+0x20] ;  /* 0x000020001e0c7984 */ /* 0x000fe80000000a00 */
[----:B------:R-:W-:Y:S04]  /*2ad0*/  LDS.64 R10, [R30+0x28] ;  /* 0x000028001e0a7984 */ /* 0x000fe80000000a00 */
[----:B------:R-:W-:Y:S04]  /*2ae0*/  LDS.64 R8, [R30+0x30] ;  /* 0x000030001e087984 */ /* 0x000fe80000000a00 */
[----:B------:R-:W-:Y:S01]  /*2af0*/  LDS.64 R6, [R30+0x38] ;  /* 0x000038001e067984 */ /* 0x000fe20000000a00 */
[----:B------:R-:W-:Y:S01]  /*2b00*/  BAR.SYNC.DEFER_BLOCKING 0x0 ;  /* 0x0000000000007b1d */ /* 0x000fe20000010000 */
[----:B0-----:R-:W-:-:S04]  /*2b10*/  ISETP.NE.U32.AND P2, PT, R36, R18, PT ;  /* 0x000000122400720c */ /* 0x001fc80003f45070 */
[----:B------:R-:W-:Y:S02]  /*2b20*/  ISETP.NE.AND.EX P2, PT, R37, R19, PT, P2 ;  /* 0x000000132500720c */ /* 0x000fe40003f45320 */
[----:B-1----:R-:W-:Y:S02]  /*2b30*/  ISETP.NE.U32.AND P1, PT, R18, R16, PT ;  /* 0x000000101200720c */ /* 0x002fe40003f25070 */
[----:B---3--:R-:W-:Y:S02]  /*2b40*/  ISETP.NE.U32.AND P3, PT, R16, R14, PT ;  /* 0x0000000e1000720c */ /* 0x008fe40003f65070 */
[----:B------:R-:W-:Y:S01]  /*2b50*/  ISETP.NE.AND.EX P1, PT, R19, R17, PT, P1 ;  /* 0x000000111300720c */ /* 0x000fe20003f25310 */
[----:B--2---:R-:W-:Y:S01]  /*2b60*/  STS [R5], R27 ;  /* 0x0000001b05007388 */ /* 0x004fe20000000800 */
[----:B------:R-:W-:-:S03]  /*2b70*/  ISETP.NE.AND.EX P3, PT, R17, R15, PT, P3 ;  /* 0x0000000f1100720c */ /* 0x000fc60003f65330 */
        /* <DEDUP_REMOVED lines=23> */
[----:B------:R-:W-:Y:S01]  /*2cf0*/  STS.64 [R3+0x880], R38 ;  /* 0x0008802603007388 */ /* 0x000fe20000000a00 */
[----:B------:R-:W-:Y:S06]  /*2d00*/  BAR.SYNC.DEFER_BLOCKING 0x0 ;  /* 0x0000000000007b1d */ /* 0x000fec0000010000 */
[----:B------:R0:W1:Y:S01]  /*2d10*/  @P0 LDS.64 R40, [R3+0x878] ;  /* 0x0008780003280984 */ /* 0x0000620000000a00 */
[----:B------:R-:W-:-:S04]  /*2d20*/  ISETP.NE.U32.AND P0, PT, R14, R12, PT ;  /* 0x0000000c0e00720c */ /* 0x000fc80003f05070 */
[----:B------:R-:W-:Y:S02]  /*2d30*/  ISETP.NE.AND.EX P0, PT, R15, R13, PT, P0 ;  /* 0x0000000d0f00720c */ /* 0x000fe40003f05300 */
[----:B0-----:R-:W-:-:S05]  /*2d40*/  SEL R3, R2, RZ, !P3 ;  /* 0x000000ff02037207 */ /* 0x001fca0005800000 */
[----:B---3--:R-:W-:Y:S01]  /*2d50*/  IMAD.IADD R3, R52, 0x1, R3 ;  /* 0x0000000134037824 */ /* 0x008fe200078e0203 */
[----:B-1----:R-:W-:-:S04]  /*2d60*/  ISETP.NE.U32.AND P4, PT, R40, R36, PT ;  /* 0x000000242800720c */ /* 0x002fc80003f85070 */
[----:B------:R-:W-:-:S04]  /*2d70*/  ISETP.NE.AND.EX P4, PT, R41, R37, PT, P4 ;  /* 0x000000252900720c */ /* 0x000fc80003f85340 */
[----:B------:R-:W-:-:S09]  /*2d80*/  SEL R2, RZ, 0x1, !P4 ;  /* 0x00000001ff027807 */ /* 0x000fd20006000000 */
[----:B------:R-:W-:Y:S01]  /*2d90*/  @!P4 IMAD.MOV R43, RZ, RZ, 0x1 ;  /* 0x00000001ff2bc424 */ /* 0x000fe200078e02ff */
[----:B------:R-:W-:Y:S01]  /*2da0*/  ISETP.NE.U32.AND P4, PT, R12, R10, PT ;  /* 0x0000000a0c00720c */ /* 0x000fe20003f85070 */
[----:B------:R-:W-:Y:S01]  /*2db0*/  @!P2 IMAD.MOV R43, RZ, RZ, R2 ;  /* 0x000000ffff2ba224 */ /* 0x000fe200078e0202 */
[----:B------:R-:W-:Y:S02]  /*2dc0*/  SEL R2, R3, RZ, !P0 ;  /* 0x000000ff03027207 */ /* 0x000fe40004000000 */
[----:B------:R-:W-:Y:S01]  /*2dd0*/  ISETP.NE.AND.EX P2, PT, R13, R11, PT, P4 ;  /* 0x0000000b0d00720c */ /* 0x000fe20003f45340 */
[----:B------:R-:W-:Y:S01]  /*2de0*/  VIADD R42, R43, 0x1 ;  /* 0x000000012b2a7836 */ /* 0x000fe20000000000 */
[----:B------:R-:W-:Y:S01]  /*2df0*/  ISETP.NE.U32.AND P4, PT, R10, R8, PT ;  /* 0x000000080a00720c */ /* 0x000fe20003f85070 */
[----:B------:R-:W-:Y:S02]  /*2e00*/  IMAD.IADD R2, R51, 0x1, R2 ;  /* 0x0000000133027824 */ /* 0x000fe400078e0202 */
[----:B------:R-:W-:Y:S01]  /*2e10*/  @!P1 IMAD.MOV R42, RZ, RZ, R43 ;  /* 0x000000ffff2a9224 */ /* 0x000fe200078e022b */
[----:B------:R-:W-:-:S02]  /*2e20*/  ISETP.NE.AND.EX P1, PT, R11, R9, PT, P4 ;  /* 0x000000090b00720c */ /* 0x000fc40003f25340 */
[----:B------:R-:W-:Y:S01]  /*2e30*/  SEL R3, R2, RZ, !P2 ;  /* 0x000000ff02037207 */ /* 0x000fe20005000000 */
[----:B------:R-:W-:Y:S01]  /*2e40*/  VIADD R5, R42, 0x1 ;  /* 0x000000012a057836 */ /* 0x000fe20000000000 */
[----:B------:R-:W-:Y:S01]  /*2e50*/  ISETP.NE.U32.AND P4, PT, R8, R6, PT ;  /* 0x000000060800720c */ /* 0x000fe20003f85070 */
[----:B------:R-:W-:Y:S02]  /*2e60*/  @!P3 IMAD.MOV R5, RZ, RZ, R42 ;  /* 0x000000ffff05b224 */ /* 0x000fe400078e022a */
[----:B------:R-:W-:Y:S01]  /*2e70*/  IMAD.IADD R3, R50, 0x1, R3 ;  /* 0x0000000132037824 */ /* 0x000fe200078e0203 */
[----:B------:R-:W-:Y:S01]  /*2e80*/  ISETP.NE.AND.EX P3, PT, R9, R7, PT, P4 ;  /* 0x000000070900720c */ /* 0x000fe20003f65340 */
[----:B------:R-:W-:Y:S01]  /*2e90*/  VIADD R4, R5, 0x1 ;  /* 0x0000000105047836 */ /* 0x000fe20000000000 */
[----:B------:R-:W-:Y:S01]  /*2ea0*/  ISETP.NE.U32.AND P4, PT, R6, R38, PT ;  /* 0x000000260600720c */ /* 0x000fe20003f85070 */
[----:B------:R-:W-:Y:S01]  /*2eb0*/  @!P0 IMAD.MOV R4, RZ, RZ, R5 ;  /* 0x000000ffff048224 */ /* 0x000fe200078e0205 */
[----:B------:R-:W-:-:S02]  /*2ec0*/  SEL R2, R3, RZ, !P1 ;  /* 0x000000ff03027207 */ /* 0x000fc40004800000 */
[----:B------:R-:W-:Y:S01]  /*2ed0*/  ISETP.NE.AND.EX P0, PT, R7, R39, PT, P4 ;  /* 0x000000270700720c */ /* 0x000fe20003f05340 */
[----:B------:R-:W-:Y:S02]  /*2ee0*/  VIADD R3, R4, 0x1 ;  /* 0x0000000104037836 */ /* 0x000fe40000000000 */
[----:B------:R-:W-:Y:S02]  /*2ef0*/  IMAD.IADD R2, R47, 0x1, R2 ;  /* 0x000000012f027824 */ /* 0x000fe400078e0202 */
[----:B------:R-:W-:Y:S01]  /*2f00*/  @!P2 IMAD.MOV R3, RZ, RZ, R4 ;  /* 0x000000ffff03a224 */ /* 0x000fe200078e0204 */
[----:B------:R-:W-:Y:S02]  /*2f10*/  ISETP.NE.AND P2, PT, R58, 0x1f, PT ;  /* 0x0000001f3a00780c */ /* 0x000fe40003f45270 */
[----:B------:R-:W-:Y:S01]  /*2f20*/  SEL R21, R2, RZ, !P3 ;  /* 0x000000ff02157207 */ /* 0x000fe20005800000 */
[----:B------:R-:W-:Y:S02]  /*2f30*/  VIADD R2, R3, 0x1 ;  /* 0x0000000103027836 */ /* 0x000fe40000000000 */
[----:B------:R-:W-:Y:S01]  /*2f40*/  @!P1 IMAD.MOV R2, RZ, RZ, R3 ;  /* 0x000000ffff029224 */ /* 0x000fe200078e0203 */
[----:B------:R-:W-:Y:S01]  /*2f50*/  ISETP.GE.AND P1, PT, R58, 0x1, PT ;  /* 0x000000013a00780c */ /* 0x000fe20003f26270 */
[----:B------:R-:W-:-:S05]  /*2f60*/  IMAD.IADD R21, R46, 0x1, R21 ;  /* 0x000000012e157824 */ /* 0x000fca00078e0215 */
[----:B------:R-:W-:Y:S02]  /*2f70*/  SEL R21, R21, RZ, !P0 ;  /* 0x000000ff15157207 */ /* 0x000fe40004000000 */
[----:B------:R-:W-:-:S03]  /*2f80*/  @!P2 LEA R33, R55, UR4, 0x3 ;  /* 0x000000043721ac11 */ /* 0x000fc6000f8e18ff */
[----:B------:R-:W-:Y:S02]  /*2f90*/  IMAD.IADD R21, R0, 0x1, R21 ;  /* 0x0000000100157824 */ /* 0x000fe400078e0215 */
[----:B------:R-:W-:Y:S02]  /*2fa0*/  VIADD R0, R2, 0x1 ;  /* 0x0000000102007836 */ /* 0x000fe40000000000 */
[----:B------:R-:W-:Y:S01]  /*2fb0*/  @!P3 IMAD.MOV R0, RZ, RZ, R2 ;  /* 0x000000ffff00b224 */ /* 0x000fe200078e0202 */
[----:B------:R-:W0:Y:S01]  /*2fc0*/  SHFL.UP PT, R23, R21, 0x1, RZ ;  /* 0x0420000015177989 */ /* 0x000e2200000e00ff */
[----:B------:R-:W-:Y:S02]  /*2fd0*/  ISETP.NE.AND P3, PT, R55, 0x6, PT ;  /* 0x000000063700780c */ /* 0x000fe40003f65270 */
[----:B------:R-:W-:Y:S02]  /*2fe0*/  VIADD R20, R0, 0x1 ;  /* 0x0000000100147836 */ /* 0x000fe40000000000 */
[----:B------:R-:W-:-:S05]  /*2ff0*/  @!P0 IMAD.MOV R20, RZ, RZ, R0 ;  /* 0x000000ffff148224 */ /* 0x000fca00078e0200 */
        /* <DEDUP_REMOVED lines=40> */
[----:B------:R-:W-:-:S02]  /*3280*/  SEL R22, R23, RZ, P1 ;  /* 0x000000ff17167207 */ /* 0x000fc40000800000 */
[----:B------:R-:W-:Y:S01]  /*3290*/  ISETP.NE.AND P1, PT, R55, 0x2, PT ;  /* 0x000000023700780c */ /* 0x000fe20003f25270 */
[----:B------:R-:W-:Y:S02]  /*32a0*/  IMAD.IADD R48, R20, 0x1, R21 ;  /* 0x0000000114307824 */ /* 0x000fe400078e0215 */
[----:B------:R-:W-:-:S05]  /*32b0*/  IMAD.IADD R49, R25, 0x1, R22 ;  /* 0x0000000119317824 */ /* 0x000fca00078e0216 */
[----:B------:R-:W-:Y:S01]  /*32c0*/  @!P2 STS.64 [R33], R48 ;  /* 0x000000302100a388 */ /* 0x000fe20000000a00 */
[----:B------:R-:W-:Y:S01]  /*32d0*/  BAR.SYNC.DEFER_BLOCKING 0x0 ;  /* 0x0000000000007b1d */ /* 0x000fe20000010000 */
[----:B------:R-:W-:-:S05]  /*32e0*/  ISETP.NE.AND P2, PT, R55, 0x4, PT ;  /* 0x000000043700780c */ /* 0x000fca0003f45270 */
[----:B------:R-:W0:Y:S04]  /*32f0*/  LDS.128 R20, [UR4] ;  /* 0x00000004ff147984 */ /* 0x000e280008000c00 */
[----:B------:R-:W1:Y:S04]  /*3300*/  LDS.128 R24, [UR4+0x10] ;  /* 0x00001004ff187984 */ /* 0x000e680008000c00 */
[----:B------:R-:W2:Y:S01]  /*3310*/  LDS.128 R28, [UR4+0x20] ;  /* 0x00002004ff1c7984 */ /* 0x000ea20008000c00 */
        /* <DEDUP_REMOVED lines=8> */
[----:B------:R-:W-:Y:S02]  /*33a0*/  ISETP.NE.AND P0, PT, R26, RZ, PT ;  /* 0x000000ff1a00720c */ /* 0x000fe40003f05270 */
[----:B------:R-:W-:Y:S01]  /*33b0*/  IMAD.IADD R56, R25, 0x1, R56 ;  /* 0x0000000119387824 */ /* 0x000fe200078e0238 */
[C---:B------:R-:W-:Y:S01]  /*33c0*/  SEL R20, R23.reuse, R20, !P1 ;  /* 0x0000001417147207 */ /* 0x040fe20004800000 */
[----:B------:R-:W-:Y:S01]  /*33d0*/  IMAD.IADD R23, R23, 0x1, R24 ;  /* 0x0000000117177824 */ /* 0x000fe200078e0218 */
[----:B------:R-:W-:Y:S01]  /*33e0*/  ISETP.NE.AND P1, PT, R55, 0x3, PT ;  /* 0x000000033700780c */ /* 0x000fe20003f25270 */
[----:B------:R-:W1:Y:S01]  /*33f0*/  SHFL.UP PT, R24, R48, 0x1, RZ ;  /* 0x0420000030187989 */ /* 0x000e6200000e00ff */
[----:B------:R-:W-:-:S02]  /*3400*/  SEL R22, R56, RZ, !P0 ;  /* 0x000000ff38167207 */ /* 0x000fc40004000000 */
[----:B--2---:R-:W-:Y:S01]  /*3410*/  ISETP.NE.AND P0, PT, R28, RZ, PT ;  /* 0x000000ff1c00720c */ /* 0x004fe20003f05270 */
[----:B------:R-:W2:Y:S01]  /*3420*/  SHFL.UP PT, R25, R49, 0x1, RZ ;  /* 0x0420000031197989 */ /* 0x000ea200000e00ff */
[----:B------:R-:W-:Y:S01]  /*3430*/  SEL R56, R56, R21, !P1 ;  /* 0x0000001538387207 */ /* 0x000fe20004800000 */
[----:B------:R-:W-:Y:S01]  /*3440*/  IMAD.IADD R27, R27, 0x1, R22 ;  /* 0x000000011b1b7824 */ /* 0x000fe200078e0216 */
[----:B------:R-:W-:Y:S01]  /*3450*/  SEL R20, R23, R20, !P1 ;  /* 0x0000001417147207 */ /* 0x000fe20004800000 */
[----:B------:R-:W-:Y:S01]  /*3460*/  IMAD.IADD R23, R26, 0x1, R23 ;  /* 0x000000011a177824 */ /* 0x000fe200078e0217 */
[----:B------:R-:W-:Y:S02]  /*3470*/  ISETP.NE.AND P1, PT, R55, 0x7, PT ;  /* 0x000000073700780c */ /* 0x000fe40003f25270 */
[----:B------:R-:W-:Y:S02]  /*3480*/  SEL R22, R27, RZ, !P0 ;  /* 0x000000ff1b167207 */ /* 0x000fe40004000000 */
[----:B------:R-:W-:-:S02]  /*3490*/  ISETP.NE.AND P0, PT, R30, RZ, PT ;  /* 0x000000ff1e00720c */ /* 0x000fc40003f05270 */
[----:B------:R-:W-:Y:S01]  /*34a0*/  SEL R56, R27, R56, !P2 ;  /* 0x000000381b387207 */ /* 0x000fe20005000000 */
[----:B------:R-:W-:Y:S01]  /*34b0*/  IMAD.IADD R29, R29, 0x1, R22 ;  /* 0x000000011d1d7824 */ /* 0x000fe200078e0216 */
[C---:B------:R-:W-:Y:S01]  /*34c0*/  SEL R20, R23.reuse, R20, !P2 ;  /* 0x0000001417147207 */ /* 0x040fe20005000000 */
[----:B------:R-:W-:-:S03]  /*34d0*/  IMAD.IADD R23, R23, 0x1, R28 ;  /* 0x0000000117177824 */ /* 0x000fc600078e021c */
[C---:B------:R-:W-:Y:S02]  /*34e0*/  SEL R22, R29.reuse, RZ, !P0 ;  /* 0x000000ff1d167207 */ /* 0x040fe40004000000 */
[----:B------:R-:W-:Y:S02]  /*34f0*/  ISETP.GE.U32.AND P0, PT, R44, 0x20, PT ;  /* 0x000000202c00780c */ /* 0x000fe40003f06070 */
[----:B------:R-:W-:Y:S01]  /*3500*/  SEL R56, R29, R56, !P5 ;  /* 0x000000381d387207 */ /* 0x000fe20006800000 */
[----:B------:R-:W-:Y:S01]  /*3510*/  IMAD.IADD R31, R31, 0x1, R22 ;  /* 0x000000011f1f7824 */ /* 0x000fe200078e0216 */
[----:B------:R-:W-:Y:S02]  /*3520*/  ISETP.NE.AND P2, PT, R58, RZ, P0 ;  /* 0x000000ff3a00720c */ /* 0x000fe40000745270 */
[----:B------:R-:W-:Y:S01]  /*3530*/  SEL R20, R23, R20, !P5 ;  /* 0x0000001417147207 */ /* 0x000fe20006800000 */
[----:B------:R-:W-:Y:S01]  /*3540*/  IMAD.IADD R23, R30, 0x1, R23 ;  /* 0x000000011e177824 */ /* 0x000fe200078e0217 */
[----:B------:R-:W-:-:S02]  /*3550*/  SEL R56, R31, R56, !P3 ;  /* 0x000000381f387207 */ /* 0x000fc40005800000 */
[----:B0-----:R-:W-:Y:S02]  /*3560*/  ISETP.NE.AND P4, PT, R32, RZ, PT ;  /* 0x000000ff2000720c */ /* 0x001fe40003f85270 */
[C---:B------:R-:W-:Y:S01]  /*3570*/  SEL R20, R23.reuse, R20, !P3 ;  /* 0x0000001417147207 */ /* 0x040fe20005800000 */
[----:B------:R-:W-:Y:S01]  /*3580*/  IMAD.IADD R23, R23, 0x1, R32 ;  /* 0x0000000117177824 */ /* 0x000fe200078e0220 */
[----:B------:R-:W-:Y:S02]  /*3590*/  SEL R22, R31, RZ, !P4 ;  /* 0x000000ff1f167207 */ /* 0x000fe40006000000 */
[----:B-1----:R-:W-:Y:S01]  /*35a0*/  @P0 ISETP.NE.AND P4, PT, R24, RZ, PT ;  /* 0x000000ff1800020c */ /* 0x002fe20003f85270 */
[----:B------:R-:W-:Y:S01]  /*35b0*/  IMAD.IADD R31, R34, 0x1, R23 ;  /* 0x00000001221f7824 */ /* 0x000fe200078e0217 */
[----:B------:R-:W-:Y:S01]  /*35c0*/  @P0 ISETP.NE.AND P5, PT, R58, RZ, PT ;  /* 0x000000ff3a00020c */ /* 0x000fe20003fa5270 */
[----:B------:R-:W-:Y:S01]  /*35d0*/  IMAD.IADD R33, R33, 0x1, R22 ;  /* 0x0000000121217824 */ /* 0x000fe200078e0216 */
[----:B------:R-:W-:-:S02]  /*35e0*/  ISETP.NE.AND P3, PT, R34, RZ, PT ;  /* 0x000000ff2200720c */ /* 0x000fc40003f65270 */
[----:B------:R-:W-:Y:S02]  /*35f0*/  @P0 SEL R21, R24, RZ, P5 ;  /* 0x000000ff18150207 */ /* 0x000fe40002800000 */
[----:B------:R-:W-:Y:S02]  /*3600*/  SEL R56, R33, R56, !P1 ;  /* 0x0000003821387207 */ /* 0x000fe40004800000 */
[----:B------:R-:W-:Y:S02]  /*3610*/  SEL R20, R23, R20, !P1 ;  /* 0x0000001417147207 */ /* 0x000fe40004800000 */
[----:B------:R-:W-:Y:S02]  /*3620*/  @P0 SEL R26, R56, RZ, !P4 ;  /* 0x000000ff381a0207 */ /* 0x000fe40006000000 */
[----:B------:R-:W-:Y:S01]  /*3630*/  SEL R22, R33, RZ, !P3 ;  /* 0x000000ff21167207 */ /* 0x000fe20005800000 */
[----:B------:R-:W-:Y:S02]  /*3640*/  @P0 IMAD.IADD R24, R20, 0x1, R21 ;  /* 0x0000000114180824 */ /* 0x000fe400078e0215 */
[----:B--2---:R-:W-:-:S02]  /*3650*/  @P2 IMAD.IADD R56, R25, 0x1, R26 ;  /* 0x0000000119382824 */ /* 0x004fc400078e021a */
[----:B------:R-:W-:Y:S02]  /*3660*/  IMAD.IADD R35, R35, 0x1, R22 ;  /* 0x0000000123237824 */ /* 0x000fe400078e0216 */
[----:B------:R-:W-:Y:S01]  /*3670*/  @P0 IMAD.MOV.U32 R25, RZ, RZ, R56 ;  /* 0x000000ffff190224 */ /* 0x000fe200078e0038 */
[----:B------:R-:W-:Y:S06]  /*3680*/  @P0 BRA `(.L_x_1849) ;  /* 0x0000000c00080947 */ /* 0x000fec0003800000 */
[----:B------:R-:W0:Y:S01]  /*3690*/  LDC.64 R60, c[0x0][0x3a8] ;  /* 0x0000ea00ff3c7b82 */ /* 0x000e220000000a00 */
[----:B------:R-:W-:Y:S01]  /*36a0*/  ISETP.NE.AND P0, PT, R44, RZ, PT ;  /* 0x000000ff2c00720c */ /* 0x000fe20003f05270 */
[----:B------:R-:W1:Y:S01]  /*36b0*/  LDCU UR5, c[0x0][0x370] ;  /* 0x00006e00ff0577ac */ /* 0x000e620008000800 */
[----:B------:R-:W-:-:S11]  /*36c0*/  LOP3.LUT R27, RZ, R44, RZ, 0x33, !PT ;  /* 0x0000002cff1b7212 */ /* 0x000fd600078e33ff */
        /* <DEDUP_REMOVED lines=12> */
.L_x_1850:
[----:B------:R-:W-:Y:S05]  /*3790*/  NANOSLEEP 0x1c2 ;  /* 0x000001c20000795d */ /* 0x000fea0003800000 */
[----:B------:R-:W-:Y:S01]  /*37a0*/  NOP ;  /* 0x0000000000007918 */ /* 0x000fe20000000000 */
.L_x_1851:
[----:B------:R-:W-:-:S07]  /*37b0*/  IMAD.WIDE R28, R27, 0x10, R60 ;  /* 0x000000101b1c7825 */ /* 0x000fce00078e023c */
.L_x_1853:
[----:B--2---:R-:W2:Y:S01]  /*37c0*/  LD.E.128.STRONG.GPU R20, desc[UR12][R28.64+0x200] ;  /* 0x0002000c1c147980 */ /* 0x004ea2000c10fd00 */
[----:B------:R-:W-:Y:S05]  /*37d0*/  YIELD ;  /* 0x0000000000007946 */ /* 0x000fea0003800000 */
[----:B------:R-:W-:Y:S01]  /*37e0*/  UMOV UR5, 0xffffffff ;  /* 0xffffffff00057882 */ /* 0x000fe20000000000 */
[----:B--2---:R-:W-:-:S04]  /*37f0*/  ISETP.NE.U32.AND P1, PT, R22, 0x63, PT ;  /* 0x000000631600780c */ /* 0x004fc80003f25070 */
[----:B------:R-:W-:Y:S01]  /*3800*/  ISETP.NE.AND.EX P1, PT, R23, RZ, PT, P1 ;  /* 0x000000ff1700720c */ /* 0x000fe20003f25310 */
[----:B------:R-:W-:-:S12]  /*3810*/  BRA.DIV UR5, `(.L_x_1852) ;  /* 0x0000008605d47947 */ /* 0x000fd8000b800000 */
[----:B------:R-:W-:-:S13]  /*3820*/  VOTE.ANY P1, !P1 ;  /* 0x0000000000ff7806 */ /* 0x000fda0004820100 */
.L_x_1909:
[----:B------:R-:W-:Y:S05]  /*3830*/  @P1 BRA `(.L_x_1853) ;  /* 0xfffffffc00e01947 */ /* 0x000fea000383ffff */
[----:B------:R-:W-:Y:S01]  /*3840*/  UMOV UR5, 0xffffffff ;  /* 0xffffffff00057882 */ /* 0x000fe20000000000 */
[----:B------:R-:W-:-:S04]  /*3850*/  ISETP.NE.U32.AND P5, PT, R22, 0x65, PT ;  /* 0x000000651600780c */ /* 0x000fc80003fa5070 */
[----:B------:R-:W-:Y:S01]  /*3860*/  ISETP.NE.AND.EX P5, PT, R23, RZ, PT, P5 ;  /* 0x000000ff1700720c */ /* 0x000fe20003fa5350 */
[----:B------:R-:W-:-:S12]  /*3870*/  BRA.DIV UR5, `(.L_x_1854) ;  /* 0x0000008605e07947 */ /* 0x000fd8000b800000 */
[----:B------:R-:W0:Y:S01]  /*3880*/  S2R R59, SR_GEMASK ;  /* 0x00000000003b7919 */ /* 0x000e220000003c00 */
[----:B------:R-:W-:Y:S01]  /*3890*/  VOTE.ANY R26, PT, !P5 ;  /* 0x00000000001a7806 */ /* 0x000fe200068e0100 */
[----:B------:R-:W-:Y:S01]  /*38a0*/  IMAD.IADD R32, R27, 0x1, R54 ;  /* 0x000000011b207824 */ /* 0x000fe200078e0236 */
[----:B------:R-:W-:Y:S02]  /*38b0*/  ISETP.NE.AND P2, PT, R20, RZ, PT ;  /* 0x000000ff1400720c */ /* 0x000fe40003f45270 */
[----:B------:R-:W-:-:S04]  /*38c0*/  ISETP.NE.U32.AND P3, PT, R22, 0x65, PT ;  /* 0x000000651600780c */ /* 0x000fc80003f65070 */
[----:B------:R-:W-:-:S13]  /*38d0*/  ISETP.NE.AND.EX P3, PT, R23, RZ, PT, P3 ;  /* 0x000000ff1700720c */ /* 0x000fda0003f65330 */
[----:B------:R-:W-:Y:S02]  /*38e0*/  VOTE.ALL P3, P3 ;  /* 0x0000000000ff7806 */ /* 0x000fe40001860000 */
[----:B0-----:R-:W-:-:S05]  /*38f0*/  LOP3.LUT R26, R26, 0x80000000, R59, 0xec, !PT ;  /* 0x800000001a1a7812 */ /* 0x001fca00078eec3b */
[----:B------:R-:W-:-:S05]  /*3900*/  VIADD R29, R26, 0xffffffff ;  /* 0xffffffff1a1d7836 */ /* 0x000fca0000000000 */
[----:B------:R-:W-:Y:S01]  /*3910*/  LOP3.LUT R29, R26, R29, RZ, 0xc, !PT ;  /* 0x0000001d1a1d7212 */ /* 0x000fe200078e0cff */
[----:B------:R-:W-:-:S03]  /*3920*/  VIADD R26, R58, 0x2 ;  /* 0x000000023a1a7836 */ /* 0x000fc60000000000 */
[----:B------:R-:W0:Y:S02]  /*3930*/  POPC R33, R29 ;  /* 0x0000001d00217309 */ /* 0x000e240000000000 */
[----:B0-----:R-:W0:Y:S01]  /*3940*/  SHFL.DOWN PT, R28, R21, 0x1, R33 ;  /* 0x08200000151c7989 */ /* 0x001e2200000e0021 */
[----:B------:R-:W-:-:S03]  /*3950*/  ISETP.GE.AND P1, PT, R58, R33, PT ;  /* 0x000000213a00720c */ /* 0x000fc60003f26270 */
[----:B------:R-:W1:Y:S01]  /*3960*/  SHFL.DOWN PT, R30, R20, 0x1, R33 ;  /* 0x08200000141e7989 */ /* 0x000e6200000e0021 */
[----:B0-----:R-:W-:-:S04]  /*3970*/  SEL R28, R28, RZ, !P2 ;  /* 0x000000ff1c1c7207 */ /* 0x001fc80005000000 */
[----:B------:R-:W-:-:S05]  /*3980*/  SEL R49, R28, RZ, !P1 ;  /* 0x000000ff1c317207 */ /* 0x000fca0004800000 */
[----:B------:R-:W-:Y:S01]  /*3990*/  IMAD.IADD R28, R21, 0x1, R49 ;  /* 0x00000001151c7824 */ /* 0x000fe200078e0231 */
[----:B-1----:R-:W-:Y:S02]  /*39a0*/  SEL R49, R30, RZ, !P1 ;  /* 0x000000ff1e317207 */ /* 0x002fe40004800000 */
[----:B------:R-:W-:Y:S02]  /*39b0*/  ISETP.GT.AND P1, PT, R26, R33, PT ;  /* 0x000000211a00720c */ /* 0x000fe40003f24270 */
[----:B------:R-:W0:Y:S01]  /*39c0*/  SHFL.DOWN PT, R29, R28, 0x2, R33 ;  /* 0x084000001c1d7989 */ /* 0x000e2200000e0021 */
[----:B------:R-:W-:-:S05]  /*39d0*/  IMAD.IADD R30, R20, 0x1, R49 ;  /* 0x00000001141e7824 */ /* 0x000fca00078e0231 */
[----:B------:R-:W1:Y:S01]  /*39e0*/  SHFL.DOWN PT, R34, R30, 0x2, R33 ;  /* 0x084000001e227989 */ /* 0x000e6200000e0021 */
[----:B------:R-:W-:-:S04]  /*39f0*/  ISETP.NE.AND P2, PT, R30, RZ, PT ;  /* 0x000000ff1e00720c */ /* 0x000fc80003f45270 */
[----:B0-----:R-:W-:-:S04]  /*3a00*/  SEL R29, R29, RZ, !P2 ;  /* 0x000000ff1d1d7207 */ /* 0x001fc80005000000 */
[----:B------:R-:W-:Y:S02]  /*3a10*/  SEL R29, R29, RZ, !P1 ;  /* 0x000000ff1d1d7207 */ /* 0x000fe40004800000 */
[----:B-1----:R-:W-:Y:S01]  /*3a20*/  SEL R21, R34, RZ, !P1 ;  /* 0x000000ff22157207 */ /* 0x002fe20004800000 */
[----:B------:R-:W-:Y:S02]  /*3a30*/  VIADD R34, R58, 0x4 ;  /* 0x000000043a227836 */ /* 0x000fe40000000000 */
[----:B------:R-:W-:Y:S02]  /*3a40*/  IMAD.IADD R20, R28, 0x1, R29 ;  /* 0x000000011c147824 */ /* 0x000fe400078e021d */
[----:B------:R-:W-:Y:S01]  /*3a50*/  IMAD.IADD R48, R30, 0x1, R21 ;  /* 0x000000011e307824 */ /* 0x000fe200078e0215 */
[----:B------:R-:W-:Y:S02]  /*3a60*/  ISETP.GT.AND P1, PT, R34, R33, PT ;  /* 0x000000212200720c */ /* 0x000fe40003f24270 */
[----:B------:R-:W0:Y:S02]  /*3a70*/  SHFL.DOWN PT, R29, R20, 0x4, R33 ;  /* 0x08800000141d7989 */ /* 0x000e2400000e0021 */
[----:B------:R-:W-:-:S02]  /*3a80*/  ISETP.NE.AND P2, PT, R48, RZ, PT ;  /* 0x000000ff3000720c */ /* 0x000fc40003f45270 */
        /* <DEDUP_REMOVED lines=13> */
[----:B-1----:R-:W-:-:S03]  /*3b60*/  SEL R20, R20, RZ, !P1 ;  /* 0x000000ff14147207 */ /* 0x002fc60004800000 */
[----:B------:R-:W-:Y:S02]  /*3b70*/  IMAD.IADD R30, R56, 0x1, R29 ;  /* 0x00000001381e7824 */ /* 0x000fe400078e021d */
[----:B------:R-:W-:Y:S02]  /*3b80*/  IMAD.IADD R28, R49, 0x1, R20 ;  /* 0x00000001311c7824 */ /* 0x000fe400078e0214 */
[----:B------:R-:W0:Y:S01]  /*3b90*/  LDC.64 R20, c[0x0][0x3a8] ;  /* 0x0000ea00ff147b82 */ /* 0x000e220000000a00 */
[----:B------:R-:W1:Y:S01]  /*3ba0*/  SHFL.DOWN PT, R29, R30, 0x10, R33 ;  /* 0x0a0000001e1d7989 */ /* 0x000e6200000e0021 */
[----:B------:R-:W-:Y:S01]  /*3bb0*/  VIADD R49, R58, 0x10 ;  /* 0x000000103a317836 */ /* 0x000fe20000000000 */
[----:B------:R-:W-:Y:S02]  /*3bc0*/  ISETP.NE.AND P2, PT, R28, RZ, PT ;  /* 0x000000ff1c00720c */ /* 0x000fe40003f45270 */
[----:B------:R-:W2:Y:S02]  /*3bd0*/  SHFL.DOWN PT, R55, R28, 0x10, R33 ;  /* 0x0a0000001c377989 */ /* 0x000ea400000e0021 */
[----:B------:R-:W-:-:S02]  /*3be0*/  ISETP.GT.AND P1, PT, R49, R33, PT ;  /* 0x000000213100720c */ /* 0x000fc40003f24270 */
[----:B-1----:R-:W-:Y:S02]  /*3bf0*/  SEL R29, R29, RZ, !P2 ;  /* 0x000000ff1d1d7207 */ /* 0x002fe40005000000 */
[----:B0-----:R-:W-:Y:S02]  /*3c00*/  IADD3 R54, P2, PT, R20, 0x200, RZ ;  /* 0x0000020014367810 */ /* 0x001fe40007f5e0ff */
[----:B--2---:R-:W-:Y:S02]  /*3c10*/  SEL R23, R55, RZ, !P1 ;  /* 0x000000ff37177207 */ /* 0x004fe40004800000 */
[----:B------:R-:W-:Y:S01]  /*3c20*/  SEL R29, R29, RZ, !P1 ;  /* 0x000000ff1d1d7207 */ /* 0x000fe20004800000 */
[----:B------:R-:W-:Y:S02]  /*3c30*/  IMAD.X R55, RZ, RZ, R21, P2 ;  /* 0x000000ffff377224 */ /* 0x000fe400010e0615 */
[----:B------:R-:W-:Y:S02]  /*3c40*/  IMAD.IADD R28, R28, 0x1, R23 ;  /* 0x000000011c1c7824 */ /* 0x000fe400078e0217 */
[----:B------:R-:W-:-:S07]  /*3c50*/  IMAD.IADD R30, R30, 0x1, R29 ;  /* 0x000000011e1e7824 */ /* 0x000fce00078e021d */
.L_x_1923:
[----:B------:R-:W-:Y:S05]  /*3c60*/  @!P3 BRA `(.L_x_1855) ;  /* 0x00000004002cb947 */ /* 0x000fea0003800000 */
[----:B------:R-:W-:-:S07]  /*3c70*/  IMAD.MOV.U32 R56, RZ, RZ, R32 ;  /* 0x000000ffff387224 */ /* 0x000fce00078e0020 */
.L_x_1859:
[----:B------:R-:W-:Y:S02]  /*3c80*/  IMAD.MOV.U32 R20, RZ, RZ, R54 ;  /* 0x000000ffff147224 */ /* 0x000fe400078e0036 */
[----:B------:R-:W-:Y:S02]  /*3c90*/  IMAD.MOV.U32 R21, RZ, RZ, R55 ;  /* 0x000000ffff157224 */ /* 0x000fe400078e0037 */
[----:B------:R-:W-:-:S07]  /*3ca0*/  IMAD.WIDE R32, R56, 0x10, R20 ;  /* 0x0000001038207825 */ /* 0x000fce00078e0214 */
.L_x_1857:
[----:B------:R-:W2:Y:S01]  /*3cb0*/  LD.E.128.STRONG.GPU R20, desc[UR12][R32.64+-0x200] ;  /* 0xfffe000c20147980 */ /* 0x000ea2000c10fd00 */
[----:B------:R-:W-:Y:S05]  /*3cc0*/  YIELD ;  /* 0x0000000000007946 */ /* 0x000fea0003800000 */
[----:B------:R-:W-:Y:S01]  /*3cd0*/  UMOV UR5, 0xffffffff ;  /* 0xffffffff00057882 */ /* 0x000fe20000000000 */
[----:B--2---:R-:W-:-:S04]  /*3ce0*/  ISETP.NE.U32.AND P1, PT, R22, 0x63, PT ;  /* 0x000000631600780c */ /* 0x004fc80003f25070 */
[----:B------:R-:W-:Y:S01]  /*3cf0*/  ISETP.NE.AND.EX P1, PT, R23, RZ, PT, P1 ;  /* 0x000000ff1700720c */ /* 0x000fe20003f25310 */
[----:B------:R-:W-:-:S12]  /*3d00*/  BRA.DIV UR5, `(.L_x_1856) ;  /* 0x0000008a05847947 */ /* 0x000fd8000b800000 */
[----:B------:R-:W-:-:S13]  /*3d10*/  VOTE.ANY P1, !P1 ;  /* 0x0000000000ff7806 */ /* 0x000fda0004820100 */
.L_x_1926:
        /* <DEDUP_REMOVED lines=63> */
.L_x_1940:
[----:B------:R-:W-:Y:S05]  /*4110*/  @P3 BRA `(.L_x_1859) ;  /* 0xfffffff800d83947 */ /* 0x000fea000383ffff */
.L_x_1855:
        /* <DEDUP_REMOVED lines=21> */
.L_x_1861:
[----:B------:R-:W-:Y:S05]  /*4270*/  BSYNC.RECONVERGENT B0 ;  /* 0x0000000000007941 */ /* 0x000fea0003800200 */
.L_x_1860:
[----:B------:R0:W-:Y:S01]  /*4280*/  @!P1 STS.64 [R26+0x48], R28 ;  /* 0x0000481c1a009388 */ /* 0x0001e20000000a00 */
[----:B------:R-:W-:Y:S02]  /*4290*/  @!P1 IMAD.MOV.U32 R24, RZ, RZ, R28 ;  /* 0x000000ffff189224 */ /* 0x000fe400078e001c */
[----:B------:R-:W-:-:S07]  /*42a0*/  @!P1 IMAD.MOV.U32 R25, RZ, RZ, R30 ;  /* 0x000000ffff199224 */ /* 0x000fce00078e001e */
.L_x_1849:
[----:B------:R-:W-:Y:S05]  /*42b0*/  WARPSYNC.ALL ;  /* 0x0000000000007948 */ /* 0x000fea0003800000 */
[----:B------:R-:W-:Y:S01]  /*42c0*/  ISETP.NE.AND P2, PT, R44, RZ, PT ;  /* 0x000000ff2c00720c */ /* 0x000fe20003f45270 */
[----:B------:R-:W2:Y:S08]  /*42d0*/  S2UR UR5, SR_CgaCtaId ;  /* 0x00000000000579c3 */ /* 0x000eb00000008800 */
[----:B------:R-:W-:Y:S04]  /*42e0*/  BAR.SYNC.DEFER_BLOCKING 0x0 ;  /* 0x0000000000007b1d */ /* 0x000fe80000010000 */
[----:B------:R-:W-:-:S02]  /*42f0*/  @P2 ISETP.NE.AND P1, PT, R24, RZ, PT ;  /* 0x000000ff1800220c */ /* 0x000fc40003f25270 */
[----:B------:R-:W-:Y:S01]  /*4300*/  ISETP.NE.U32.AND P0, PT, R40, R36, PT ;  /* 0x000000242800720c */ /* 0x000fe20003f05070 */
[----:B------:R-:W-:-:S03]  /*4310*/  UMOV UR4, 0x400 ;  /* 0x0000040000047882 */ /* 0x000fc60000000000 */
[----:B------:R-:W-:Y:S01]  /*4320*/  ISETP.NE.AND.EX P0, PT, R41, R37, PT, P0 ;  /* 0x000000252900720c */ /* 0x000fe20003f05300 */
[----:B--2---:R-:W-:-:S09]  /*4330*/  ULEA UR8, UR5, UR4, 0x18 ;  /* 0x0000000405087291 */ /* 0x004fd2000f8ec0ff */
[----:B-1----:R-:W1:Y:S02]  /*4340*/  @P2 LDS.64 R20, [UR8+0x48] ;  /* 0x00004808ff142984 */ /* 0x002e640008000a00 */
[----:B-1----:R-:W-:Y:S01]  /*4350*/  @P2 SEL R22, R21, RZ, !P1 ;  /* 0x000000ff15162207 */ /* 0x002fe20004800000 */
[----:B------:R-:W-:Y:S01]  /*4360*/  @P2 IMAD.IADD R20, R24, 0x1, R20 ;  /* 0x0000000118142824 */ /* 0x000fe200078e0214 */
[----:B------:R-:W-:Y:S01]  /*4370*/  ISETP.NE.U32.AND P1, PT, R36, R18, PT ;  /* 0x000000122400720c */ /* 0x000fe20003f25070 */
[----:B------:R-:W1:Y:S02]  /*4380*/  LDS R21, [UR8+0x74] ;  /* 0x00007408ff157984 */ /* 0x000e640008000800 */
[----:B------:R-:W-:Y:S01]  /*4390*/  @P2 IMAD.IADD R25, R25, 0x1, R22 ;  /* 0x0000000119192824 */ /* 0x000fe200078e0216 */
[----:B------:R-:W-:Y:S01]  /*43a0*/  ISETP.NE.AND.EX P3, PT, R37, R19, PT, P1 ;  /* 0x000000132500720c */ /* 0x000fe20003f65310 */
[----:B------:R-:W-:Y:S01]  /*43b0*/  @P2 IMAD.MOV.U32 R24, RZ, RZ, R20 ;  /* 0x000000ffff182224 */ /* 0x000fe200078e0014 */
[----:B------:R-:W-:-:S02]  /*43c0*/  ISETP.NE.U32.AND P1, PT, R18, R16, PT ;  /* 0x000000101200720c */ /* 0x000fc40003f25070 */
[----:B------:R-:W-:Y:S01]  /*43d0*/  SEL R22, R25, RZ, !P0 ;  /* 0x000000ff19167207 */ /* 0x000fe20004000000 */
[----:B------:R-:W-:Y:S02]  /*43e0*/  VIADD R34, R24, 0x1 ;  /* 0x0000000118227836 */ /* 0x000fe40000000000 */
[----:B------:R-:W-:Y:S02]  /*43f0*/  IMAD.IADD R43, R43, 0x1, R24 ;  /* 0x000000012b2b7824 */ /* 0x000fe400078e0218 */
[----:B------:R-:W-:Y:S02]  /*4400*/  IMAD.IADD R45, R45, 0x1, R22 ;  /* 0x000000012d2d7824 */ /* 0x000fe400078e0216 */
[--C-:B------:R-:W-:Y:S02]  /*4410*/  IMAD.IADD R42, R42, 0x1, R24.reuse ;  /* 0x000000012a2a7824 */ /* 0x100fe400078e0218 */
[--C-:B------:R-:W-:Y:S01]  /*4420*/  IMAD.IADD R5, R5, 0x1, R24.reuse ;  /* 0x0000000105057824 */ /* 0x100fe200078e0218 */
[----:B------:R-:W-:Y:S01]  /*4430*/  SEL R22, R45, RZ, !P3 ;  /* 0x000000ff2d167207 */ /* 0x000fe20005800000 */
[--C-:B------:R-:W-:Y:S01]  /*4440*/  IMAD.IADD R4, R4, 0x1, R24.reuse ;  /* 0x0000000104047824 */ /* 0x100fe200078e0218 */
[----:B------:R-:W-:Y:S01]  /*4450*/  ISETP.NE.AND.EX P3, PT, R19, R17, PT, P1 ;  /* 0x000000111300720c */ /* 0x000fe20003f65310 */
[----:B------:R-:W-:Y:S01]  /*4460*/  IMAD.IADD R3, R3, 0x1, R24 ;  /* 0x0000000103037824 */ /* 0x000fe200078e0218 */
[----:B------:R-:W-:Y:S01]  /*4470*/  ISETP.NE.U32.AND P1, PT, R16, R14, PT ;  /* 0x0000000e1000720c */ /* 0x000fe20003f25070 */
[----:B------:R-:W-:-:S02]  /*4480*/  IMAD.IADD R57, R57, 0x1, R22 ;  /* 0x0000000139397824 */ /* 0x000fc400078e0216 */
[--C-:B------:R-:W-:Y:S02]  /*4490*/  IMAD.IADD R2, R2, 0x1, R24.reuse ;  /* 0x0000000102027824 */ /* 0x100fe400078e0218 */
[--C-:B------:R-:W-:Y:S01]  /*44a0*/  IMAD.IADD R0, R0, 0x1, R24.reuse ;  /* 0x0000000100007824 */ /* 0x100fe200078e0218 */
[----:B------:R-:W-:Y:S01]  /*44b0*/  SEL R22, R57, RZ, !P3 ;  /* 0x000000ff39167207 */ /* 0x000fe20005800000 */
[----:B------:R-:W-:Y:S01]  /*44c0*/  @!P0 IMAD.MOV R34, RZ, RZ, R24 ;  /* 0x000000ffff228224 */ /* 0x000fe200078e0218 */
[----:B------:R-:W-:Y:S02]  /*44d0*/  ISETP.NE.AND.EX P3, PT, R17, R15, PT, P1 ;  /* 0x0000000f1100720c */ /* 0x000fe40003f65310 */
[----:B------:R-:W-:Y:S01]  /*44e0*/  ISETP.NE.U32.AND P1, PT, R14, R12, PT ;  /* 0x0000000c0e00720c */ /* 0x000fe20003f25070 */
[----:B------:R-:W-:-:S05]  /*44f0*/  IMAD.IADD R53, R53, 0x1, R22 ;  /* 0x0000000135357824 */ /* 0x000fca00078e0216 */
[----:B------:R-:W-:Y:S02]  /*4500*/  SEL R23, R53, RZ, !P3 ;  /* 0x000000ff35177207 */ /* 0x000fe40005800000 */
[----:B------:R-:W-:Y:S02]  /*4510*/  ISETP.NE.AND.EX P3, PT, R15, R13, PT, P1 ;  /* 0x0000000d0f00720c */ /* 0x000fe40003f65310 */
[----:B------:R-:W-:Y:S01]  /*4520*/  ISETP.NE.U32.AND P1, PT, R12, R10, PT ;  /* 0x0000000a0c00720c */ /* 0x000fe20003f25070 */
[----:B------:R-:W-:-:S05]  /*4530*/  IMAD.IADD R52, R52, 0x1, R23 ;  /* 0x0000000134347824 */ /* 0x000fca00078e0217 */
[----:B------:R-:W-:Y:S02]  /*4540*/  SEL R22, R52, RZ, !P3 ;  /* 0x000000ff34167207 */ /* 0x000fe40005800000 */
[----:B------:R-:W-:Y:S02]  /*4550*/  ISETP.NE.AND.EX P3, PT, R13, R11, PT, P1 ;  /* 0x0000000b0d00720c */ /* 0x000fe40003f65310 */
[----:B------:R-:W-:Y:S01]  /*4560*/  ISETP.NE.U32.AND P1, PT, R10, R8, PT ;  /* 0x000000080a00720c */ /* 0x000fe20003f25070 */
[----:B------:R-:W-:-:S03]  /*4570*/  IMAD.IADD R51, R51, 0x1, R22 ;  /* 0x0000000133337824 */ /* 0x000fc600078e0216 */
[----:B------:R-:W-:Y:S02]  /*4580*/  ISETP.NE.AND.EX P1, PT, R11, R9, PT, P1 ;  /* 0x000000090b00720c */ /* 0x000fe40003f25310 */
[----:B------:R-:W-:-:S05]  /*4590*/  SEL R23, R51, RZ, !P3 ;  /* 0x000000ff33177207 */ /* 0x000fca0005800000 */
[----:B------:R-:W-:-:S05]  /*45a0*/  IMAD.IADD R50, R50, 0x1, R23 ;  /* 0x0000000132327824 */ /* 0x000fca00078e0217 */
[----:B------:R-:W-:Y:S02]  /*45b0*/  SEL R22, R50, RZ, !P1 ;  /* 0x000000ff32167207 */ /* 0x000fe40004800000 */
[----:B------:R-:W-:-:S03]  /*45c0*/  ISETP.NE.U32.AND P1, PT, R8, R6, PT ;  /* 0x000000060800720c */ /* 0x000fc60003f25070 */
[----:B------:R-:W-:Y:S01]  /*45d0*/  IMAD.IADD R47, R47, 0x1, R22 ;  /* 0x000000012f2f7824 */ /* 0x000fe200078e0216 */
[----:B------:R-:W-:-:S04]  /*45e0*/  ISETP.NE.AND.EX P1, PT, R9, R7, PT, P1 ;  /* 0x000000070900720c */ /* 0x000fc80003f25310 */
[----:B------:R-:W-:Y:S02]  /*45f0*/  SEL R23, R47, RZ, !P1 ;  /* 0x000000ff2f177207 */ /* 0x000fe40004800000 */
[----:B-1----:R-:W-:-:S03]  /*4600*/  ISETP.GE.AND P1, PT, R21, 0x101, PT ;  /* 0x000001011500780c */ /* 0x002fc60003f26270 */
[----:B------:R-:W-:-:S10]  /*4610*/  IMAD.IADD R46, R46, 0x1, R23 ;  /* 0x000000012e2e7824 */ /* 0x000fd400078e0217 */
[----:B------:R-:W-:Y:S05]  /*4620*/  @!P1 BRA `(.L_x_1862) ;  /* 0x0000001000049947 */ /* 0x000fea0003800000 */
[----:B------:R-:W1:Y:S01]  /*4630*/  LDS R23, [UR8+0x64] ;  /* 0x00006408ff177984 */ /* 0x000e620008000800 */
        /* <DEDUP_REMOVED lines=8> */
[----:B------:R-:W-:Y:S02]  /*46c0*/  ISETP.NE.AND.EX P1, PT, R19, R17, PT, P1 ;  /* 0x000000111300720c */ /* 0x000fe40003f25310 */
[----:B------:R-:W-:Y:S02]  /*46d0*/  ISETP.NE.AND.EX P2, PT, R17, R15, PT, P2 ;  /* 0x0000000f1100720c */ /* 0x000fe40003f45320 */
[----:B------:R-:W-:Y:S02]  /*46e0*/  ISETP.NE.U32.AND P6, PT, R10, R8, PT ;  /* 0x000000080a00720c */ /* 0x000fe40003fc5070 */
[----:B------:R-:W-:-:S02]  /*46f0*/  ISETP.NE.U32.AND P0, PT, R6, R38, PT ;  /* 0x000000260600720c */ /* 0x000fc40003f05070 */
[----:B------:R-:W-:Y:S02]  /*4700*/  ISETP.NE.AND.EX P3, PT, R15, R13, PT, P3 ;  /* 0x0000000d0f00720c */ /* 0x000fe40003f65330 */
[----:B------:R-:W-:Y:S02]  /*4710*/  ISETP.NE.AND.EX P6, PT, R11, R9, PT, P6 ;  /* 0x000000090b00720c */ /* 0x000fe40003fc5360 */
[----:B------:R-:W-:Y:S01]  /*4720*/  ISETP.NE.AND.EX P0, PT, R7, R39, PT, P0 ;  /* 0x000000270700720c */ /* 0x000fe20003f05300 */
[--C-:B-1----:R-:W-:Y:S02]  /*4730*/  @P4 IMAD.IADD R24, R24, 0x1, -R23.reuse ;  /* 0x0000000118184824 */ /* 0x102fe400078e0a17 */
[--C-:B------:R-:W-:Y:S02]  /*4740*/  @P5 IMAD.IADD R34, R34, 0x1, -R23.reuse ;  /* 0x0000000122225824 */ /* 0x100fe400078e0a17 */
[--C-:B------:R-:W-:Y:S01]  /*4750*/  @P1 IMAD.IADD R43, R43, 0x1, -R23.reuse ;  /* 0x000000012b2b1824 */ /* 0x100fe200078e0a17 */
[----:B------:R-:W-:Y:S01]  /*4760*/  @P4 LEA R24, R24, UR8, 0x4 ;  /* 0x0000000818184c11 */ /* 0x000fe2000f8e20ff */
[--C-:B------:R-:W-:Y:S01]  /*4770*/  @P2 IMAD.IADD R42, R42, 0x1, -R23.reuse ;  /* 0x000000012a2a2824 */ /* 0x100fe200078e0a17 */
[----:B------:R-:W-:Y:S01]  /*4780*/  @P5 LEA R34, R34, UR8, 0x4 ;  /* 0x0000000822225c11 */ /* 0x000fe2000f8e20ff */
[--C-:B------:R-:W-:Y:S01]  /*4790*/  @P3 IMAD.IADD R5, R5, 0x1, -R23.reuse ;  /* 0x0000000105053824 */ /* 0x100fe200078e0a17 */
[----:B------:R-:W-:Y:S01]  /*47a0*/  @P1 LEA R43, R43, UR8, 0x4 ;  /* 0x000000082b2b1c11 */ /* 0x000fe2000f8e20ff */
[----:B------:R-:W-:Y:S01]  /*47b0*/  @P4 STS.64 [R24], R40 ;  /* 0x0000002818004388 */ /* 0x000fe20000000a00 */
[--C-:B------:R-:W-:Y:S01]  /*47c0*/  @P6 IMAD.IADD R3, R3, 0x1, -R23.reuse ;  /* 0x0000000103036824 */ /* 0x100fe200078e0a17 */
[----:B------:R-:W-:Y:S01]  /*47d0*/  @P2 LEA R42, R42, UR8, 0x4 ;  /* 0x000000082a2a2c11 */ /* 0x000fe2000f8e20ff */
[----:B------:R-:W-:Y:S01]  /*47e0*/  @P0 IMAD.IADD R0, R0, 0x1, -R23 ;  /* 0x0000000100000824 */ /* 0x000fe200078e0a17 */
[----:B------:R-:W-:Y:S01]  /*47f0*/  @P4 STS [R24+0x8], R25 ;  /* 0x0000081918004388 */ /* 0x000fe20000000800 */
[----:B------:R-:W-:-:S02]  /*4800*/  ISETP.NE.U32.AND P4, PT, R12, R10, PT ;  /* 0x0000000a0c00720c */ /* 0x000fc40003f85070 */
[----:B------:R-:W-:Y:S01]  /*4810*/  @P3 LEA R5, R5, UR8, 0x4 ;  /* 0x0000000805053c11 */ /* 0x000fe2000f8e20ff */
[----:B------:R-:W-:Y:S01]  /*4820*/  @P5 STS.64 [R34], R36 ;  /* 0x0000002422005388 */ /* 0x000fe20000000a00 */
[----:B------:R-:W-:Y:S02]  /*4830*/  ISETP.NE.AND.EX P4, PT, R13, R11, PT, P4 ;  /* 0x0000000b0d00720c */ /* 0x000fe40003f85340 */
[----:B------:R-:W-:Y:S01]  /*4840*/  @P6 LEA R3, R3, UR8, 0x4 ;  /* 0x0000000803036c11 */ /* 0x000fe2000f8e20ff */
[----:B------:R-:W-:Y:S01]  /*4850*/  @P5 STS [R34+0x8], R45 ;  /* 0x0000082d22005388 */ /* 0x000fe20000000800 */
[----:B------:R-:W-:-:S03]  /*4860*/  ISETP.NE.U32.AND P5, PT, R8, R6, PT ;  /* 0x000000060800720c */ /* 0x000fc60003fa5070 */
[----:B------:R-:W-:Y:S01]  /*4870*/  @P1 STS.64 [R43], R18 ;  /* 0x000000122b001388 */ /* 0x000fe20000000a00 */
[----:B------:R-:W-:-:S03]  /*4880*/  ISETP.NE.AND.EX P5, PT, R9, R7, PT, P5 ;  /* 0x000000070900720c */ /* 0x000fc60003fa5350 */
[----:B------:R-:W-:Y:S01]  /*4890*/  @P1 STS [R43+0x8], R57 ;  /* 0x000008392b001388 */ /* 0x000fe20000000800 */
[----:B------:R-:W-:Y:S01]  /*48a0*/  ISETP.GE.AND P1, PT, R44, R21, PT ;  /* 0x000000152c00720c */ /* 0x000fe20003f26270 */
[--C-:B------:R-:W-:Y:S02]  /*48b0*/  @P4 IMAD.IADD R4, R4, 0x1, -R23.reuse ;  /* 0x0000000104044824 */ /* 0x100fe400078e0a17 */
[----:B------:R1:W-:Y:S03]  /*48c0*/  @P2 STS.64 [R42], R16 ;  /* 0x000000102a002388 */ /* 0x0003e60000000a00 */
[----:B------:R-:W-:Y:S01]  /*48d0*/  @P4 LEA R4, R4, UR8, 0x4 ;  /* 0x0000000804044c11 */ /* 0x000fe2000f8e20ff */
[----:B------:R2:W-:Y:S02]  /*48e0*/  @P2 STS [R42+0x8], R53 ;  /* 0x000008352a002388 */ /* 0x0005e40000000800 */
[----:B------:R-:W-:-:S02]  /*48f0*/  @P5 IMAD.IADD R2, R2, 0x1, -R23 ;  /* 0x0000000102025824 */ /* 0x000fc400078e0a17 */
[----:B------:R2:W-:Y:S03]  /*4900*/  @P3 STS.64 [R5], R14 ;  /* 0x0000000e05003388 */ /* 0x0005e60000000a00 */
[----:B------:R-:W-:Y:S01]  /*4910*/  @P5 LEA R2, R2, UR8, 0x4 ;  /* 0x0000000802025c11 */ /* 0x000fe2000f8e20ff */
[----:B------:R2:W-:Y:S01]  /*4920*/  @P3 STS [R5+0x8], R52 ;  /* 0x0000083405003388 */ /* 0x0005e20000000800 */
[----:B-1----:R-:W-:-:S03]  /*4930*/  @P0 LEA R17, R0, UR8, 0x4 ;  /* 0x0000000800110c11 */ /* 0x002fc6000f8e20ff */
        /* <DEDUP_REMOVED lines=10> */
[----:B------:R-:W-:Y:S01]  /*49e0*/  LOP3.LUT R0, RZ, R44, RZ, 0x33, !PT ;  /* 0x0000002cff007212 */ /* 0x000fe200078e33ff */
[----:B------:R-:W-:Y:S04]  /*49f0*/  BSSY.RECONVERGENT B0, `(.L_x_1863) ;  /* 0x000001c000007945 */ /* 0x000fe80003800200 */
[----:B------:R-:W-:-:S05]  /*4a00*/  IMAD.IADD R0, R21, 0x1, R0 ;  /* 0x0000000115007824 */ /* 0x000fca00078e0200 */
[C---:B--2---:R-:W-:Y:S02]  /*4a10*/  LOP3.LUT R2, R0.reuse, 0x300, RZ, 0xc0, !PT ;  /* 0x0000030000027812 */ /* 0x044fe400078ec0ff */
[----:B------:R-:W-:Y:S02]  /*4a20*/  ISETP.GE.U32.AND P1, PT, R0, 0x300, PT ;  /* 0x000003000000780c */ /* 0x000fe40003f26070 */
[----:B------:R-:W-:-:S13]  /*4a30*/  ISETP.NE.AND P0, PT, R2, 0x300, PT ;  /* 0x000003000200780c */ /* 0x000fda0003f05270 */
[----:B------:R-:W-:Y:S05]  /*4a40*/  @!P0 BRA `(.L_x_1864) ;  /* 0x0000000000588947 */ /* 0x000fea0003800000 */
[----:B------:R-:W1:Y:S01]  /*4a50*/  LDC.64 R10, c[0x0][0x390] ;  /* 0x0000e400ff0a7b82 */ /* 0x000e620000000a00 */
[----:B------:R-:W-:Y:S01]  /*4a60*/  LEA.HI R0, R0, 0x1, RZ, 0x18 ;  /* 0x0000000100007811 */ /* 0x000fe200078fc0ff */
[----:B------:R-:W-:-:S04]  /*4a70*/  IMAD.IADD R13, R44, 0x1, R23 ;  /* 0x000000012c0d7824 */ /* 0x000fc800078e0217 */
[C---:B------:R-:W-:Y:S01]  /*4a80*/  IMAD.SHL.U32 R2, R0.reuse, 0x100, RZ ;  /* 0x0000010000027824 */ /* 0x040fe200078e00ff */
[----:B------:R-:W-:Y:S01]  /*4a90*/  LOP3.LUT R0, R0, 0x3, RZ, 0xc0, !PT ;  /* 0x0000000300007812 */ /* 0x000fe200078ec0ff */
[----:B------:R-:W2:Y:S03]  /*4aa0*/  LDC.64 R8, c[0x0][0x398] ;  /* 0x0000e600ff087b82 */ /* 0x000ea60000000a00 */
[----:B------:R-:W-:Y:S01]  /*4ab0*/  LOP3.LUT R3, R2, 0x300, RZ, 0xc0, !PT ;  /* 0x0000030002037812 */ /* 0x000fe200078ec0ff */
[----:B------:R-:W-:Y:S01]  /*4ac0*/  IMAD.MOV R0, RZ, RZ, -R0 ;  /* 0x000000ffff007224 */ /* 0x000fe200078e0a00 */
[----:B------:R-:W-:-:S03]  /*4ad0*/  LEA R2, R44, UR8, 0x4 ;  /* 0x000000082c027c11 */ /* 0x000fc6000f8e20ff */
[----:B------:R-:W-:Y:S02]  /*4ae0*/  IMAD.IADD R44, R44, 0x1, R3 ;  /* 0x000000012c2c7824 */ /* 0x000fe400078e0203 */
[----:B------:R-:W-:-:S07]  /*4af0*/  VIADD R12, R2, 0x8 ;  /* 0x00000008020c7836 */ /* 0x000fce0000000000 */
.L_x_1865:
[----:B---3--:R-:W3:Y:S01]  /*4b00*/  LDS.64 R6, [R12+-0x8] ;  /* 0xfffff8000c067984 */ /* 0x008ee20000000a00 */
[----:B-1----:R-:W-:-:S03]  /*4b10*/  IMAD.WIDE R4, R13, 0x8, R10 ;  /* 0x000000080d047825 */ /* 0x002fc600078e020a */
[----:B------:R1:W4:Y:S01]  /*4b20*/  LDS R15, [R12] ;  /* 0x000000000c0f7984 */ /* 0x0003220000000800 */
[----:B--2---:R-:W-:-:S04]  /*4b30*/  IMAD.WIDE R2, R13, 0x4, R8 ;  /* 0x000000040d027825 */ /* 0x004fc800078e0208 */
[----:B------:R-:W-:Y:S02]  /*4b40*/  VIADD R0, R0, 0x1 ;  /* 0x0000000100007836 */ /* 0x000fe40000000000 */
[----:B------:R-:W-:Y:S02]  /*4b50*/  VIADD R13, R13, 0x100 ;  /* 0x000001000d0d7836 */ /* 0x000fe40000000000 */
[----:B-1----:R-:W-:Y:S01]  /*4b60*/  VIADD R12, R12, 0x1000 ;  /* 0x000010000c0c7836 */ /* 0x002fe20000000000 */
[----:B------:R-:W-:Y:S01]  /*4b70*/  ISETP.NE.AND P0, PT, R0, RZ, PT ;  /* 0x000000ff0000720c */ /* 0x000fe20003f05270 */
[----:B---3--:R3:W-:Y:S04]  /*4b80*/  STG.E.64 desc[UR12][R4.64], R6 ;  /* 0x0000000604007986 */ /* 0x0087e8000c101b0c */
[----:B----4-:R3:W-:Y:S08]  /*4b90*/  STG.E desc[UR12][R2.64], R15 ;  /* 0x0000000f02007986 */ /* 0x0107f0000c10190c */
[----:B------:R-:W-:Y:S05]  /*4ba0*/  @P0 BRA `(.L_x_1865) ;  /* 0xfffffffc00d40947 */ /* 0x000fea000383ffff */
.L_x_1864:
[----:B------:R-:W-:Y:S05]  /*4bb0*/  BSYNC.RECONVERGENT B0 ;  /* 0x0000000000007941 */ /* 0x000fea0003800200 */
.L_x_1863:
[----:B------:R-:W-:Y:S05]  /*4bc0*/  @!P1 EXIT ;  /* 0x000000000000994d */ /* 0x000fea0003800000 */
[----:B------:R-:W1:Y:S01]  /*4bd0*/  LDCU.128 UR4, c[0x0][0x390] ;  /* 0x00007200ff0477ac */ /* 0x000e620008000c00 */
[----:B------:R-:W-:Y:S01]  /*4be0*/  IMAD.IADD R0, R21, 0x1, -R44 ;  /* 0x0000000115007824 */ /* 0x000fe200078e0a2c */
[----:B------:R-:W-:Y:S01]  /*4bf0*/  BSSY.RECONVERGENT B0, `(.L_x_1866) ;  /* 0x0000061000007945 */ /* 0x000fe20003800200 */
[----:B------:R-:W-:Y:S01]  /*4c00*/  IMAD.IADD R43, R44, 0x1, R23 ;  /* 0x000000012c2b7824 */ /* 0x000fe200078e0217 */
[----:B------:R-:W-:Y:S02]  /*4c10*/  PLOP3.LUT P0, PT, PT, PT, PT, 0x80, 0x8 ;  /* 0x000000000008781c */ /* 0x000fe40003f0f070 */
[----:B------:R-:W-:Y:S02]  /*4c20*/  ISETP.GT.AND P1, PT, R0, 0xc00, PT ;  /* 0x00000c000000780c */ /* 0x000fe40003f24270 */
[----:B------:R-:W-:-:S05]  /*4c30*/  LEA R0, R44, UR8, 0x4 ;  /* 0x000000082c007c11 */ /* 0x000fca000f8e20ff */
[----:B------:R-:W-:Y:S01]  /*4c40*/  VIADD R0, R0, 0x2000 ;  /* 0x0000200000007836 */ /* 0x000fe20000000000 */
[----:B-1----:R-:W-:Y:S02]  /*4c50*/  UIADD3 UR4, UP0, UPT, UR4, 0x1000, URZ ;  /* 0x0000100004047890 */ /* 0x002fe4000ff1e0ff */
[----:B------:R-:W-:Y:S02]  /*4c60*/  UIADD3 UR6, UP1, UPT, UR6, 0x800, URZ ;  /* 0x0000080006067890 */ /* 0x000fe4000ff3e0ff */
[----:B------:R-:W-:Y:S02]  /*4c70*/  UIADD3.X UR5, UPT, UPT, URZ, UR5, URZ, UP0, !UPT ;  /* 0x00000005ff057290 */ /* 0x000fe400087fe4ff */
[----:B------:R-:W-:Y:S01]  /*4c80*/  UIADD3.X UR7, UPT, UPT, URZ, UR7, URZ, UP1, !UPT ;  /* 0x00000007ff077290 */ /* 0x000fe20008ffe4ff */
[----:B---3--:R-:W-:Y:S02]  /*4c90*/  IMAD.U32 R2, RZ, RZ, UR4 ;  /* 0x00000004ff027e24 */ /* 0x008fe4000f8e00ff */
[----:B------:R-:W-:-:S02]  /*4ca0*/  IMAD.U32 R4, RZ, RZ, UR6 ;  /* 0x00000006ff047e24 */ /* 0x000fc4000f8e00ff */
[----:B------:R-:W-:Y:S02]  /*4cb0*/  IMAD.U32 R3, RZ, RZ, UR5 ;  /* 0x00000005ff037e24 */ /* 0x000fe4000f8e00ff */
[----:B------:R-:W-:Y:S01]  /*4cc0*/  IMAD.U32 R5, RZ, RZ, UR7 ;  /* 0x00000007ff057e24 */ /* 0x000fe2000f8e00ff */
[----:B------:R-:W-:Y:S06]  /*4cd0*/  @!P1 BRA `(.L_x_1867) ;  /* 0x0000000400489947 */ /* 0x000fec0003800000 */
[----:B------:R-:W-:Y:S01]  /*4ce0*/  PLOP3.LUT P0, PT, PT, PT, PT, 0x8, 0x80 ;  /* 0x000000000080781c */ /* 0x000fe20003f0e170 */
[----:B------:R-:W-:-:S12]  /*4cf0*/  VIADD R45, R21, 0xfffff400 ;  /* 0xfffff400152d7836 */ /* 0x000fd80000000000 */
.L_x_1868:
[----:B----4-:R-:W1:Y:S01]  /*4d00*/  LDS.64 R24, [R0+-0x2000] ;  /* 0xffe0000000187984 */ /* 0x010e620000000a00 */
[----:B------:R-:W-:-:S03]  /*4d10*/  IMAD.WIDE R34, R43, 0x8, R2 ;  /* 0x000000082b227825 */ /* 0x000fc600078e0202 */
[----:B------:R-:W2:Y:S01]  /*4d20*/  LDS R27, [R0+-0x1ff8] ;  /* 0xffe00800001b7984 */ /* 0x000ea20000000800 */
[----:B------:R-:W-:-:S03]  /*4d30*/  IMAD.WIDE R14, R43, 0x4, R4 ;  /* 0x000000042b0e7825 */ /* 0x000fc600078e0204 */
[----:B0-----:R-:W0:Y:S01]  /*4d40*/  LDS.64 R28, [R0+-0x1000] ;  /* 0xfff00000001c7984 */ /* 0x001e220000000a00 */
[C---:B------:R-:W-:Y:S02]  /*4d50*/  VIADD R41, R43.reuse, 0x400 ;  /* 0x000004002b297836 */ /* 0x040fe40000000000 */
[----:B------:R-:W-:Y:S01]  /*4d60*/  VIADD R61, R43, 0x800 ;  /* 0x000008002b3d7836 */ /* 0x000fe20000000000 */
[----:B------:R-:W3:Y:S01]  /*4d70*/  LDS R33, [R0+-0xff8] ;  /* 0xfff0080000217984 */ /* 0x000ee20000000800 */
[----:B------:R-:W-:Y:S02]  /*4d80*/  VIADD R44, R44, 0x1000 ;  /* 0x000010002c2c7836 */ /* 0x000fe40000000000 */
[----:B------:R-:W-:Y:S01]  /*4d90*/  IMAD.WIDE R58, R61, 0x8, R2 ;  /* 0x000000083d3a7825 */ /* 0x000fe200078e0202 */
[----:B------:R-:W4:Y:S02]  /*4da0*/  LDS.64 R38, [R0] ;  /* 0x0000000000267984 */ /* 0x000f240000000a00 */
[----:B------:R-:W-:-:S02]  /*4db0*/  ISETP.GE.AND P1, PT, R44, R45, PT ;  /* 0x0000002d2c00720c */ /* 0x000fc40003f26270 */
        /* <DEDUP_REMOVED lines=16> */
[----:B-1----:R-:W-:Y:S04]  /*4ec0*/  STG.E.64 desc[UR12][R34.64+-0x1000], R24 ;  /* 0xfff0001822007986 */ /* 0x002fe8000c101b0c */
[----:B------:R-:W1:Y:S04]  /*4ed0*/  LDS R48, [R0+0x8008] ;  /* 0x0080080000307984 */ /* 0x000e680000000800 */
[----:B------:R-:W1:Y:S04]  /*4ee0*/  LDS.64 R24, [R0+0x9000] ;  /* 0x0090000000187984 */ /* 0x000e680000000a00 */
[----:B--2---:R-:W-:Y:S04]  /*4ef0*/  STG.E desc[UR12][R14.64+-0x800], R27 ;  /* 0xfff8001b0e007986 */ /* 0x004fe8000c10190c */
[----:B------:R-:W2:Y:S04]  /*4f00*/  LDS R56, [R0+0x9008] ;  /* 0x0090080000387984 */ /* 0x000ea80000000800 */
[----:B------:R-:W2:Y:S04]  /*4f10*/  LDS.64 R26, [R0+0xa000] ;  /* 0x00a00000001a7984 */ /* 0x000ea80000000a00 */
[----:B0-----:R-:W-:Y:S04]  /*4f20*/  STG.E.64 desc[UR12][R34.64+-0x800], R28 ;  /* 0xfff8001c22007986 */ /* 0x001fe8000c101b0c */
[----:B------:R-:W0:Y:S04]  /*4f30*/  LDS R54, [R0+0xa008] ;  /* 0x00a0080000367984 */ /* 0x000e280000000800 */
[----:B------:R-:W0:Y:S04]  /*4f40*/  LDS.64 R28, [R0+0xb000] ;  /* 0x00b00000001c7984 */ /* 0x000e280000000a00 */
[----:B------:R-:W0:Y:S04]  /*4f50*/  LDS R52, [R0+0xb008] ;  /* 0x00b0080000347984 */ /* 0x000e280000000800 */
[----:B------:R-:W0:Y:S04]  /*4f60*/  LDS.64 R30, [R0+0xc000] ;  /* 0x00c00000001e7984 */ /* 0x000e280000000a00 */
[----:B---3--:R-:W-:Y:S04]  /*4f70*/  STG.E desc[UR12][R14.64+-0x400], R33 ;  /* 0xfffc00210e007986 */ /* 0x008fe8000c10190c */
[----:B------:R-:W3:Y:S04]  /*4f80*/  LDS R50, [R0+0xc008] ;  /* 0x00c0080000327984 */ /* 0x000ee80000000800 */
[----:B------:R-:W3:Y:S04]  /*4f90*/  LDS.64 R32, [R0+0xd000] ;  /* 0x00d0000000207984 */ /* 0x000ee80000000a00 */
[----:B------:R1:W3:Y:S04]  /*4fa0*/  LDS R46, [R0+0xd008] ;  /* 0x00d00800002e7984 */ /* 0x0002e80000000800 */
[----:B----4-:R4:W-:Y:S04]  /*4fb0*/  STG.E.64 desc[UR12][R34.64], R38 ;  /* 0x0000002622007986 */ /* 0x0109e8000c101b0c */
[----:B-----5:R-:W-:Y:S01]  /*4fc0*/  STG.E desc[UR12][R14.64], R57 ;  /* 0x000000390e007986 */ /* 0x020fe2000c10190c */
[----:B-1----:R-:W-:-:S03]  /*4fd0*/  VIADD R0, R0, 0x10000 ;  /* 0x0001000000007836 */ /* 0x002fc60000000000 */
[----:B------:R1:W-:Y:S04]  /*4fe0*/  STG.E.64 desc[UR12][R34.64+0x800], R36 ;  /* 0x0008002422007986 */ /* 0x0003e8000c101b0c */
[----:B------:R5:W-:Y:S01]  /*4ff0*/  STG.E desc[UR12][R14.64+0x400], R49 ;  /* 0x000400310e007986 */ /* 0x000be2000c10190c */
[----:B----4-:R-:W-:-:S04]  /*5000*/  IMAD.WIDE R38, R41, 0x8, R2 ;  /* 0x0000000829267825 */ /* 0x010fc800078e0202 */
[--C-:B------:R-:W-:Y:S01]  /*5010*/  IMAD.WIDE R40, R41, 0x4, R4.reuse ;  /* 0x0000000429287825 */ /* 0x100fe200078e0204 */
[----:B------:R4:W-:Y:S03]  /*5020*/  STG.E.64 desc[UR12][R38.64+-0x1000], R6 ;  /* 0xfff0000626007986 */ /* 0x0009e6000c101b0c */
[----:B-1----:R-:W-:Y:S01]  /*5030*/  IMAD.WIDE R34, R61, 0x4, R4 ;  /* 0x000000043d227825 */ /* 0x002fe200078e0204 */
[----:B------:R-:W-:Y:S03]  /*5040*/  STG.E desc[UR12][R40.64+-0x800], R51 ;  /* 0xfff8003328007986 */ /* 0x000fe6000c10190c */
[C---:B-----5:R-:W-:Y:S01]  /*5050*/  VIADD R15, R43.reuse, 0xc00 ;  /* 0x00000c002b0f7836 */ /* 0x060fe20000000000 */
[----:B------:R1:W-:Y:S01]  /*5060*/  STG.E.64 desc[UR12][R38.64+-0x800], R8 ;  /* 0xfff8000826007986 */ /* 0x0003e2000c101b0c */
[----:B------:R-:W-:-:S03]  /*5070*/  VIADD R43, R43, 0x1000 ;  /* 0x000010002b2b7836 */ /* 0x000fc60000000000 */
[----:B------:R0:W-:Y:S01]  /*5080*/  STG.E desc[UR12][R40.64+-0x400], R53 ;  /* 0xfffc003528007986 */ /* 0x0001e2000c10190c */
[----:B----4-:R-:W-:-:S03]  /*5090*/  IMAD.WIDE R6, R15, 0x8, R2 ;  /* 0x000000080f067825 */ /* 0x010fc600078e0202 */
[----:B------:R4:W-:Y:S04]  /*50a0*/  STG.E.64 desc[UR12][R38.64], R10 ;  /* 0x0000000a26007986 */ /* 0x0009e8000c101b0c */
[----:B------:R4:W-:Y:S01]  /*50b0*/  STG.E desc[UR12][R40.64], R55 ;  /* 0x0000003728007986 */ /* 0x0009e2000c10190c */
[----:B-1----:R-:W-:-:S03]  /*50c0*/  IMAD.WIDE R8, R15, 0x4, R4 ;  /* 0x000000040f087825 */ /* 0x002fc600078e0204 */
[----:B------:R4:W-:Y:S04]  /*50d0*/  STG.E.64 desc[UR12][R38.64+0x800], R12 ;  /* 0x0008000c26007986 */ /* 0x0009e8000c101b0c */
[----:B------:R4:W-:Y:S04]  /*50e0*/  STG.E desc[UR12][R40.64+0x400], R47 ;  /* 0x0004002f28007986 */ /* 0x0009e8000c10190c */
[----:B------:R4:W-:Y:S04]  /*50f0*/  STG.E.64 desc[UR12][R58.64+-0x1000], R18 ;  /* 0xfff000123a007986 */ /* 0x0009e8000c101b0c */
[----:B------:R4:W-:Y:S04]  /*5100*/  STG.E desc[UR12][R34.64+-0x800], R20 ;  /* 0xfff8001422007986 */ /* 0x0009e8000c10190c */
[----:B------:R4:W-:Y:S04]  /*5110*/  STG.E.64 desc[UR12][R58.64+-0x800], R16 ;  /* 0xfff800103a007986 */ /* 0x0009e8000c101b0c */
[----:B------:R4:W-:Y:S04]  /*5120*/  STG.E desc[UR12][R34.64+-0x400], R42 ;  /* 0xfffc002a22007986 */ /* 0x0009e8000c10190c */
[----:B------:R4:W-:Y:S04]  /*5130*/  STG.E.64 desc[UR12][R58.64], R22 ;  /* 0x000000163a007986 */ /* 0x0009e8000c101b0c */
[----:B------:R4:W-:Y:S04]  /*5140*/  STG.E desc[UR12][R34.64], R48 ;  /* 0x0000003022007986 */ /* 0x0009e8000c10190c */
[----:B------:R4:W-:Y:S04]  /*5150*/  STG.E.64 desc[UR12][R58.64+0x800], R24 ;  /* 0x000800183a007986 */ /* 0x0009e8000c101b0c */
[----:B--2---:R4:W-:Y:S04]  /*5160*/  STG.E desc[UR12][R34.64+0x400], R56 ;  /* 0x0004003822007986 */ /* 0x0049e8000c10190c */
[----:B------:R4:W-:Y:S04]  /*5170*/  STG.E.64 desc[UR12][R6.64+-0x1000], R26 ;  /* 0xfff0001a06007986 */ /* 0x0009e8000c101b0c */
[----:B0-----:R4:W-:Y:S04]  /*5180*/  STG.E desc[UR12][R8.64+-0x800], R54 ;  /* 0xfff8003608007986 */ /* 0x0019e8000c10190c */
[----:B------:R4:W-:Y:S04]  /*5190*/  STG.E.64 desc[UR12][R6.64+-0x800], R28 ;  /* 0xfff8001c06007986 */ /* 0x0009e8000c101b0c */
[----:B------:R4:W-:Y:S04]  /*51a0*/  STG.E desc[UR12][R8.64+-0x400], R52 ;  /* 0xfffc003408007986 */ /* 0x0009e8000c10190c */
[----:B------:R4:W-:Y:S04]  /*51b0*/  STG.E.64 desc[UR12][R6.64], R30 ;  /* 0x0000001e06007986 */ /* 0x0009e8000c101b0c */
[----:B---3--:R4:W-:Y:S04]  /*51c0*/  STG.E desc[UR12][R8.64], R50 ;  /* 0x0000003208007986 */ /* 0x0089e8000c10190c */
[----:B------:R4:W-:Y:S04]  /*51d0*/  STG.E.64 desc[UR12][R6.64+0x800], R32 ;  /* 0x0008002006007986 */ /* 0x0009e8000c101b0c */
[----:B------:R4:W-:Y:S01]  /*51e0*/  STG.E desc[UR12][R8.64+0x400], R46 ;  /* 0x0004002e08007986 */ /* 0x0009e2000c10190c */
[----:B------:R-:W-:Y:S05]  /*51f0*/  @!P1 BRA `(.L_x_1868) ;  /* 0xfffffff800c09947 */ /* 0x000fea000383ffff */
.L_x_1867:
[----:B------:R-:W-:Y:S05]  /*5200*/  BSYNC.RECONVERGENT B0 ;  /* 0x0000000000007941 */ /* 0x000fea0003800200 */
.L_x_1866:
[----:B----4-:R-:W-:Y:S01]  /*5210*/  IMAD.IADD R6, R21, 0x1, -R44 ;  /* 0x0000000115067824 */ /* 0x010fe200078e0a2c */
[----:B------:R-:W-:Y:S04]  /*5220*/  BSSY.RECONVERGENT B0, `(.L_x_1869) ;  /* 0x000002c000007945 */ /* 0x000fe80003800200 */
[----:B------:R-:W-:-:S13]  /*5230*/  ISETP.GT.AND P1, PT, R6, 0x400, PT ;  /* 0x000004000600780c */ /* 0x000fda0003f24270 */
[----:B------:R-:W-:Y:S05]  /*5240*/  @!P1 BRA `(.L_x_1870) ;  /* 0x0000000000a49947 */ /* 0x000fea0003800000 */
[----:B------:R-:W1:Y:S01]  /*5250*/  LDS.64 R10, [R0+-0x2000] ;  /* 0xffe00000000a7984 */ /* 0x000e620000000a00 */
[C---:B------:R-:W-:Y:S01]  /*5260*/  IMAD.WIDE R6, R43.reuse, 0x8, R2 ;  /* 0x000000082b067825 */ /* 0x040fe200078e0202 */
[----:B------:R-:W-:Y:S02]  /*5270*/  PLOP3.LUT P0, PT, PT, PT, PT, 0x8, 0x80 ;  /* 0x000000000080781c */ /* 0x000fe40003f0e170 */
[----:B------:R-:W2:Y:S01]  /*5280*/  LDS R33, [R0+-0x1ff8] ;  /* 0xffe0080000217984 */ /* 0x000ea20000000800 */
[----:B------:R-:W-:-:S03]  /*5290*/  IMAD.WIDE R8, R43, 0x4, R4 ;  /* 0x000000042b087825 */ /* 0x000fc600078e0204 */
[----:B------:R-:W3:Y:S01]  /*52a0*/  LDS.64 R12, [R0+-0x1000] ;  /* 0xfff00000000c7984 */ /* 0x000ee20000000a00 */
[----:B------:R-:W-:Y:S02]  /*52b0*/  VIADD R23, R43, 0x400 ;  /* 0x000004002b177836 */ /* 0x000fe40000000000 */
[----:B------:R-:W-:Y:S01]  /*52c0*/  VIADD R44, R44, 0x800 ;  /* 0x000008002c2c7836 */ /* 0x000fe20000000000 */
[----:B------:R-:W4:Y:S01]  /*52d0*/  LDS R35, [R0+-0xff8] ;  /* 0xfff0080000237984 */ /* 0x000f220000000800 */
[----:B------:R-:W-:-:S03]  /*52e0*/  IMAD.WIDE R18, R23, 0x8, R2 ;  /* 0x0000000817127825 */ /* 0x000fc600078e0202 */
[----:B------:R-:W5:Y:S01]  /*52f0*/  LDS.64 R14, [R0] ;  /* 0x00000000000e7984 */ /* 0x000f620000000a00 */
[----:B------:R-:W-:-:S03]  /*5300*/  IMAD.WIDE R22, R23, 0x4, R4 ;  /* 0x0000000417167825 */ /* 0x000fc600078e0204 */
[----:B------:R-:W5:Y:S01]  /*5310*/  LDS R37, [R0+0x8] ;  /* 0x0000080000257984 */ /* 0x000f620000000800 */
[----:B------:R-:W-:-:S03]  /*5320*/  VIADD R43, R43, 0x800 ;  /* 0x000008002b2b7836 */ /* 0x000fc60000000000 */
[----:B------:R-:W5:Y:S04]  /*5330*/  LDS.64 R16, [R0+0x1000] ;  /* 0x0010000000107984 */ /* 0x000f680000000a00 */
[----:B------:R-:W5:Y:S04]  /*5340*/  LDS R39, [R0+0x1008] ;  /* 0x0010080000277984 */ /* 0x000f680000000800 */
[----:B------:R-:W5:Y:S04]  /*5350*/  LDS.64 R24, [R0+0x2000] ;  /* 0x0020000000187984 */ /* 0x000f680000000a00 */
[----:B------:R-:W5:Y:S04]  /*5360*/  LDS R41, [R0+0x2008] ;  /* 0x0020080000297984 */ /* 0x000f680000000800 */
[----:B0-----:R-:W0:Y:S04]  /*5370*/  LDS.64 R26, [R0+0x3000] ;  /* 0x00300000001a7984 */ /* 0x001e280000000a00 */
[----:B------:R-:W0:Y:S04]  /*5380*/  LDS R45, [R0+0x3008] ;  /* 0x00300800002d7984 */ /* 0x000e280000000800 */
[----:B------:R-:W0:Y:S04]  /*5390*/  LDS.64 R28, [R0+0x4000] ;  /* 0x00400000001c7984 */ /* 0x000e280000000a00 */
[----:B------:R-:W0:Y:S04]  /*53a0*/  LDS R47, [R0+0x4008] ;  /* 0x00400800002f7984 */ /* 0x000e280000000800 */
[----:B------:R-:W0:Y:S04]  /*53b0*/  LDS.64 R30, [R0+0x5000] ;  /* 0x00500000001e7984 */ /* 0x000e280000000a00 */
[----:B------:R3:W0:Y:S04]  /*53c0*/  LDS R49, [R0+0x5008] ;  /* 0x0050080000317984 */ /* 0x0006280000000800 */
[----:B-1----:R1:W-:Y:S04]  /*53d0*/  STG.E.64 desc[UR12][R6.64+-0x1000], R10 ;  /* 0xfff0000a06007986 */ /* 0x0023e8000c101b0c */
[----:B--2---:R1:W-:Y:S01]  /*53e0*/  STG.E desc[UR12][R8.64+-0x800], R33 ;  /* 0xfff8002108007986 */ /* 0x0043e2000c10190c */
[----:B---3--:R-:W-:-:S03]  /*53f0*/  VIADD R0, R0, 0x8000 ;  /* 0x0000800000007836 */ /* 0x008fc60000000000 */
[----:B------:R1:W-:Y:S04]  /*5400*/  STG.E.64 desc[UR12][R6.64+-0x800], R12 ;  /* 0xfff8000c06007986 */ /* 0x0003e8000c101b0c */
[----:B----4-:R1:W-:Y:S04]  /*5410*/  STG.E desc[UR12][R8.64+-0x400], R35 ;  /* 0xfffc002308007986 */ /* 0x0103e8000c10190c */
[----:B-----5:R1:W-:Y:S04]  /*5420*/  STG.E.64 desc[UR12][R6.64], R14 ;  /* 0x0000000e06007986 */ /* 0x0203e8000c101b0c */
[----:B------:R1:W-:Y:S04]  /*5430*/  STG.E desc[UR12][R8.64], R37 ;  /* 0x0000002508007986 */ /* 0x0003e8000c10190c */
[----:B------:R1:W-:Y:S04]  /*5440*/  STG.E.64 desc[UR12][R6.64+0x800], R16 ;  /* 0x0008001006007986 */ /* 0x0003e8000c101b0c */
[----:B------:R1:W-:Y:S04]  /*5450*/  STG.E desc[UR12][R8.64+0x400], R39 ;  /* 0x0004002708007986 */ /* 0x0003e8000c10190c */
[----:B------:R1:W-:Y:S04]  /*5460*/  STG.E.64 desc[UR12][R18.64+-0x1000], R24 ;  /* 0xfff0001812007986 */ /* 0x0003e8000c101b0c */
[----:B------:R1:W-:Y:S04]  /*5470*/  STG.E desc[UR12][R22.64+-0x800], R41 ;  /* 0xfff8002916007986 */ /* 0x0003e8000c10190c */
[----:B0-----:R1:W-:Y:S04]  /*5480*/  STG.E.64 desc[UR12][R18.64+-0x800], R26 ;  /* 0xfff8001a12007986 */ /* 0x0013e8000c101b0c */
[----:B------:R1:W-:Y:S04]  /*5490*/  STG.E desc[UR12][R22.64+-0x400], R45 ;  /* 0xfffc002d16007986 */ /* 0x0003e8000c10190c */
[----:B------:R1:W-:Y:S04]  /*54a0*/  STG.E.64 desc[UR12][R18.64], R28 ;  /* 0x0000001c12007986 */ /* 0x0003e8000c101b0c */
[----:B------:R1:W-:Y:S04]  /*54b0*/  STG.E desc[UR12][R22.64], R47 ;  /* 0x0000002f16007986 */ /* 0x0003e8000c10190c */
[----:B------:R1:W-:Y:S04]  /*54c0*/  STG.E.64 desc[UR12][R18.64+0x800], R30 ;  /* 0x0008001e12007986 */ /* 0x0003e8000c101b0c */
[----:B------:R1:W-:Y:S02]  /*54d0*/  STG.E desc[UR12][R22.64+0x400], R49 ;  /* 0x0004003116007986 */ /* 0x0003e4000c10190c */
.L_x_1870:
[----:B------:R-:W-:Y:S05]  /*54e0*/  BSYNC.RECONVERGENT B0 ;  /* 0x0000000000007941 */ /* 0x000fea0003800200 */
.L_x_1869:
[----:B------:R-:W-:-:S13]  /*54f0*/  ISETP.LT.OR P0, PT, R44, R21, P0 ;  /* 0x000000152c00720c */ /* 0x000fda0000701670 */
[----:B------:R-:W-:Y:S05]  /*5500*/  @!P0 EXIT ;  /* 0x000000000000894d */ /* 0x000fea0003800000 */
[----:B-1----:R-:W1:Y:S01]  /*5510*/  LDS.64 R6, [R0+-0x2000] ;  /* 0xffe0000000067984 */ /* 0x002e620000000a00 */
[----:B------:R-:W-:-:S03]  /*5520*/  IMAD.WIDE R2, R43, 0x8, R2 ;  /* 0x000000082b027825 */ /* 0x000fc600078e0202 */
[----:B------:R-:W2:Y:S01]  /*5530*/  LDS R15, [R0+-0x1ff8] ;  /* 0xffe00800000f7984 */ /* 0x000ea20000000800 */
[----:B------:R-:W-:-:S03]  /*5540*/  IMAD.WIDE R4, R43, 0x4, R4 ;  /* 0x000000042b047825 */ /* 0x000fc600078e0204 */
        /* <DEDUP_REMOVED lines=15> */
.L_x_1862:
[----:B------:R-:W1:Y:S01]  /*5640*/  LDC.64 R20, c[0x0][0x390] ;  /* 0x0000e400ff147b82 */ /* 0x000e620000000a00 */
[----:B------:R-:W-:Y:S02]  /*5650*/  ISETP.NE.U32.AND P0, PT, R40, R36, PT ;  /* 0x000000242800720c */ /* 0x000fe40003f05070 */
[----:B------:R-:W-:Y:S02]  /*5660*/  ISETP.NE.U32.AND P4, PT, R36, R18, PT ;  /* 0x000000122400720c */ /* 0x000fe40003f85070 */
[----:B------:R-:W-:Y:S02]  /*5670*/  ISETP.NE.AND.EX P1, PT, R41, R37, PT, P0 ;  /* 0x000000252900720c */ /* 0x000fe40003f25300 */
[----:B------:R-:W-:Y:S01]  /*5680*/  ISETP.NE.AND.EX P4, PT, R37, R19, PT, P4 ;  /* 0x000000132500720c */ /* 0x000fe20003f85340 */
[----:B------:R-:W2:Y:S01]  /*5690*/  LDC.64 R22, c[0x0][0x398] ;  /* 0x0000e600ff167b82 */ /* 0x000ea20000000a00 */
[----:B------:R-:W-:Y:S02]  /*56a0*/  ISETP.NE.U32.AND P0, PT, R6, R38, PT ;  /* 0x000000260600720c */ /* 0x000fe40003f05070 */
[----:B------:R-:W-:-:S02]  /*56b0*/  ISETP.NE.U32.AND P3, PT, R18, R16, PT ;  /* 0x000000101200720c */ /* 0x000fc40003f65070 */
[----:B------:R-:W-:Y:S02]  /*56c0*/  ISETP.NE.AND.EX P0, PT, R7, R39, PT, P0 ;  /* 0x000000270700720c */ /* 0x000fe40003f05300 */
[----:B------:R-:W-:Y:S01]  /*56d0*/  ISETP.NE.AND.EX P3, PT, R19, R17, PT, P3 ;  /* 0x000000111300720c */ /* 0x000fe20003f65330 */
[----:B0-----:R-:W0:Y:S01]  /*56e0*/  LDC.64 R26, c[0x0][0x390] ;  /* 0x0000e400ff1a7b82 */ /* 0x001e220000000a00 */
[----:B------:R-:W-:Y:S02]  /*56f0*/  ISETP.NE.U32.AND P2, PT, R14, R12, PT ;  /* 0x0000000c0e00720c */ /* 0x000fe40003f45070 */
[----:B------:R-:W-:Y:S02]  /*5700*/  ISETP.NE.U32.AND P5, PT, R12, R10, PT ;  /* 0x0000000a0c00720c */ /* 0x000fe40003fa5070 */
[----:B------:R-:W-:Y:S02]  /*5710*/  ISETP.NE.AND.EX P2, PT, R15, R13, PT, P2 ;  /* 0x0000000d0f00720c */ /* 0x000fe40003f45320 */
[----:B------:R-:W-:Y:S01]  /*5720*/  ISETP.NE.U32.AND P6, PT, R10, R8, PT ;  /* 0x000000080a00720c */ /* 0x000fe20003fc5070 */
[----:B------:R-:W3:Y:S01]  /*5730*/  LDC.64 R28, c[0x0][0x398] ;  /* 0x0000e600ff1c7b82 */ /* 0x000ee20000000a00 */
[----:B-1----:R-:W-:Y:S01]  /*5740*/  @P1 IMAD.WIDE R20, R24, 0x8, R20 ;  /* 0x0000000818141825 */ /* 0x002fe200078e0214 */
[----:B------:R-:W-:-:S02]  /*5750*/  ISETP.NE.AND.EX P5, PT, R13, R11, PT, P5 ;  /* 0x0000000b0d00720c */ /* 0x000fc40003fa5350 */
[----:B------:R-:W-:Y:S02]  /*5760*/  ISETP.NE.AND.EX P6, PT, R11, R9, PT, P6 ;  /* 0x000000090b00720c */ /* 0x000fe40003fc5360 */
[----:B------:R1:W-:Y:S02]  /*5770*/  @P1 STG.E.64 desc[UR12][R20.64], R40 ;  /* 0x0000002814001986 */ /* 0x0003e4000c101b0c */
[----:B------:R-:W4:Y:S01]  /*5780*/  LDC.64 R32, c[0x0][0x390] ;  /* 0x0000e400ff207b82 */ /* 0x000f220000000a00 */
[----:B--2---:R-:W-:-:S05]  /*5790*/  @P1 IMAD.WIDE R22, R24, 0x4, R22 ;  /* 0x0000000418161825 */ /* 0x004fca00078e0216 */
[----:B------:R-:W-:Y:S01]  /*57a0*/  @P1 STG.E desc[UR12][R22.64], R25 ;  /* 0x0000001916001986 */ /* 0x000fe2000c10190c */
[----:B------:R-:W-:Y:S01]  /*57b0*/  ISETP.NE.U32.AND P1, PT, R16, R14, PT ;  /* 0x0000000e1000720c */ /* 0x000fe20003f25070 */
[----:B------:R-:W2:Y:S01]  /*57c0*/  LDC.64 R58, c[0x0][0x398] ;  /* 0x0000e600ff3a7b82 */ /* 0x000ea20000000a00 */
[----:B0-----:R-:W-:Y:S02]  /*57d0*/  @P4 IMAD.WIDE R26, R34, 0x8, R26 ;  /* 0x00000008221a4825 */ /* 0x001fe400078e021a */
[----:B------:R-:W-:-:S03]  /*57e0*/  ISETP.NE.AND.EX P1, PT, R17, R15, PT, P1 ;  /* 0x0000000f1100720c */ /* 0x000fc60003f25310 */
[----:B------:R2:W-:Y:S02]  /*57f0*/  @P4 STG.E.64 desc[UR12][R26.64], R36 ;  /* 0x000000241a004986 */ /* 0x0005e4000c101b0c */
[----:B------:R-:W0:Y:S01]  /*5800*/  LDC.64 R54, c[0x0][0x390] ;  /* 0x0000e400ff367b82 */ /* 0x000e220000000a00 */
[----:B---3--:R-:W-:-:S05]  /*5810*/  @P4 IMAD.WIDE R34, R34, 0x4, R28 ;  /* 0x0000000422224825 */ /* 0x008fca00078e021c */
[----:B------:R3:W-:Y:S01]  /*5820*/  @P4 STG.E desc[UR12][R34.64], R45 ;  /* 0x0000002d22004986 */ /* 0x0007e2000c10190c */
[----:B------:R-:W-:Y:S01]  /*5830*/  ISETP.NE.U32.AND P4, PT, R8, R6, PT ;  /* 0x000000060800720c */ /* 0x000fe20003f85070 */
[----:B------:R-:W5:Y:S01]  /*5840*/  LDC.64 R48, c[0x0][0x398] ;  /* 0x0000e600ff307b82 */ /* 0x000f620000000a00 */
[----:B----4-:R-:W-:Y:S02]  /*5850*/  @P3 IMAD.WIDE R32, R43, 0x8, R32 ;  /* 0x000000082b203825 */ /* 0x010fe400078e0220 */
[----:B------:R-:W-:-:S03]  /*5860*/  ISETP.NE.AND.EX P4, PT, R9, R7, PT, P4 ;  /* 0x000000070900720c */ /* 0x000fc60003f85340 */
[----:B------:R3:W-:Y:S02]  /*5870*/  @P3 STG.E.64 desc[UR12][R32.64], R18 ;  /* 0x0000001220003986 */ /* 0x0007e4000c101b0c */
[----:B-1----:R-:W1:Y:S01]  /*5880*/  LDC.64 R40, c[0x0][0x390] ;  /* 0x0000e400ff287b82 */ /* 0x002e620000000a00 */
[----:B--2---:R-:W-:-:S05]  /*5890*/  @P3 IMAD.WIDE R36, R43, 0x4, R58 ;  /* 0x000000042b243825 */ /* 0x004fca00078e023a */
[----:B------:R3:W-:Y:S02]  /*58a0*/  @P3 STG.E desc[UR12][R36.64], R57 ;  /* 0x0000003924003986 */ /* 0x0007e4000c10190c */
[----:B------:R-:W2:Y:S01]  /*58b0*/  LDC.64 R38, c[0x0][0x398] ;  /* 0x0000e600ff267b82 */ /* 0x000ea20000000a00 */
[----:B0-----:R-:W-:-:S05]  /*58c0*/  @P1 IMAD.WIDE R54, R42, 0x8, R54 ;  /* 0x000000082a361825 */ /* 0x001fca00078e0236 */
[----:B------:R3:W-:Y:S02]  /*58d0*/  @P1 STG.E.64 desc[UR12][R54.64], R16 ;  /* 0x0000001036001986 */ /* 0x0007e4000c101b0c */
[----:B------:R-:W0:Y:S01]  /*58e0*/  LDC.64 R30, c[0x0][0x390] ;  /* 0x0000e400ff1e7b82 */ /* 0x000e220000000a00 */
[----:B-----5:R-:W-:-:S05]  /*58f0*/  @P1 IMAD.WIDE R48, R42, 0x4, R48 ;  /* 0x000000042a301825 */ /* 0x020fca00078e0230 */
[----:B------:R3:W-:Y:S02]  /*5900*/  @P1 STG.E desc[UR12][R48.64], R53 ;  /* 0x0000003530001986 */ /* 0x0007e4000c10190c */
[----:B------:R-:W4:Y:S01]  /*5910*/  LDC.64 R28, c[0x0][0x398] ;  /* 0x0000e600ff1c7b82 */ /* 0x000f220000000a00 */
[----:B-1----:R-:W-:-:S05]  /*5920*/  @P2 IMAD.WIDE R40, R5, 0x8, R40 ;  /* 0x0000000805282825 */ /* 0x002fca00078e0228 */
[----:B------:R3:W-:Y:S02]  /*5930*/  @P2 STG.E.64 desc[UR12][R40.64], R14 ;  /* 0x0000000e28002986 */ /* 0x0007e4000c101b0c */
[----:B------:R-:W1:Y:S01]  /*5940*/  LDC.64 R20, c[0x0][0x390] ;  /* 0x0000e400ff147b82 */ /* 0x000e620000000a00 */
[----:B--2---:R-:W-:-:S05]  /*5950*/  @P2 IMAD.WIDE R38, R5, 0x4, R38 ;  /* 0x0000000405262825 */ /* 0x004fca00078e0226 */
[----:B------:R3:W-:Y:S02]  /*5960*/  @P2 STG.E desc[UR12][R38.64], R52 ;  /* 0x0000003426002986 */ /* 0x0007e4000c10190c */
[----:B------:R-:W2:Y:S01]  /*5970*/  LDC.64 R26, c[0x0][0x398] ;  /* 0x0000e600ff1a7b82 */ /* 0x000ea20000000a00 */
[----:B0-----:R-:W-:-:S05]  /*5980*/  @P5 IMAD.WIDE R30, R4, 0x8, R30 ;  /* 0x00000008041e5825 */ /* 0x001fca00078e021e */
[----:B------:R3:W-:Y:S02]  /*5990*/  @P5 STG.E.64 desc[UR12][R30.64], R12 ;  /* 0x0000000c1e005986 */ /* 0x0007e4000c101b0c */
[----:B------:R-:W0:Y:S01]  /*59a0*/  LDC.64 R24, c[0x0][0x390] ;  /* 0x0000e400ff187b82 */ /* 0x000e220000000a00 */
[----:B----4-:R-:W-:-:S05]  /*59b0*/  @P5 IMAD.WIDE R28, R4, 0x4, R28 ;  /* 0x00000004041c5825 */ /* 0x010fca00078e021c */
[----:B------:R3:W-:Y:S02]  /*59c0*/  @P5 STG.E desc[UR12][R28.64], R51 ;  /* 0x000000331c005986 */ /* 0x0007e4000c10190c */
[----:B------:R-:W4:Y:S01]  /*59d0*/  LDC.64 R22, c[0x0][0x398] ;  /* 0x0000e600ff167b82 */ /* 0x000f220000000a00 */
[----:B-1----:R-:W-:-:S05]  /*59e0*/  @P6 IMAD.WIDE R20, R3, 0x8, R20 ;  /* 0x0000000803146825 */ /* 0x002fca00078e0214 */
[----:B------:R3:W-:Y:S01]  /*59f0*/  @P6 STG.E.64 desc[UR12][R20.64], R10 ;  /* 0x0000000a14006986 */ /* 0x0007e2000c101b0c */
[----:B--2---:R-:W-:-:S05]  /*5a00*/  @P6 IMAD.WIDE R26, R3, 0x4, R26 ;  /* 0x00000004031a6825 */ /* 0x004fca00078e021a */
[----:B------:R3:W-:Y:S01]  /*5a10*/  @P6 STG.E desc[UR12][R26.64], R50 ;  /* 0x000000321a006986 */ /* 0x0007e2000c10190c */
[----:B0-----:R-:W-:-:S05]  /*5a20*/  @P4 IMAD.WIDE R24, R2, 0x8, R24 ;  /* 0x0000000802184825 */ /* 0x001fca00078e0218 */
[----:B------:R3:W-:Y:S01]  /*5a30*/  @P4 STG.E.64 desc[UR12][R24.64], R8 ;  /* 0x0000000818004986 */ /* 0x0007e2000c101b0c */
[----:B----4-:R-:W-:-:S05]  /*5a40*/  @P4 IMAD.WIDE R22, R2, 0x4, R22 ;  /* 0x0000000402164825 */ /* 0x010fca00078e0216 */
[----:B------:R3:W-:Y:S01]  /*5a50*/  @P4 STG.E desc[UR12][R22.64], R47 ;  /* 0x0000002f16004986 */ /* 0x0007e2000c10190c */
[----:B------:R-:W-:Y:S05]  /*5a60*/  @!P0 EXIT ;  /* 0x000000000000894d */ /* 0x000fea0003800000 */
[----:B------:R-:W0:Y:S08]  /*5a70*/  LDC.64 R2, c[0x0][0x390] ;  /* 0x0000e400ff027b82 */ /* 0x000e300000000a00 */
[----:B------:R-:W1:Y:S01]  /*5a80*/  LDC.64 R4, c[0x0][0x398] ;  /* 0x0000e600ff047b82 */ /* 0x000e620000000a00 */
[----:B0-----:R-:W-:-:S05]  /*5a90*/  IMAD.WIDE R2, R0, 0x8, R2 ;  /* 0x0000000800027825 */ /* 0x001fca00078e0202 */
[----:B------:R-:W-:Y:S01]  /*5aa0*/  STG.E.64 desc[UR12][R2.64], R6 ;  /* 0x0000000602007986 */ /* 0x000fe2000c101b0c */
[----:B-1----:R-:W-:-:S05]  /*5ab0*/  IMAD.WIDE R4, R0, 0x4, R4 ;  /* 0x0000000400047825 */ /* 0x002fca00078e0204 */
[----:B------:R-:W-:Y:S01]  /*5ac0*/  STG.E desc[UR12][R4.64], R46 ;  /* 0x0000002e04007986 */ /* 0x000fe2000c10190c */
[----:B------:R-:W-:Y:S05]  /*5ad0*/  EXIT ;  /* 0x000000000000794d */ /* 0x000fea0003800000 */
.L_x_1838:
[----:B------:R-:W-:-:S13]  /*5ae0*/  ISETP.GE.AND P0, PT, R2, 0x1, PT ;  /* 0x000000010200780c */ /* 0x000fda0003f06270 */
[----:B------:R-:W-:Y:S05]  /*5af0*/  @!P0 EXIT ;  /* 0x000000000000894d */ /* 0x000fea0003800000 */
[----:B------:R-:W-:-:S13]  /*5b00*/  ISETP.NE.AND P0, PT, R54, RZ, PT ;  /* 0x000000ff3600720c */ /* 0x000fda0003f05270 */
[----:B------:R-:W-:Y:S05]  /*5b10*/  @P0 BRA `(.L_x_1871) ;  /* 0x0000002800c00947 */ /* 0x000fea0003800000 */
[----:B------:R-:W0:Y:S08]  /*5b20*/  LDC.64 R4, c[0x0][0x380] ;  /* 0x0000e000ff047b82 */ /* 0x000e300000000a00 */
[----:B------:R-:W1:Y:S01]  /*5b30*/  LDC.64 R10, c[0x0][0x388] ;  /* 0x0000e200ff0a7b82 */ /* 0x000e620000000a00 */
[----:B0-----:R-:W-:-:S05]  /*5b40*/  IMAD.WIDE.U32 R8, R3, 0x8, R4 ;  /* 0x0000000803087825 */ /* 0x001fca00078e0004 */
[----:B------:R-:W2:Y:S01]  /*5b50*/  LDG.E.64.CONSTANT R6, desc[UR12][R8.64] ;  /* 0x0000000c08067981 */ /* 0x000ea2000c1e9b00 */
[----:B-1----:R-:W-:-:S05]  /*5b60*/  IMAD.WIDE.U32 R4, R3, 0x4, R10 ;  /* 0x0000000403047825 */ /* 0x002fca00078e000a */
[----:B------:R-:W3:Y:S01]  /*5b70*/  LDG.E.CONSTANT R3, desc[UR12][R4.64] ;  /* 0x0000000c04037981 */ /* 0x000ee2000c1e9900 */
[----:B------:R-:W0:Y:S02]  /*5b80*/  S2R R0, SR_TID.X ;  /* 0x0000000000007919 */ /* 0x000e240000002100 */
[C---:B0-----:R-:W-:Y:S02]  /*5b90*/  LOP3.LUT R17, R0.reuse, 0x1f, RZ, 0xc0, !PT ;  /* 0x0000001f00117812 */ /* 0x041fe400078ec0ff */
[----:B------:R-:W-:-:S05]  /*5ba0*/  LOP3.LUT R10, R0, 0x3e0, RZ, 0xc0, !PT ;  /* 0x000003e0000a7812 */ /* 0x000fca00078ec0ff */
[----:B------:R-:W-:-:S04]  /*5bb0*/  IMAD R17, R10, 0x9, R17 ;  /* 0x000000090a117824 */ /* 0x000fc800078e0211 */
[C---:B------:R-:W-:Y:S01]  /*5bc0*/  VIADD R13, R17.reuse, 0x40 ;  /* 0x00000040110d7836 */ /* 0x040fe20000000000 */
[C---:B------:R-:W-:Y:S01]  /*5bd0*/  ISETP.GE.U32.AND P1, PT, R17.reuse, R2, PT ;  /* 0x000000021100720c */ /* 0x040fe20003f26070 */
[C---:B------:R-:W-:Y:S01]  /*5be0*/  VIADD R15, R17.reuse, 0x60 ;  /* 0x00000060110f7836 */ /* 0x040fe20000000000 */
[C---:B------:R-:W-:Y:S01]  /*5bf0*/  LEA R12, P6, R17.reuse, R8, 0x3 ;  /* 0x00000008110c7211 */ /* 0x040fe200078c18ff */
[----:B------:R-:W-:Y:S01]  /*5c00*/  VIADD R11, R17, 0x20 ;  /* 0x00000020110b7836 */ /* 0x000fe20000000000 */
[-C--:B------:R-:W-:Y:S01]  /*5c10*/  ISETP.GE.U32.AND P0, PT, R13, R2.reuse, PT ;  /* 0x000000020d00720c */ /* 0x080fe20003f06070 */
[----:B------:R-:W-:Y:S01]  /*5c20*/  VIADD R13, R17, 0x80 ;  /* 0x00000080110d7836 */ /* 0x000fe20000000000 */
[-C--:B------:R-:W-:Y:S01]  /*5c30*/  ISETP.GE.U32.AND P4, PT, R15, R2.reuse, PT ;  /* 0x000000020f00720c */ /* 0x080fe20003f86070 */
[----:B------:R-:W-:Y:S01]  /*5c40*/  VIADD R15, R17, 0xa0 ;  /* 0x000000a0110f7836 */ /* 0x000fe20000000000 */
[-C--:B------:R-:W-:Y:S02]  /*5c50*/  ISETP.GE.U32.AND P5, PT, R11, R2.reuse, PT ;  /* 0x000000020b00720c */ /* 0x080fe40003fa6070 */
[-C--:B------:R-:W-:Y:S01]  /*5c60*/  ISETP.GE.U32.AND P3, PT, R13, R2.reuse, PT ;  /* 0x000000020d00720c */ /* 0x080fe20003f66070 */
[--C-:B------:R-:W-:Y:S01]  /*5c70*/  IMAD.X R13, RZ, RZ, R9.reuse, P6 ;  /* 0x000000ffff0d7224 */ /* 0x100fe200030e0609 */
[----:B------:R-:W-:Y:S01]  /*5c80*/  ISETP.GE.U32.AND P2, PT, R15, R2, PT ;  /* 0x000000020f00720c */ /* 0x000fe20003f46070 */
[C---:B------:R-:W-:Y:S01]  /*5c90*/  @!P1 IMAD.WIDE.U32 R10, R17.reuse, 0x8, R8 ;  /* 0x00000008110a9825 */ /* 0x040fe200078e0008 */
[----:B------:R-:W-:-:S03]  /*5ca0*/  LEA R30, P6, R17, R4, 0x2 ;  /* 0x00000004111e7211 */ /* 0x000fc600078c10ff */
[----:B------:R-:W-:-:S04]  /*5cb0*/  @!P1 IMAD.WIDE.U32 R18, R17, 0x4, R4 ;  /* 0x0000000411129825 */ /* 0x000fc800078e0004 */
[C---:B------:R-:W-:Y:S02]  /*5cc0*/  VIADD R15, R17.reuse, 0xc0 ;  /* 0x000000c0110f7836 */ /* 0x040fe40000000000 */
[C---:B------:R-:W-:Y:S02]  /*5cd0*/  VIADD R21, R17.reuse, 0xe0 ;  /* 0x000000e011157836 */ /* 0x040fe40000000000 */
[----:B------:R-:W-:Y:S02]  /*5ce0*/  IMAD.X R31, RZ, RZ, R5, P6 ;  /* 0x000000ffff1f7224 */ /* 0x000fe400030e0605 */
[----:B------:R-:W-:Y:S01]  /*5cf0*/  VIADD R17, R17, 0x100 ;  /* 0x0000010011117836 */ /* 0x000fe20000000000 */
[----:B------:R-:W-:Y:S01]  /*5d00*/  ISETP.GE.U32.AND P6, PT, R21, R2, PT ;  /* 0x000000021500720c */ /* 0x000fe20003fc6070 */
[----:B--2---:R-:W-:Y:S02]  /*5d10*/  IMAD.MOV.U32 R8, RZ, RZ, R6 ;  /* 0x000000ffff087224 */ /* 0x004fe400078e0006 */
[----:B------:R-:W-:-:S02]  /*5d20*/  IMAD.MOV.U32 R9, RZ, RZ, R7 ;  /* 0x000000ffff097224 */ /* 0x000fc400078e0007 */
[----:B------:R0:W2:Y:S01]  /*5d30*/  @!P1 LDG.E.64.CONSTANT R6, desc[UR12][R10.64] ;  /* 0x0000000c0a069981 */ /* 0x0000a2000c1e9b00 */
[----:B---3--:R-:W-:-:S03]  /*5d40*/  IMAD.MOV.U32 R4, RZ, RZ, R3 ;  /* 0x000000ffff047224 */ /* 0x008fc600078e0003 */
[----:B------:R1:W3:Y:S01]  /*5d50*/  @!P1 LDG.E.CONSTANT R3, desc[UR12][R18.64] ;  /* 0x0000000c12039981 */ /* 0x0002e2000c1e9900 */
[----:B------:R-:W-:Y:S01]  /*5d60*/  ISETP.GE.U32.AND P1, PT, R15, R2, PT ;  /* 0x000000020f00720c */ /* 0x000fe20003f26070 */
[----:B------:R-:W-:Y:S02]  /*5d70*/  IMAD.MOV.U32 R14, RZ, RZ, R8 ;  /* 0x000000ffff0e7224 */ /* 0x000fe400078e0008 */
[----:B------:R-:W-:Y:S02]  /*5d80*/  IMAD.MOV.U32 R15, RZ, RZ, R9 ;  /* 0x000000ffff0f7224 */ /* 0x000fe400078e0009 */
[----:B0-----:R-:W-:-:S04]  /*5d90*/  IMAD.MOV.U32 R10, RZ, RZ, R4 ;  /* 0x000000ffff0a7224 */ /* 0x001fc800078e0004 */
[----:B------:R-:W4:Y:S04]  /*5da0*/  @!P5 LDG.E.64.CONSTANT R14, desc[UR12][R12.64+0x100] ;  /* 0x0001000c0c0ed981 */ /* 0x000f28000c1e9b00 */
[----:B------:R-:W5:Y:S01]  /*5db0*/  @!P5 LDG.E.CONSTANT R10, desc[UR12][R30.64+0x80] ;  /* 0x0000800c1e0ad981 */ /* 0x000f62000c1e9900 */
[----:B------:R-:W-:Y:S01]  /*5dc0*/  ISETP.GE.U32.AND P5, PT, R17, R2, PT ;  /* 0x000000021100720c */ /* 0x000fe20003fa6070 */
[--C-:B------:R-:W-:Y:S02]  /*5dd0*/  IMAD.MOV.U32 R16, RZ, RZ, R8.reuse ;  /* 0x000000ffff107224 */ /* 0x100fe400078e0008 */
[----:B------:R-:W-:Y:S02]  /*5de0*/  IMAD.MOV.U32 R17, RZ, RZ, R9 ;  /* 0x000000ffff117224 */ /* 0x000fe400078e0009 */
[----:B-1----:R-:W-:-:S02]  /*5df0*/  IMAD.MOV.U32 R18, RZ, RZ, R8 ;  /* 0x000000ffff127224 */ /* 0x002fc400078e0008 */
        /* <DEDUP_REMOVED lines=37> */
[--C-:B------:R-:W-:Y:S01]  /*6050*/  IMAD R49, R5, 0x40, R13.reuse ;  /* 0x0000004005317824 */ /* 0x100fe200078e020d */
[----:B------:R-:W-:Y:S01]  /*6060*/  ISETP.NE.AND P3, PT, R0, RZ, PT ;  /* 0x000000ff0000720c */ /* 0x000fe20003f65270 */
[----:B--2---:R-:W-:Y:S04]  /*6070*/  STS.64 [R13], R6 ;  /* 0x000000060d007388 */ /* 0x004fe80000000a00 */
[----:B----4-:R0:W-:Y:S02]  /*6080*/  STS.64 [R13+0x100], R14 ;  /* 0x0001000e0d007388 */ /* 0x0101e40000000a00 */
[----:B0-----:R-:W-:Y:S02]  /*6090*/  IMAD R15, R12, -0x4, R13 ;  /* 0xfffffffc0c0f7824 */ /* 0x001fe400078e020d */
[----:B------:R-:W-:Y:S01]  /*60a0*/  IMAD R12, R30, -0x4, R49 ;  /* 0xfffffffc1e0c7824 */ /* 0x000fe200078e0231 */
[----:B---3--:R0:W-:Y:S04]  /*60b0*/  STS.64 [R13+0x200], R16 ;  /* 0x000200100d007388 */ /* 0x0081e80000000a00 */
[----:B-----5:R-:W-:Y:S04]  /*60c0*/  STS.64 [R13+0x300], R18 ;  /* 0x000300120d007388 */ /* 0x020fe80000000a00 */
[----:B------:R-:W-:Y:S04]  /*60d0*/  STS.64 [R13+0x400], R20 ;  /* 0x000400140d007388 */ /* 0x000fe80000000a00 */
[----:B------:R-:W-:Y:S04]  /*60e0*/  STS.64 [R13+0x500], R22 ;  /* 0x000500160d007388 */ /* 0x000fe80000000a00 */
[----:B------:R-:W-:Y:S04]  /*60f0*/  STS.64 [R13+0x600], R24 ;  /* 0x000600180d007388 */ /* 0x000fe80000000a00 */
[----:B------:R-:W-:Y:S04]  /*6100*/  STS.64 [R13+0x700], R26 ;  /* 0x0007001a0d007388 */ /* 0x000fe80000000a00 */
[----:B------:R-:W-:Y:S01]  /*6110*/  STS.64 [R13+0x800], R8 ;  /* 0x000800080d007388 */ /* 0x000fe20000000a00 */
[----:B------:R-:W-:-:S03]  /*6120*/  NOP ;  /* 0x0000000000007918 */ /* 0x000fc60000000000 */
[----:B------:R-:W1:Y:S04]  /*6130*/  LDS.64 R46, [R49+0x40] ;  /* 0x00004000312e7984 */ /* 0x000e680000000a00 */
[----:B------:R-:W-:Y:S04]  /*6140*/  LDS.64 R44, [R49] ;  /* 0x00000000312c7984 */ /* 0x000fe80000000a00 */
[----:B------:R-:W2:Y:S04]  /*6150*/  LDS.64 R42, [R49+0x8] ;  /* 0x00000800312a7984 */ /* 0x000ea80000000a00 */
[----:B------:R-:W-:Y:S04]  /*6160*/  LDS.64 R40, [R49+0x10] ;  /* 0x0000100031287984 */ /* 0x000fe80000000a00 */
[----:B------:R-:W3:Y:S04]  /*6170*/  LDS.64 R38, [R49+0x18] ;  /* 0x0000180031267984 */ /* 0x000ee80000000a00 */
[----:B------:R-:W-:Y:S04]  /*6180*/  LDS.64 R36, [R49+0x20] ;  /* 0x0000200031247984 */ /* 0x000fe80000000a00 */
[----:B------:R-:W-:Y:S04]  /*6190*/  LDS.64 R34, [R49+0x28] ;  /* 0x0000280031227984 */ /* 0x000fe80000000a00 */
[----:B------:R-:W-:Y:S04]  /*61a0*/  LDS.64 R32, [R49+0x30] ;  /* 0x0000300031207984 */ /* 0x000fe80000000a00 */
[----:B------:R-:W-:Y:S01]  /*61b0*/  LDS.64 R30, [R49+0x38] ;  /* 0x00003800311e7984 */ /* 0x000fe20000000a00 */
        /* <DEDUP_REMOVED lines=22> */
[----:B-1----:R-:W-:Y:S02]  /*6320*/  STS.64 [R17+0x880], R46 ;  /* 0x0008802e11007388 */ /* 0x002fe40000000a00 */
[----:B------:R-:W-:Y:S06]  /*6330*/  BAR.SYNC.DEFER_BLOCKING 0x0 ;  /* 0x0000000000007b1d */ /* 0x000fec0000010000 */
[----:B------:R-:W1:Y:S01]  /*6340*/  @P3 LDS.64 R28, [R17+0x878] ;  /* 0x00087800111c3984 */ /* 0x000e620000000a00 */
[----:B------:R-:W-:Y:S01]  /*6350*/  IMAD R13, R0, 0x9, RZ ;  /* 0x00000009000d7824 */ /* 0x000fe200078e02ff */
[----:B--2---:R-:W-:-:S03]  /*6360*/  ISETP.NE.U32.AND P1, PT, R44, R42, PT ;  /* 0x0000002a2c00720c */ /* 0x004fc60003f25070 */
[C---:B0-----:R-:W-:Y:S01]  /*6370*/  VIADD R15, R13.reuse, 0x1 ;  /* 0x000000010d0f7836 */ /* 0x041fe20000000000 */
[----:B------:R-:W-:Y:S02]  /*6380*/  ISETP.NE.AND P2, PT, R13, R2, PT ;  /* 0x000000020d00720c */ /* 0x000fe40003f45270 */
[----:B------:R-:W-:Y:S01]  /*6390*/  ISETP.NE.AND.EX P1, PT, R45, R43, PT, P1 ;  /* 0x0000002b2d00720c */ /* 0x000fe20003f25310 */
[----:B------:R-:W-:Y:S01]  /*63a0*/  IMAD.MOV.U32 R11, RZ, RZ, 0x1 ;  /* 0x00000001ff0b7424 */ /* 0x000fe200078e00ff */
[----:B------:R-:W-:Y:S02]  /*63b0*/  SEL R54, RZ, 0x1, P2 ;  /* 0x00000001ff367807 */ /* 0x000fe40001000000 */
[----:B---3--:R-:W-:-:S04]  /*63c0*/  ISETP.NE.U32.AND P6, PT, R40, R38, PT ;  /* 0x000000262800720c */ /* 0x008fc80003fc5070 */
[----:B------:R-:W-:Y:S02]  /*63d0*/  ISETP.NE.AND.EX P6, PT, R41, R39, PT, P6 ;  /* 0x000000272900720c */ /* 0x000fe40003fc5360 */
[----:B-1----:R-:W-:-:S04]  /*63e0*/  @P3 ISETP.NE.U32.AND P0, PT, R28, R44, PT ;  /* 0x0000002c1c00320c */ /* 0x002fc80003f05070 */
[----:B------:R-:W-:-:S04]  /*63f0*/  @P3 ISETP.NE.AND.EX P0, PT, R29, R45, PT, P0 ;  /* 0x0000002d1d00320c */ /* 0x000fc80003f05300 */
[----:B------:R-:W-:Y:S02]  /*6400*/  @P3 SEL R11, RZ, 0x1, !P0 ;  /* 0x00000001ff0b3807 */ /* 0x000fe40004000000 */
[----:B------:R-:W-:Y:S02]  /*6410*/  ISETP.EQ.OR P0, PT, R15, R2, P1 ;  /* 0x000000020f00720c */ /* 0x000fe40000f02670 */
[----:B------:R-:W-:Y:S02]  /*6420*/  ISETP.NE.U32.AND P1, PT, R42, R40, PT ;  /* 0x000000282a00720c */ /* 0x000fe40003f25070 */
[----:B------:R-:W-:Y:S01]  /*6430*/  @P3 SEL R54, R54, R11, !P2 ;  /* 0x0000000b36363207 */ /* 0x000fe20005000000 */
[----:B------:R-:W-:Y:S01]  /*6440*/  VIADD R11, R13, 0x2 ;  /* 0x000000020d0b7836 */ /* 0x000fe20000000000 */
[----:B------:R-:W-:Y:S02]  /*6450*/  SEL R12, R51, RZ, !P0 ;  /* 0x000000ff330c7207 */ /* 0x000fe40004000000 */
[----:B------:R-:W-:Y:S01]  /*6460*/  ISETP.NE.AND.EX P1, PT, R43, R41, PT, P1 ;  /* 0x000000292b00720c */ /* 0x000fe20003f25310 */
[----:B------:R-:W-:-:S02]  /*6470*/  VIADD R15, R13, 0x3 ;  /* 0x000000030d0f7836 */ /* 0x000fc40000000000 */
[----:B------:R-:W-:Y:S01]  /*6480*/  IMAD.IADD R12, R49, 0x1, R12 ;  /* 0x00000001310c7824 */ /* 0x000fe200078e020c */
[-C--:B------:R-:W-:Y:S02]  /*6490*/  ISETP.EQ.OR P1, PT, R11, R2.reuse, P1 ;  /* 0x000000020b00720c */ /* 0x080fe40000f22670 */
[----:B------:R-:W-:Y:S02]  /*64a0*/  ISETP.EQ.OR P4, PT, R15, R2, P6 ;  /* 0x000000020f00720c */ /* 0x000fe40003782670 */
[----:B------:R-:W-:Y:S02]  /*64b0*/  SEL R15, R12, RZ, !P1 ;  /* 0x000000ff0c0f7207 */ /* 0x000fe40004800000 */
[----:B------:R-:W-:-:S03]  /*64c0*/  ISETP.NE.U32.AND P2, PT, R38, R36, PT ;  /* 0x000000242600720c */ /* 0x000fc60003f45070 */
[----:B------:R-:W-:Y:S01]  /*64d0*/  IMAD.IADD R15, R8, 0x1, R15 ;  /* 0x00000001080f7824 */ /* 0x000fe200078e020f */
[----:B------:R-:W-:Y:S01]  /*64e0*/  ISETP.NE.AND.EX P2, PT, R39, R37, PT, P2 ;  /* 0x000000252700720c */ /* 0x000fe20003f45320 */
[----:B------:R-:W-:Y:S02]  /*64f0*/  VIADD R55, R54, 0x1 ;  /* 0x0000000136377836 */ /* 0x000fe40000000000 */
[----:B------:R-:W-:Y:S01]  /*6500*/  VIADD R11, R13, 0x4 ;  /* 0x000000040d0b7836 */ /* 0x000fe20000000000 */
[----:B------:R-:W-:Y:S01]  /*6510*/  SEL R12, R15, RZ, !P4 ;  /* 0x000000ff0f0c7207 */ /* 0x000fe20006000000 */
[----:B------:R-:W-:Y:S01]  /*6520*/  @!P0 IMAD.MOV R55, RZ, RZ, R54 ;  /* 0x000000ffff378224 */ /* 0x000fe200078e0236 */
[----:B------:R-:W-:Y:S02]  /*6530*/  ISETP.NE.U32.AND P3, PT, R36, R34, PT ;  /* 0x000000222400720c */ /* 0x000fe40003f65070 */
[----:B------:R-:W-:Y:S01]  /*6540*/  ISETP.EQ.OR P2, PT, R11, R2, P2 ;  /* 0x000000020b00720c */ /* 0x000fe20001742670 */
[----:B------:R-:W-:-:S02]  /*6550*/  IMAD.IADD R12, R7, 0x1, R12 ;  /* 0x00000001070c7824 */ /* 0x000fc400078e020c */
[----:B------:R-:W-:Y:S02]  /*6560*/  VIADD R48, R55, 0x1 ;  /* 0x0000000137307836 */ /* 0x000fe40000000000 */
[----:B------:R-:W-:Y:S01]  /*6570*/  @!P1 IMAD.MOV R48, RZ, RZ, R55 ;  /* 0x000000ffff309224 */ /* 0x000fe200078e0237 */
[----:B------:R-:W-:Y:S01]  /*6580*/  SEL R17, R12, RZ, !P2 ;  /* 0x000000ff0c117207 */ /* 0x000fe20005000000 */
[----:B------:R-:W-:Y:S01]  /*6590*/  VIADD R11, R13, 0x5 ;  /* 0x000000050d0b7836 */ /* 0x000fe20000000000 */
[----:B------:R-:W-:Y:S01]  /*65a0*/  ISETP.NE.AND.EX P3, PT, R37, R35, PT, P3 ;  /* 0x000000232500720c */ /* 0x000fe20003f65330 */
[----:B------:R-:W-:Y:S02]  /*65b0*/  VIADD R50, R48, 0x1 ;  /* 0x0000000130327836 */ /* 0x000fe40000000000 */
[----:B------:R-:W-:Y:S01]  /*65c0*/  @!P4 IMAD.MOV R50, RZ, RZ, R48 ;  /* 0x000000ffff32c224 */ /* 0x000fe200078e0230 */
[----:B------:R-:W-:Y:S01]  /*65d0*/  ISETP.NE.U32.AND P4, PT, R34, R32, PT ;  /* 0x000000202200720c */ /* 0x000fe20003f85070 */
[----:B------:R-:W-:Y:S01]  /*65e0*/  IMAD.IADD R17, R6, 0x1, R17 ;  /* 0x0000000106117824 */ /* 0x000fe200078e0211 */
[----:B------:R-:W-:Y:S01]  /*65f0*/  ISETP.EQ.OR P3, PT, R11, R2, P3 ;  /* 0x000000020b00720c */ /* 0x000fe20001f62670 */
[----:B------:R-:W-:Y:S01]  /*6600*/  VIADD R15, R13, 0x6 ;  /* 0x000000060d0f7836 */ /* 0x000fe20000000000 */
[----:B------:R-:W-:-:S02]  /*6610*/  ISETP.NE.AND.EX P4, PT, R35, R33, PT, P4 ;  /* 0x000000212300720c */ /* 0x000fc40003f85340 */
[----:B------:R-:W-:Y:S01]  /*6620*/  ISETP.NE.U32.AND P5, PT, R32, R30, PT ;  /* 0x0000001e2000720c */ /* 0x000fe20003fa5070 */
[----:B------:R-:W-:Y:S01]  /*6630*/  VIADD R11, R50, 0x1 ;  /* 0x00000001320b7836 */ /* 0x000fe20000000000 */
[----:B------:R-:W-:Y:S01]  /*6640*/  SEL R12, R17, RZ, !P3 ;  /* 0x000000ff110c7207 */ /* 0x000fe20005800000 */
[----:B------:R-:W-:Y:S01]  /*6650*/  @!P2 IMAD.MOV R11, RZ, RZ, R50 ;  /* 0x000000ffff0ba224 */ /* 0x000fe200078e0232 */
[----:B------:R-:W-:Y:S01]  /*6660*/  ISETP.EQ.OR P4, PT, R15, R2, P4 ;  /* 0x000000020f00720c */ /* 0x000fe20002782670 */
[----:B------:R-:W-:Y:S01]  /*6670*/  VIADD R15, R13, 0x7 ;  /* 0x000000070d0f7836 */ /* 0x000fe20000000000 */
[----:B------:R-:W-:Y:S02]  /*6680*/  P2R R53, PR, RZ, 0x4 ;  /* 0x00000004ff357803 */ /* 0x000fe40000000000 */
[----:B------:R-:W-:Y:S01]  /*6690*/  ISETP.NE.AND.EX P2, PT, R33, R31, PT, P5 ;  /* 0x0000001f2100720c */ /* 0x000fe20003f45350 */
[----:B------:R-:W-:-:S03]  /*66a0*/  IMAD.IADD R12, R9, 0x1, R12 ;  /* 0x00000001090c7824 */ /* 0x000fc600078e020c */
[----:B------:R-:W-:Y:S01]  /*66b0*/  ISETP.EQ.OR P5, PT, R15, R2, P2 ;  /* 0x000000020f00720c */ /* 0x000fe200017a2670 */
[----:B------:R-:W-:Y:S01]  /*66c0*/  VIADD R60, R11, 0x1 ;  /* 0x000000010b3c7836 */ /* 0x000fe20000000000 */
[----:B------:R-:W-:Y:S01]  /*66d0*/  SEL R12, R12, RZ, !P4 ;  /* 0x000000ff0c0c7207 */ /* 0x000fe20006000000 */
[----:B------:R-:W-:-:S04]  /*66e0*/  @!P3 IMAD.MOV R60, RZ, RZ, R11 ;  /* 0x000000ffff3cb224 */ /* 0x000fc800078e020b */
[----:B------:R-:W-:Y:S02]  /*66f0*/  VIADD R58, R60, 0x1 ;  /* 0x000000013c3a7836 */ /* 0x000fe40000000000 */
[----:B------:R-:W-:Y:S02]  /*6700*/  @!P4 IMAD.MOV R58, RZ, RZ, R60 ;  /* 0x000000ffff3ac224 */ /* 0x000fe400078e023c */
[----:B------:R-:W-:Y:S02]  /*6710*/  IMAD.IADD R12, R3, 0x1, R12 ;  /* 0x00000001030c7824 */ /* 0x000fe400078e020c */
[----:B------:R-:W-:Y:S02]  /*6720*/  VIADD R56, R58, 0x1 ;  /* 0x000000013a387836 */ /* 0x000fe40000000000 */
[----:B------:R-:W-:Y:S01]  /*6730*/  @!P5 IMAD.MOV R56, RZ, RZ, R58 ;  /* 0x000000ffff38d224 */ /* 0x000fe200078e023a */
[----:B------:R-:W-:Y:S02]  /*6740*/  SEL R15, R12, RZ, !P5 ;  /* 0x000000ff0c0f7207 */ /* 0x000fe40006800000 */
[----:B------:R-:W-:Y:S01]  /*6750*/  ISETP.NE.U32.AND P5, PT, R30, R46, PT ;  /* 0x0000002e1e00720c */ /* 0x000fe20003fa5070 */
[----:B------:R-:W-:-:S03]  /*6760*/  VIADD R13, R13, 0x8 ;  /* 0x000000080d0d7836 */ /* 0x000fc60000000000 */
[----:B------:R-:W-:Y:S01]  /*6770*/  ISETP.NE.AND.EX P5, PT, R31, R47, PT, P5 ;  /* 0x0000002f1f00720c */ /* 0x000fe20003fa5350 */
[----:B------:R-:W-:-:S03]  /*6780*/  IMAD.IADD R15, R10, 0x1, R15 ;  /* 0x000000010a0f7824 */ /* 0x000fc600078e020f */
[----:B------:R-:W-:-:S04]  /*6790*/  ISETP.EQ.OR P5, PT, R13, R2, P5 ;  /* 0x000000020d00720c */ /* 0x000fc80002fa2670 */
[----:B------:R-:W-:-:S05]  /*67a0*/  SEL R15, R15, RZ, !P5 ;  /* 0x000000ff0f0f7207 */ /* 0x000fca0006800000 */
[----:B------:R-:W-:-:S05]  /*67b0*/  IMAD.IADD R4, R4, 0x1, R15 ;  /* 0x0000000104047824 */ /* 0x000fca00078e020f */
[----:B------:R-:W0:Y:S01]  /*67c0*/  SHFL.UP PT, R13, R4, 0x1, RZ ;  /* 0x04200000040d7989 */ /* 0x000e2200000e00ff */
[----:B------:R-:W-:Y:S02]  /*67d0*/  VIADD R12, R56, 0x1 ;  /* 0x00000001380c7836 */ /* 0x000fe40000000000 */
[----:B------:R-:W-:-:S05]  /*67e0*/  @!P5 IMAD.MOV R12, RZ, RZ, R56 ;  /* 0x000000ffff0cd224 */ /* 0x000fca00078e0238 */
        /* <DEDUP_REMOVED lines=9> */
[----:B------:R-:W-:Y:S01]  /*6880*/  ISETP.NE.AND P5, PT, R13, RZ, PT ;  /* 0x000000ff0d00720c */ /* 0x000fe20003fa5270 */
[----:B------:R-:W0:Y:S03]  /*6890*/  SHFL.UP PT, R4, R13, 0x2, RZ ;  /* 0x044000000d047989 */ /* 0x000e2600000e00ff */
[----:B-1----:R-:W-:Y:S02]  /*68a0*/  SEL R14, R14, RZ, !P5 ;  /* 0x000000ff0e0e7207 */ /* 0x002fe40006800000 */
        /* <DEDUP_REMOVED lines=28> */
[----:B------:R-:W-:Y:S02]  /*6a70*/  SEL R15, R15, RZ, P5 ;  /* 0x000000ff0f0f7207 */ /* 0x000fe40002800000 */
[----:B0-----:R-:W-:Y:S02]  /*6a80*/  SEL R13, R4, RZ, P5 ;  /* 0x000000ff040d7207 */ /* 0x001fe40002800000 */
        /* <DEDUP_REMOVED lines=30> */
[----:B------:R-:W-:Y:S01]  /*6c70*/  SEL R13, R14, R13, !P5 ;  /* 0x0000000d0e0d7207 */ /* 0x000fe20006800000 */
[----:B------:R-:W-:Y:S01]  /*6c80*/  IMAD.IADD R14, R17, 0x1, R21 ;  /* 0x00000001110e7824 */ /* 0x000fe200078e0215 */
[C---:B------:R-:W-:Y:S01]  /*6c90*/  SEL R12, R15.reuse, R12, !P5 ;  /* 0x0000000c0f0c7207 */ /* 0x040fe20006800000 */
[----:B------:R-:W-:Y:S01]  /*6ca0*/  IMAD.IADD R21, R15, 0x1, R16 ;  /* 0x000000010f157824 */ /* 0x000fe200078e0210 */
        /* <DEDUP_REMOVED lines=8> */
[----:B------:R-:W1:Y:S01]  /*6d30*/  SHFL.UP PT, R4, R4, 0x1, RZ ;  /* 0x0420000004047989 */ /* 0x000e6200000e00ff */
[----:B0-----:R-:W-:-:S04]  /*6d40*/  ISETP.NE.AND P5, PT, R12, RZ, PT ;  /* 0x000000ff0c00720c */ /* 0x001fc80003fa5270 */
[----:B------:R-:W-:Y:S02]  /*6d50*/  SEL R19, R25, RZ, !P5 ;  /* 0x000000ff19137207 */ /* 0x000fe40006800000 */
[----:B------:R-:W-:-:S04]  /*6d60*/  ISETP.NE.AND P5, PT, R52, 0x6, PT ;  /* 0x000000063400780c */ /* 0x000fc80003fa5270 */
[C---:B------:R-:W-:Y:S01]  /*6d70*/  SEL R17, R21.reuse, R17, !P5 ;  /* 0x0000001115117207 */ /* 0x040fe20006800000 */
[----:B------:R-:W-:Y:S01]  /*6d80*/  IMAD.IADD R21, R21, 0x1, R12 ;  /* 0x0000000115157824 */ /* 0x000fe200078e020c */
[----:B------:R-:W-:Y:S02]  /*6d90*/  SEL R23, R25, R23, !P5 ;  /* 0x0000001719177207 */ /* 0x000fe40006800000 */
[----:B------:R-:W-:-:S04]  /*6da0*/  ISETP.NE.AND P5, PT, R52, 0x7, PT ;  /* 0x000000073400780c */ /* 0x000fc80003fa5270 */
[----:B------:R-:W-:Y:S02]  /*6db0*/  SEL R17, R21, R17, !P5 ;  /* 0x0000001115117207 */ /* 0x000fe40006800000 */
[----:B------:R-:W0:Y:S01]  /*6dc0*/  S2R R21, SR_LANEID ;  /* 0x0000000000157919 */ /* 0x000e220000000000 */
[----:B------:R-:W2:Y:S01]  /*6dd0*/  SHFL.UP PT, R5, R5, 0x1, RZ ;  /* 0x0420000005057989 */ /* 0x000ea200000e00ff */
[----:B------:R-:W-:Y:S01]  /*6de0*/  IMAD.IADD R13, R13, 0x1, R19 ;  /* 0x000000010d0d7824 */ /* 0x000fe200078e0213 */
[----:B------:R-:W-:Y:S02]  /*6df0*/  P2R R57, PR, RZ, 0x8 ;  /* 0x00000008ff397803 */ /* 0x000fe40000000000 */
[----:B------:R-:W-:Y:S02]  /*6e00*/  P2R R59, PR, RZ, 0x4 ;  /* 0x00000004ff3b7803 */ /* 0x000fe40000000000 */
[----:B------:R-:W-:Y:S02]  /*6e10*/  SEL R23, R13, R23, !P5 ;  /* 0x000000170d177207 */ /* 0x000fe40006800000 */
[----:B------:R-:W-:-:S02]  /*6e20*/  ISETP.GE.U32.AND P2, PT, R0, 0x20, PT ;  /* 0x000000200000780c */ /* 0x000fc40003f46070 */
[----:B-1----:R-:W-:Y:S02]  /*6e30*/  ISETP.NE.AND P5, PT, R4, RZ, PT ;  /* 0x000000ff0400720c */ /* 0x002fe40003fa5270 */
[----:B------:R-:W-:-:S04]  /*6e40*/  SEL R52, R23, RZ, P2 ;  /* 0x000000ff17347207 */ /* 0x000fc80001000000 */
[----:B------:R-:W-:Y:S02]  /*6e50*/  SEL R19, R52, RZ, !P5 ;  /* 0x000000ff34137207 */ /* 0x000fe40006800000 */
[----:B0-----:R-:W-:Y:S02]  /*6e60*/  ISETP.NE.AND P3, PT, R21, RZ, PT ;  /* 0x000000ff1500720c */ /* 0x001fe40003f65270 */
[----:B------:R-:W-:-:S11]  /*6e70*/  ISETP.NE.AND P5, PT, R54, RZ, PT ;  /* 0x000000ff3600720c */ /* 0x000fd60003fa5270 */
[----:B--2---:R-:W-:-:S05]  /*6e80*/  @P3 IMAD.IADD R52, R5, 0x1, R19 ;  /* 0x0000000105343824 */ /* 0x004fca00078e0213 */
[----:B------:R-:W-:-:S05]  /*6e90*/  SEL R19, R52, RZ, !P5 ;  /* 0x000000ff34137207 */ /* 0x000fca0006800000 */
[----:B------:R-:W-:-:S05]  /*6ea0*/  IMAD.IADD R51, R51, 0x1, R19 ;  /* 0x0000000133337824 */ /* 0x000fca00078e0213 */
[----:B------:R-:W-:-:S05]  /*6eb0*/  SEL R19, R51, RZ, !P0 ;  /* 0x000000ff33137207 */ /* 0x000fca0004000000 */
[----:B------:R-:W-:-:S05]  /*6ec0*/  IMAD.IADD R49, R49, 0x1, R19 ;  /* 0x0000000131317824 */ /* 0x000fca00078e0213 */
[----:B------:R-:W-:-:S05]  /*6ed0*/  SEL R19, R49, RZ, !P1 ;  /* 0x000000ff31137207 */ /* 0x000fca0004800000 */
[----:B------:R-:W-:Y:S02]  /*6ee0*/  IMAD.IADD R8, R8, 0x1, R19 ;  /* 0x0000000108087824 */ /* 0x000fe400078e0213 */
[----:B------:R-:W-:-:S04]  /*6ef0*/  IMAD R19, R0, 0x9, RZ ;  /* 0x0000000900137824 */ /* 0x000fc800078e02ff */
[----:B------:R-:W-:Y:S01]  /*6f00*/  VIADD R5, R19, 0x3 ;  /* 0x0000000313057836 */ /* 0x000fe20000000000 */
[----:B------:R-:W-:-:S04]  /*6f10*/  SEL R21, R8, RZ, !P6 ;  /* 0x000000ff08157207 */ /* 0x000fc80007000000 */
[----:B------:R-:W-:-:S04]  /*6f20*/  ISETP.NE.AND P6, PT, R5, R2, PT ;  /* 0x000000020500720c */ /* 0x000fc80003fc5270 */
[----:B------:R-:W-:Y:S02]  /*6f30*/  SEL R5, R21, RZ, P6 ;  /* 0x000000ff15057207 */ /* 0x000fe40003000000 */
[----:B------:R-:W-:Y:S02]  /*6f40*/  SEL R17, R17, RZ, P2 ;  /* 0x000000ff11117207 */ /* 0x000fe40001000000 */
[----:B------:R-:W-:Y:S01]  /*6f50*/  ISETP.NE.AND P2, PT, R53, RZ, PT ;  /* 0x000000ff3500720c */ /* 0x000fe20003f45270 */
[----:B------:R-:W-:-:S05]  /*6f60*/  IMAD.IADD R7, R7, 0x1, R5 ;  /* 0x0000000107077824 */ /* 0x000fca00078e0205 */
[----:B------:R-:W-:Y:S02]  /*6f70*/  SEL R5, R7, RZ, !P2 ;  /* 0x000000ff07057207 */ /* 0x000fe40005000000 */
[----:B------:R-:W-:Y:S02]  /*6f80*/  SEL R21, R4, RZ, P3 ;  /* 0x000000ff04157207 */ /* 0x000fe40001800000 */
[----:B------:R-:W-:Y:S01]  /*6f90*/  ISETP.NE.AND P3, PT, R57, RZ, PT ;  /* 0x000000ff3900720c */ /* 0x000fe20003f65270 */
[----:B------:R-:W-:Y:S02]  /*6fa0*/  IMAD.IADD R6, R6, 0x1, R5 ;  /* 0x0000000106067824 */ /* 0x000fe400078e0205 */
[----:B------:R-:W-:-:S03]  /*6fb0*/  IMAD.IADD R23, R24, 0x1, R26 ;  /* 0x0000000118177824 */ /* 0x000fc600078e021a */
[----:B------:R-:W-:Y:S01]  /*6fc0*/  SEL R4, R6, RZ, !P3 ;  /* 0x000000ff06047207 */ /* 0x000fe20005800000 */
[----:B------:R-:W-:-:S04]  /*6fd0*/  IMAD.IADD R23, R23, 0x1, R20 ;  /* 0x0000000117177824 */ /* 0x000fc800078e0214 */
[----:B------:R-:W-:Y:S02]  /*6fe0*/  IMAD.IADD R5, R9, 0x1, R4 ;  /* 0x0000000109057824 */ /* 0x000fe400078e0204 */
[----:B------:R-:W-:-:S03]  /*6ff0*/  IMAD.IADD R23, R22, 0x1, R23 ;  /* 0x0000000116177824 */ /* 0x000fc600078e0217 */
[----:B------:R-:W-:Y:S01]  /*7000*/  SEL R4, R5, RZ, !P4 ;  /* 0x000000ff05047207 */ /* 0x000fe20006000000 */
[----:B------:R-:W-:Y:S01]  /*7010*/  IMAD.IADD R23, R23, 0x1, R16 ;  /* 0x0000000117177824 */ /* 0x000fe200078e0210 */
[----:B------:R-:W-:Y:S01]  /*7020*/  ISETP.NE.AND P6, PT, R59, RZ, PT ;  /* 0x000000ff3b00720c */ /* 0x000fe20003fc5270 */
[----:B------:R-:W-:Y:S02]  /*7030*/  VIADD R19, R19, 0x7 ;  /* 0x0000000713137836 */ /* 0x000fe40000000000 */
[----:B------:R-:W-:Y:S02]  /*7040*/  IMAD.IADD R4, R3, 0x1, R4 ;  /* 0x0000000103047824 */ /* 0x000fe400078e0204 */
[----:B------:R-:W-:-:S03]  /*7050*/  IMAD.IADD R23, R18, 0x1, R23 ;  /* 0x0000000112177824 */ /* 0x000fc600078e0217 */
[----:B------:R-:W-:Y:S01]  /*7060*/  SEL R3, R4, RZ, !P6 ;  /* 0x000000ff04037207 */ /* 0x000fe20007000000 */
[----:B------:R-:W-:Y:S01]  /*7070*/  IMAD.IADD R23, R23, 0x1, R12 ;  /* 0x0000000117177824 */ /* 0x000fe200078e020c */
[----:B------:R-:W-:-:S04]  /*7080*/  ISETP.NE.AND P6, PT, R19, R2, PT ;  /* 0x000000021300720c */ /* 0x000fc80003fc5270 */
[----:B------:R-:W-:Y:S01]  /*7090*/  SEL R19, R3, RZ, P6 ;  /* 0x000000ff03137207 */ /* 0x000fe20003000000 */
[C---:B------:R-:W-:Y:S01]  /*70a0*/  IMAD.IADD R3, R14.reuse, 0x1, R23 ;  /* 0x000000010e037824 */ /* 0x040fe200078e0217 */
[----:B------:R-:W-:-:S04]  /*70b0*/  ISETP.NE.AND P6, PT, R14, RZ, PT ;  /* 0x000000ff0e00720c */ /* 0x000fc80003fc5270 */
[----:B------:R-:W-:Y:S02]  /*70c0*/  SEL R9, R13, RZ, !P6 ;  /* 0x000000ff0d097207 */ /* 0x000fe40007000000 */
[----:B------:R-:W-:Y:S01]  /*70d0*/  ISETP.GE.AND P6, PT, R3, 0x101, PT ;  /* 0x000001010300780c */ /* 0x000fe20003fc6270 */
[----:B------:R-:W-:Y:S01]  /*70e0*/  IMAD.IADD R53, R17, 0x1, R21 ;  /* 0x0000000111357824 */ /* 0x000fe200078e0215 */
[----:B------:R-:W-:Y:S01]  /*70f0*/  BSSY.RECONVERGENT B0, `(.L_x_1872) ;  /* 0x0000145000007945 */ /* 0x000fe20003800200 */
[----:B------:R-:W-:Y:S02]  /*7100*/  IMAD.IADD R9, R15, 0x1, R9 ;  /* 0x000000010f097824 */ /* 0x000fe400078e0209 */
[----:B------:R-:W-:Y:S02]  /*7110*/  IMAD.IADD R17, R11, 0x1, R53 ;  /* 0x000000010b117824 */ /* 0x000fe400078e0235 */
[----:B------:R-:W-:Y:S02]  /*7120*/  IMAD.IADD R10, R10, 0x1, R19 ;  /* 0x000000010a0a7824 */ /* 0x000fe400078e0213 */
[----:B------:R-:W-:-:S02]  /*7130*/  IMAD.IADD R27, R55, 0x1, R53 ;  /* 0x00000001371b7824 */ /* 0x000fc400078e0235 */
[--C-:B------:R-:W-:Y:S02]  /*7140*/  IMAD.IADD R48, R48, 0x1, R53.reuse ;  /* 0x0000000130307824 */ /* 0x100fe400078e0235 */
[--C-:B------:R-:W-:Y:S02]  /*7150*/  IMAD.IADD R50, R50, 0x1, R53.reuse ;  /* 0x0000000132327824 */ /* 0x100fe400078e0235 */
[--C-:B------:R-:W-:Y:S02]  /*7160*/  IMAD.IADD R15, R60, 0x1, R53.reuse ;  /* 0x000000013c0f7824 */ /* 0x100fe400078e0235 */
[--C-:B------:R-:W-:Y:S02]  /*7170*/  IMAD.IADD R13, R58, 0x1, R53.reuse ;  /* 0x000000013a0d7824 */ /* 0x100fe400078e0235 */
[--C-:B------:R-:W-:Y:S02]  /*7180*/  IMAD.IADD R11, R56, 0x1, R53.reuse ;  /* 0x00000001380b7824 */ /* 0x100fe400078e0235 */
[----:B------:R-:W-:Y:S01]  /*7190*/  IMAD.IADD R23, R54, 0x1, R53 ;  /* 0x0000000136177824 */ /* 0x000fe200078e0235 */
[----:B------:R-:W-:Y:S06]  /*71a0*/  @!P6 BRA `(.L_x_1873) ;  /* 0x0000000c00d8e947 */ /* 0x000fec0003800000 */
[----:B------:R-:W-:Y:S01]  /*71b0*/  BAR.SYNC.DEFER_BLOCKING 0x0 ;  /* 0x0000000000007b1d */ /* 0x000fe20000010000 */
[----:B------:R-:W-:Y:S01]  /*71c0*/  IMAD.MOV.U32 R21, RZ, RZ, 0x9 ;  /* 0x00000009ff157424 */ /* 0x000fe200078e00ff */
[----:B------:R-:W-:Y:S02]  /*71d0*/  ISETP.NE.U32.AND P6, PT, R40, R38, PT ;  /* 0x000000262800720c */ /* 0x000fe40003fc5070 */
[----:B------:R-:W-:Y:S01]  /*71e0*/  @P5 LEA R53, R53, UR4, 0x4 ;  /* 0x0000000435355c11 */ /* 0x000fe2000f8e20ff */
[----:B------:R-:W-:Y:S01]  /*71f0*/  IMAD R19, R0, R21, 0x3 ;  /* 0x0000000300137424 */ /* 0x000fe200078e0215 */
[----:B------:R-:W-:Y:S02]  /*7200*/  @P0 LEA R23, R23, UR4, 0x4 ;  /* 0x0000000417170c11 */ /* 0x000fe4000f8e20ff */
[----:B------:R-:W-:Y:S02]  /*7210*/  ISETP.NE.AND.EX P6, PT, R41, R39, PT, P6 ;  /* 0x000000272900720c */ /* 0x000fe40003fc5360 */
[----:B------:R-:W-:-:S02]  /*7220*/  @P1 LEA R27, R27, UR4, 0x4 ;  /* 0x000000041b1b1c11 */ /* 0x000fc4000f8e20ff */
[----:B------:R-:W-:Y:S01]  /*7230*/  ISETP.NE.AND P6, PT, R19, R2, !P6 ;  /* 0x000000021300720c */ /* 0x000fe200077c5270 */
[-C--:B------:R-:W-:Y:S01]  /*7240*/  IMAD R19, R0, R21.reuse, 0x7 ;  /* 0x0000000700137424 */ /* 0x080fe200078e0215 */
[----:B------:R-:W-:Y:S01]  /*7250*/  @P2 LEA R50, R50, UR4, 0x4 ;  /* 0x0000000432322c11 */ /* 0x000fe2000f8e20ff */
[----:B------:R-:W-:Y:S01]  /*7260*/  IMAD R21, R0, R21, 0x8 ;  /* 0x0000000800157424 */ /* 0x000fe200078e0215 */
[----:B------:R-:W-:Y:S02]  /*7270*/  @P3 LEA R17, R17, UR4, 0x4 ;  /* 0x0000000411113c11 */ /* 0x000fe4000f8e20ff */
[----:B------:R-:W-:Y:S01]  /*7280*/  @P4 LEA R15, R15, UR4, 0x4 ;  /* 0x000000040f0f4c11 */ /* 0x000fe2000f8e20ff */
[----:B------:R0:W-:Y:S04]  /*7290*/  @P5 STS.64 [R53], R28 ;  /* 0x0000001c35005388 */ /* 0x0001e80000000a00 */
[----:B------:R0:W-:Y:S01]  /*72a0*/  @P5 STS [R53+0x8], R52 ;  /* 0x0000083435005388 */ /* 0x0001e20000000800 */
[----:B------:R-:W-:-:S03]  /*72b0*/  ISETP.NE.U32.AND P5, PT, R32, R30, PT ;  /* 0x0000001e2000720c */ /* 0x000fc60003fa5070 */
[----:B------:R0:W-:Y:S01]  /*72c0*/  @P0 STS.64 [R23], R44 ;  /* 0x0000002c17000388 */ /* 0x0001e20000000a00 */
[----:B------:R-:W-:-:S03]  /*72d0*/  ISETP.NE.AND.EX P5, PT, R33, R31, PT, P5 ;  /* 0x0000001f2100720c */ /* 0x000fc60003fa5350 */
[----:B------:R0:W-:Y:S01]  /*72e0*/  @P0 STS [R23+0x8], R51 ;  /* 0x0000083317000388 */ /* 0x0001e20000000800 */
[----:B------:R-:W-:Y:S02]  /*72f0*/  ISETP.NE.U32.AND P0, PT, R30, R46, PT ;  /* 0x0000002e1e00720c */ /* 0x000fe40003f05070 */
[-C--:B------:R-:W-:Y:S01]  /*7300*/  ISETP.NE.AND P5, PT, R19, R2.reuse, !P5 ;  /* 0x000000021300720c */ /* 0x080fe20006fa5270 */
[----:B------:R0:W-:Y:S01]  /*7310*/  @P1 STS.64 [R27], R42 ;  /* 0x0000002a1b001388 */ /* 0x0001e20000000a00 */
[----:B------:R-:W-:Y:S02]  /*7320*/  ISETP.NE.AND.EX P0, PT, R31, R47, PT, P0 ;  /* 0x0000002f1f00720c */ /* 0x000fe40003f05300 */
[----:B------:R-:W-:Y:S01]  /*7330*/  @!P6 LEA R19, R48, UR4, 0x4 ;  /* 0x000000043013ec11 */ /* 0x000fe2000f8e20ff */
[----:B------:R0:W-:Y:S01]  /*7340*/  @P1 STS [R27+0x8], R49 ;  /* 0x000008311b001388 */ /* 0x0001e20000000800 */
[----:B------:R-:W-:-:S03]  /*7350*/  ISETP.NE.AND P0, PT, R21, R2, !P0 ;  /* 0x000000021500720c */ /* 0x000fc60004705270 */
[----:B------:R0:W-:Y:S04]  /*7360*/  @!P6 STS.64 [R19], R40 ;  /* 0x000000281300e388 */ /* 0x0001e80000000a00 */
[----:B------:R-:W-:Y:S01]  /*7370*/  @!P5 LEA R13, R13, UR4, 0x4 ;  /* 0x000000040d0ddc11 */ /* 0x000fe2000f8e20ff */
[----:B------:R0:W-:Y:S04]  /*7380*/  @!P6 STS [R19+0x8], R8 ;  /* 0x000008081300e388 */ /* 0x0001e80000000800 */
[----:B------:R0:W-:Y:S01]  /*7390*/  @P2 STS.64 [R50], R38 ;  /* 0x0000002632002388 */ /* 0x0001e20000000a00 */
[----:B------:R-:W-:-:S03]  /*73a0*/  @!P0 LEA R11, R11, UR4, 0x4 ;  /* 0x000000040b0b8c11 */ /* 0x000fc6000f8e20ff */
[----:B------:R0:W-:Y:S04]  /*73b0*/  @P2 STS [R50+0x8], R7 ;  /* 0x0000080732002388 */ /* 0x0001e80000000800 */
[----:B------:R0:W-:Y:S04]  /*73c0*/  @P3 STS.64 [R17], R36 ;  /* 0x0000002411003388 */ /* 0x0001e80000000a00 */
[----:B------:R0:W-:Y:S04]  /*73d0*/  @P3 STS [R17+0x8], R6 ;  /* 0x0000080611003388 */ /* 0x0001e80000000800 */
[----:B------:R0:W-:Y:S04]  /*73e0*/  @P4 STS.64 [R15], R34 ;  /* 0x000000220f004388 */ /* 0x0001e80000000a00 */
[----:B------:R0:W-:Y:S04]  /*73f0*/  @P4 STS [R15+0x8], R5 ;  /* 0x000008050f004388 */ /* 0x0001e80000000800 */
[----:B------:R0:W-:Y:S04]  /*7400*/  @!P5 STS.64 [R13], R32 ;  /* 0x000000200d00d388 */ /* 0x0001e80000000a00 */
[----:B------:R0:W-:Y:S04]  /*7410*/  @!P5 STS [R13+0x8], R4 ;  /* 0x000008040d00d388 */ /* 0x0001e80000000800 */
[----:B------:R0:W-:Y:S04]  /*7420*/  @!P0 STS.64 [R11], R30 ;  /* 0x0000001e0b008388 */ /* 0x0001e80000000a00 */
[----:B------:R0:W-:Y:S01]  /*7430*/  @!P0 STS [R11+0x8], R10 ;  /* 0x0000080a0b008388 */ /* 0x0001e20000000800 */
[----:B------:R-:W-:Y:S01]  /*7440*/  BAR.SYNC.DEFER_BLOCKING 0x0 ;  /* 0x0000000000007b1d */ /* 0x000fe20000010000 */
[----:B------:R-:W-:-:S13]  /*7450*/  ISETP.GE.U32.AND P0, PT, R0, R3, PT ;  /* 0x000000030000720c */ /* 0x000fda0003f06070 */
[----:B0-----:R-:W-:Y:S05]  /*7460*/  @P0 BRA `(.L_x_1874) ;  /* 0x0000001000340947 */ /* 0x001fea0003800000 */
[----:B------:R-:W-:Y:S01]  /*7470*/  IADD3 R5, PT, PT, R22, R26, R20 ;  /* 0x0000001a16057210 */ /* 0x000fe20007ffe014 */
[----:B------:R-:W-:Y:S01]  /*7480*/  BSSY.RECONVERGENT B1, `(.L_x_1875) ;  /* 0x0000026000017945 */ /* 0x000fe20003800200 */
[----:B------:R-:W-:Y:S01]  /*7490*/  LOP3.LUT R4, RZ, R0, RZ, 0x33, !PT ;  /* 0x00000000ff047212 */ /* 0x000fe200078e33ff */
[----:B------:R-:W-:Y:S01]  /*74a0*/  IMAD.MOV.U32 R10, RZ, RZ, R0 ;  /* 0x000000ffff0a7224 */ /* 0x000fe200078e0000 */
[----:B------:R-:W-:-:S04]  /*74b0*/  IADD3 R5, PT, PT, R18, R5, R16 ;  /* 0x0000000512057210 */ /* 0x000fc80007ffe010 */
[----:B------:R-:W-:-:S04]  /*74c0*/  IADD3 R5, PT, PT, R14, R5, R12 ;  /* 0x000000050e057210 */ /* 0x000fc80007ffe00c */
[----:B------:R-:W-:-:S04]  /*74d0*/  IADD3 R24, PT, PT, R4, R5, R24 ;  /* 0x0000000504187210 */ /* 0x000fc80007ffe018 */
[C---:B------:R-:W-:Y:S02]  /*74e0*/  LOP3.LUT R4, R24.reuse, 0x300, RZ, 0xc0, !PT ;  /* 0x0000030018047812 */ /* 0x040fe400078ec0ff */
[----:B------:R-:W-:Y:S02]  /*74f0*/  ISETP.GE.U32.AND P1, PT, R24, 0x300, PT ;  /* 0x000003001800780c */ /* 0x000fe40003f26070 */
[----:B------:R-:W-:-:S13]  /*7500*/  ISETP.NE.AND P0, PT, R4, 0x300, PT ;  /* 0x000003000400780c */ /* 0x000fda0003f05270 */
[----:B------:R-:W-:Y:S05]  /*7510*/  @!P0 BRA `(.L_x_1876) ;  /* 0x0000000000708947 */ /* 0x000fea0003800000 */
[----:B------:R-:W0:Y:S01]  /*7520*/  LDC.64 R4, c[0x0][0x398] ;  /* 0x0000e600ff047b82 */ /* 0x000e220000000a00 */
[----:B------:R-:W-:-:S05]  /*7530*/  LEA.HI R24, R24, 0x1, RZ, 0x18 ;  /* 0x0000000118187811 */ /* 0x000fca00078fc0ff */
[C---:B------:R-:W-:Y:S01]  /*7540*/  IMAD.SHL.U32 R8, R24.reuse, 0x100, RZ ;  /* 0x0000010018087824 */ /* 0x040fe200078e00ff */
[----:B------:R-:W-:Y:S01]  /*7550*/  LOP3.LUT R24, R24, 0x3, RZ, 0xc0, !PT ;  /* 0x0000000318187812 */ /* 0x000fe200078ec0ff */
[----:B------:R-:W1:Y:S04]  /*7560*/  LDC.64 R6, c[0x0][0x390] ;  /* 0x0000e400ff067b82 */ /* 0x000e680000000a00 */
[----:B------:R-:W-:Y:S02]  /*7570*/  IMAD.MOV R24, RZ, RZ, -R24 ;  /* 0x000000ffff187224 */ /* 0x000fe400078e0a18 */
[----:B0-----:R-:W-:-:S04]  /*7580*/  IMAD.WIDE.U32 R4, R0, 0x4, R4 ;  /* 0x0000000400047825 */ /* 0x001fc800078e0004 */
[----:B------:R-:W-:Y:S01]  /*7590*/  IMAD.MOV.U32 R14, RZ, RZ, R4 ;  /* 0x000000ffff0e7224 */ /* 0x000fe200078e0004 */
[----:B------:R-:W-:Y:S01]  /*75a0*/  LEA R4, R0, UR4, 0x4 ;  /* 0x0000000400047c11 */ /* 0x000fe2000f8e20ff */
[----:B------:R-:W-:Y:S01]  /*75b0*/  IMAD.MOV.U32 R15, RZ, RZ, R5 ;  /* 0x000000ffff0f7224 */ /* 0x000fe200078e0005 */
[----:B------:R-:W-:Y:S01]  /*75c0*/  LOP3.LUT R5, R8, 0x300, RZ, 0xc0, !PT ;  /* 0x0000030008057812 */ /* 0x000fe200078ec0ff */
[----:B-1----:R-:W-:-:S04]  /*75d0*/  IMAD.WIDE.U32 R6, R0, 0x8, R6 ;  /* 0x0000000800067825 */ /* 0x002fc800078e0006 */
[----:B------:R-:W-:Y:S02]  /*75e0*/  VIADD R8, R4, 0x8 ;  /* 0x0000000804087836 */ /* 0x000fe40000000000 */
[----:B------:R-:W-:-:S07]  /*75f0*/  IMAD.IADD R10, R5, 0x1, R0 ;  /* 0x00000001050a7824 */ /* 0x000fce00078e0200 */
.L_x_1877:
[----:B------:R-:W0:Y:S01]  /*7600*/  LDS.64 R4, [R8+-0x8] ;  /* 0xfffff80008047984 */ /* 0x000e220000000a00 */
[----:B------:R-:W-:Y:S01]  /*7610*/  IMAD.MOV.U32 R12, RZ, RZ, R14 ;  /* 0x000000ffff0c7224 */ /* 0x000fe200078e000e */
[----:B------:R-:W-:Y:S01]  /*7620*/  IADD3 R14, P2, PT, R14, 0x400, RZ ;  /* 0x000004000e0e7810 */ /* 0x000fe20007f5e0ff */
[--C-:B------:R-:W-:Y:S01]  /*7630*/  IMAD.MOV.U32 R13, RZ, RZ, R15.reuse ;  /* 0x000000ffff0d7224 */ /* 0x100fe200078e000f */
[----:B------:R1:W2:Y:S01]  /*7640*/  LDS R11, [R8] ;  /* 0x00000000080b7984 */ /* 0x0002a20000000800 */
[----:B------:R-:W-:Y:S02]  /*7650*/  VIADD R24, R24, 0x1 ;  /* 0x0000000118187836 */ /* 0x000fe40000000000 */
[----:B------:R-:W-:-:S03]  /*7660*/  IMAD.X R15, RZ, RZ, R15, P2 ;  /* 0x000000ffff0f7224 */ /* 0x000fc600010e060f */
[----:B------:R-:W-:Y:S01]  /*7670*/  ISETP.NE.AND P0, PT, R24, RZ, PT ;  /* 0x000000ff1800720c */ /* 0x000fe20003f05270 */
[----:B-1----:R-:W-:Y:S01]  /*7680*/  VIADD R8, R8, 0x1000 ;  /* 0x0000100008087836 */ /* 0x002fe20000000000 */
[----:B0-----:R0:W-:Y:S04]  /*7690*/  STG.E.64 desc[UR12][R6.64], R4 ;  /* 0x0000000406007986 */ /* 0x0011e8000c101b0c */
[----:B--2---:R1:W-:Y:S01]  /*76a0*/  STG.E desc[UR12][R12.64], R11 ;  /* 0x0000000b0c007986 */ /* 0x0043e2000c10190c */
[----:B0-----:R-:W-:-:S05]  /*76b0*/  IADD3 R6, P3, PT, R6, 0x800, RZ ;  /* 0x0000080006067810 */ /* 0x001fca0007f7e0ff */
[----:B------:R-:W-:Y:S01]  /*76c0*/  IMAD.X R7, RZ, RZ, R7, P3 ;  /* 0x000000ffff077224 */ /* 0x000fe200018e0607 */
[----:B-1----:R-:W-:Y:S07]  /*76d0*/  @P0 BRA `(.L_x_1877) ;  /* 0xfffffffc00c80947 */ /* 0x002fee000383ffff */
.L_x_1876:
[----:B------:R-:W-:Y:S05]  /*76e0*/  BSYNC.RECONVERGENT B1 ;  /* 0x0000000000017941 */ /* 0x000fea0003800200 */
.L_x_1875:
[----:B------:R-:W-:Y:S05]  /*76f0*/  @!P1 BRA `(.L_x_1874) ;  /* 0x0000000c00909947 */ /* 0x000fea0003800000 */
[----:B------:R-:W0:Y:S01]  /*7700*/  LDC.64 R4, c[0x0][0x390] ;  /* 0x0000e400ff047b82 */ /* 0x000e220000000a00 */
[----:B------:R-:W-:Y:S01]  /*7710*/  IMAD.IADD R8, R3, 0x1, -R10 ;  /* 0x0000000103087824 */ /* 0x000fe200078e0a0a */
[----:B------:R-:W-:Y:S04]  /*7720*/  BSSY.RECONVERGENT B1, `(.L_x_1878) ;  /* 0x000005b000017945 */ /* 0x000fe80003800200 */
[----:B------:R-:W-:Y:S02]  /*7730*/  ISETP.GT.AND P1, PT, R8, 0xc00, PT ;  /* 0x00000c000800780c */ /* 0x000fe40003f24270 */
[----:B------:R-:W1:Y:S01]  /*7740*/  LDC.64 R6, c[0x0][0x398] ;  /* 0x0000e600ff067b82 */ /* 0x000e620000000a00 */
[----:B------:R-:W-:-:S05]  /*7750*/  LEA R8, R10, UR4, 0x4 ;  /* 0x000000040a087c11 */ /* 0x000fca000f8e20ff */
[----:B------:R-:W-:Y:S02]  /*7760*/  VIADD R8, R8, 0x2000 ;  /* 0x0000200008087836 */ /* 0x000fe40000000000 */
[----:B0-----:R-:W-:-:S03]  /*7770*/  IMAD.WIDE.U32 R4, R10, 0x8, R4 ;  /* 0x000000080a047825 */ /* 0x001fc600078e0004 */
[----:B------:R-:W-:Y:S01]  /*7780*/  IADD3 R4, P0, PT, R4, 0x1000, RZ ;  /* 0x0000100004047810 */ /* 0x000fe20007f1e0ff */
[----:B-1----:R-:W-:-:S04]  /*7790*/  IMAD.WIDE.U32 R6, R10, 0x4, R6 ;  /* 0x000000040a067825 */ /* 0x002fc800078e0006 */
[----:B------:R-:W-:Y:S01]  /*77a0*/  IMAD.X R5, RZ, RZ, R5, P0 ;  /* 0x000000ffff057224 */ /* 0x000fe200000e0605 */
[----:B------:R-:W-:Y:S02]  /*77b0*/  IADD3 R6, P2, PT, R6, 0x800, RZ ;  /* 0x0000080006067810 */ /* 0x000fe40007f5e0ff */
[----:B------:R-:W-:-:S03]  /*77c0*/  PLOP3.LUT P0, PT, PT, PT, PT, 0x80, 0x8 ;  /* 0x000000000008781c */ /* 0x000fc60003f0f070 */
[----:B------:R-:W-:Y:S01]  /*77d0*/  IMAD.X R7, RZ, RZ, R7, P2 ;  /* 0x000000ffff077224 */ /* 0x000fe200010e0607 */
[----:B------:R-:W-:Y:S09]  /*77e0*/  @!P1 BRA `(.L_x_1879) ;  /* 0x0000000400389947 */ /* 0x000ff20003800000 */
[----:B------:R-:W-:Y:S01]  /*77f0*/  PLOP3.LUT P0, PT, PT, PT, PT, 0x8, 0x80 ;  /* 0x000000000080781c */ /* 0x000fe20003f0e170 */
[----:B------:R-:W-:-:S12]  /*7800*/  VIADD R11, R3, 0xfffff400 ;  /* 0xfffff400030b7836 */ /* 0x000fd80000000000 */
.L_x_1880:
        /* <DEDUP_REMOVED lines=13> */
[----:B0-----:R-:W-:Y:S04]  /*78e0*/  STG.E.64 desc[UR12][R4.64+-0x1000], R22 ;  /* 0xfff0001604007986 */ /* 0x001fe8000c101b0c */
[----:B------:R-:W0:Y:S04]  /*78f0*/  LDS R53, [R8+0x3008] ;  /* 0x0030080008357984 */ /* 0x000e280000000800 */
[----:B------:R-:W0:Y:S04]  /*7900*/  LDS.64 R22, [R8+0x4000] ;  /* 0x0040000008167984 */ /* 0x000e280000000a00 */
[----:B-1----:R-:W-:Y:S04]  /*7910*/  STG.E desc[UR12][R6.64+-0x800], R25 ;  /* 0xfff8001906007986 */ /* 0x002fe8000c10190c */
[----:B------:R-:W1:Y:S04]  /*7920*/  LDS R55, [R8+0x4008] ;  /* 0x0040080008377984 */ /* 0x000e680000000800 */
[----:B------:R-:W1:Y:S04]  /*7930*/  LDS.64 R24, [R8+0x5000] ;  /* 0x0050000008187984 */ /* 0x000e680000000a00 */
        /* <DEDUP_REMOVED lines=16> */
[----:B------:R4:W1:Y:S04]  /*7a40*/  LDS R54, [R8+0xd008] ;  /* 0x00d0080008367984 */ /* 0x0008680000000800 */
[----:B--2---:R2:W-:Y:S04]  /*7a50*/  STG.E.64 desc[UR12][R4.64+-0x800], R12 ;  /* 0xfff8000c04007986 */ /* 0x0045e8000c101b0c */
[----:B---3--:R-:W-:Y:S01]  /*7a60*/  STG.E desc[UR12][R6.64+-0x400], R43 ;  /* 0xfffc002b06007986 */ /* 0x008fe2000c10190c */
[----:B----4-:R-:W-:-:S03]  /*7a70*/  VIADD R8, R8, 0x10000 ;  /* 0x0001000008087836 */ /* 0x010fc60000000000 */
[----:B------:R3:W-:Y:S04]  /*7a80*/  STG.E.64 desc[UR12][R4.64], R14 ;  /* 0x0000000e04007986 */ /* 0x0007e8000c101b0c */
[----:B-----5:R-:W-:Y:S01]  /*7a90*/  STG.E desc[UR12][R6.64], R45 ;  /* 0x0000002d06007986 */ /* 0x020fe2000c10190c */
[----:B--2---:R-:W-:-:S03]  /*7aa0*/  IADD3 R12, P3, PT, R6, 0x4000, RZ ;  /* 0x00004000060c7810 */ /* 0x004fc60007f7e0ff */
[----:B------:R-:W-:Y:S02]  /*7ab0*/  STG.E.64 desc[UR12][R4.64+0x800], R16 ;  /* 0x0008001004007986 */ /* 0x000fe4000c101b0c */
[----:B------:R-:W-:Y:S02]  /*7ac0*/  IMAD.X R13, RZ, RZ, R7, P3 ;  /* 0x000000ffff0d7224 */ /* 0x000fe400018e0607 */
[----:B------:R-:W-:Y:S01]  /*7ad0*/  STG.E desc[UR12][R6.64+0x400], R49 ;  /* 0x0004003106007986 */ /* 0x000fe2000c10190c */
[----:B---3--:R-:W-:-:S03]  /*7ae0*/  IADD3 R14, P2, PT, R4, 0x8000, RZ ;  /* 0x00008000040e7810 */ /* 0x008fc60007f5e0ff */
[----:B------:R-:W-:Y:S02]  /*7af0*/  STG.E.64 desc[UR12][R4.64+0x1000], R18 ;  /* 0x0010001204007986 */ /* 0x000fe4000c101b0c */
[----:B------:R-:W-:Y:S02]  /*7b00*/  IMAD.X R15, RZ, RZ, R5, P2 ;  /* 0x000000ffff0f7224 */ /* 0x000fe400010e0605 */
[----:B------:R-:W-:Y:S04]  /*7b10*/  STG.E desc[UR12][R6.64+0x800], R51 ;  /* 0x0008003306007986 */ /* 0x000fe8000c10190c */
[----:B------:R-:W-:Y:S04]  /*7b20*/  STG.E.64 desc[UR12][R4.64+0x1800], R20 ;  /* 0x0018001404007986 */ /* 0x000fe8000c101b0c */
[----:B0-----:R-:W-:Y:S04]  /*7b30*/  STG.E desc[UR12][R6.64+0xc00], R53 ;  /* 0x000c003506007986 */ /* 0x001fe8000c10190c */
[----:B------:R-:W-:Y:S04]  /*7b40*/  STG.E.64 desc[UR12][R4.64+0x2000], R22 ;  /* 0x0020001604007986 */ /* 0x000fe8000c101b0c */
[----:B-1----:R-:W-:Y:S04]  /*7b50*/  STG.E desc[UR12][R6.64+0x1000], R55 ;  /* 0x0010003706007986 */ /* 0x002fe8000c10190c */
        /* <DEDUP_REMOVED lines=23> */
.L_x_1879:
[----:B------:R-:W-:Y:S05]  /*7cd0*/  BSYNC.RECONVERGENT B1 ;  /* 0x0000000000017941 */ /* 0x000fea0003800200 */
.L_x_1878:
[----:B------:R-:W-:Y:S01]  /*7ce0*/  IMAD.IADD R11, R3, 0x1, -R10 ;  /* 0x00000001030b7824 */ /* 0x000fe200078e0a0a */
[----:B------:R-:W-:Y:S04]  /*7cf0*/  BSSY.RECONVERGENT B1, `(.L_x_1881) ;  /* 0x000002e000017945 */ /* 0x000fe80003800200 */
[----:B------:R-:W-:-:S13]  /*7d00*/  ISETP.GT.AND P1, PT, R11, 0x400, PT ;  /* 0x000004000b00780c */ /* 0x000fda0003f24270 */
[----:B------:R-:W-:Y:S05]  /*7d10*/  @!P1 BRA `(.L_x_1882) ;  /* 0x0000000000ac9947 */ /* 0x000fea0003800000 */
[----:B------:R-:W0:Y:S01]  /*7d20*/  LDS.64 R12, [R8+-0x2000] ;  /* 0xffe00000080c7984 */ /* 0x000e220000000a00 */
[----:B------:R-:W-:Y:S01]  /*7d30*/  PLOP3.LUT P0, PT, PT, PT, PT, 0x8, 0x80 ;  /* 0x000000000080781c */ /* 0x000fe20003f0e170 */
[----:B------:R-:W-:Y:S02]  /*7d40*/  VIADD R10, R10, 0x800 ;  /* 0x000008000a0a7836 */ /* 0x000fe40000000000 */
[----:B------:R-:W1:Y:S04]  /*7d50*/  LDS R11, [R8+-0x1ff8] ;  /* 0xffe00800080b7984 */ /* 0x000e680000000800 */
        /* <DEDUP_REMOVED lines=15> */
[----:B-1----:R1:W-:Y:S01]  /*7e50*/  STG.E desc[UR12][R6.64+-0x800], R11 ;  /* 0xfff8000b06007986 */ /* 0x0023e2000c10190c */
[----:B--2---:R-:W-:-:S03]  /*7e60*/  VIADD R8, R8, 0x8000 ;  /* 0x0000800008087836 */ /* 0x004fc60000000000 */
[----:B------:R2:W-:Y:S04]  /*7e70*/  STG.E.64 desc[UR12][R4.64+-0x800], R14 ;  /* 0xfff8000e04007986 */ /* 0x0005e8000c101b0c */
[----:B---3--:R-:W-:Y:S01]  /*7e80*/  STG.E desc[UR12][R6.64+-0x400], R29 ;  /* 0xfffc001d06007986 */ /* 0x008fe2000c10190c */
[----:B0-----:R-:W-:-:S03]  /*7e90*/  IADD3 R13, P1, PT, R4, 0x4000, RZ ;  /* 0x00004000040d7810 */ /* 0x001fc60007f3e0ff */
[----:B----4-:R-:W-:Y:S01]  /*7ea0*/  STG.E.64 desc[UR12][R4.64], R16 ;  /* 0x0000001004007986 */ /* 0x010fe2000c101b0c */
[----:B-1----:R-:W-:-:S03]  /*7eb0*/  IADD3 R11, P2, PT, R6, 0x2000, RZ ;  /* 0x00002000060b7810 */ /* 0x002fc60007f5e0ff */
[----:B-----5:R-:W-:Y:S01]  /*7ec0*/  STG.E desc[UR12][R6.64], R31 ;  /* 0x0000001f06007986 */ /* 0x020fe2000c10190c */
[----:B--2---:R-:W-:-:S03]  /*7ed0*/  IMAD.X R14, RZ, RZ, R5, P1 ;  /* 0x000000ffff0e7224 */ /* 0x004fc600008e0605 */
[----:B------:R-:W-:Y:S01]  /*7ee0*/  STG.E.64 desc[UR12][R4.64+0x800], R18 ;  /* 0x0008001204007986 */ /* 0x000fe2000c101b0c */
[----:B------:R-:W-:-:S03]  /*7ef0*/  IMAD.X R12, RZ, RZ, R7, P2 ;  /* 0x000000ffff0c7224 */ /* 0x000fc600010e0607 */
        /* <DEDUP_REMOVED lines=13> */
.L_x_1882:
[----:B------:R-:W-:Y:S05]  /*7fd0*/  BSYNC.RECONVERGENT B1 ;  /* 0x0000000000017941 */ /* 0x000fea0003800200 */
.L_x_1881:
[----:B------:R-:W-:-:S13]  /*7fe0*/  ISETP.LT.OR P0, PT, R10, R3, P0 ;  /* 0x000000030a00720c */ /* 0x000fda0000701670 */
[----:B------:R-:W-:Y:S05]  /*7ff0*/  @!P0 BRA `(.L_x_1874) ;  /* 0x0000000400508947 */ /* 0x000fea0003800000 */
[----:B------:R-:W0:Y:S04]  /*8000*/  LDS.64 R10, [R8+-0x2000] ;  /* 0xffe00000080a7984 */ /* 0x000e280000000a00 */
[----:B------:R-:W1:Y:S04]  /*8010*/  LDS R19, [R8+-0x1ff8] ;  /* 0xffe0080008137984 */ /* 0x000e680000000800 */
[----:B------:R-:W2:Y:S04]  /*8020*/  LDS.64 R12, [R8+-0x1000] ;  /* 0xfff00000080c7984 */ /* 0x000ea80000000a00 */
[----:B------:R-:W3:Y:S04]  /*8030*/  LDS R21, [R8+-0xff8] ;  /* 0xfff0080008157984 */ /* 0x000ee80000000800 */
[----:B------:R-:W4:Y:S04]  /*8040*/  LDS.64 R14, [R8] ;  /* 0x00000000080e7984 */ /* 0x000f280000000a00 */
[----:B------:R-:W5:Y:S04]  /*8050*/  LDS R23, [R8+0x8] ;  /* 0x0000080008177984 */ /* 0x000f680000000800 */
[----:B------:R-:W5:Y:S04]  /*8060*/  LDS.64 R16, [R8+0x1000] ;  /* 0x0010000008107984 */ /* 0x000f680000000a00 */
[----:B------:R-:W5:Y:S04]  /*8070*/  LDS R25, [R8+0x1008] ;  /* 0x0010080008197984 */ /* 0x000f680000000800 */
[----:B0-----:R0:W-:Y:S04]  /*8080*/  STG.E.64 desc[UR12][R4.64+-0x1000], R10 ;  /* 0xfff0000a04007986 */ /* 0x0011e8000c101b0c */
[----:B-1----:R0:W-:Y:S04]  /*8090*/  STG.E desc[UR12][R6.64+-0x800], R19 ;  /* 0xfff8001306007986 */ /* 0x0021e8000c10190c */
[----:B--2---:R0:W-:Y:S04]  /*80a0*/  STG.E.64 desc[UR12][R4.64+-0x800], R12 ;  /* 0xfff8000c04007986 */ /* 0x0041e8000c101b0c */
[----:B---3--:R0:W-:Y:S04]  /*80b0*/  STG.E desc[UR12][R6.64+-0x400], R21 ;  /* 0xfffc001506007986 */ /* 0x0081e8000c10190c */
[----:B----4-:R0:W-:Y:S04]  /*80c0*/  STG.E.64 desc[UR12][R4.64], R14 ;  /* 0x0000000e04007986 */ /* 0x0101e8000c101b0c */
[----:B-----5:R0:W-:Y:S04]  /*80d0*/  STG.E desc[UR12][R6.64], R23 ;  /* 0x0000001706007986 */ /* 0x0201e8000c10190c */
[----:B------:R0:W-:Y:S04]  /*80e0*/  STG.E.64 desc[UR12][R4.64+0x800], R16 ;  /* 0x0008001004007986 */ /* 0x0001e8000c101b0c */
[----:B------:R0:W-:Y:S01]  /*80f0*/  STG.E desc[UR12][R6.64+0x400], R25 ;  /* 0x0004001906007986 */ /* 0x0001e2000c10190c */
[----:B------:R-:W-:Y:S05]  /*8100*/  BRA `(.L_x_1874) ;  /* 0x00000004000c7947 */ /* 0x000fea0003800000 */
.L_x_1873:
[----:B------:R-:W0:Y:S01]  /*8110*/  LDC.64 R18, c[0x0][0x390] ;  /* 0x0000e400ff127b82 */ /* 0x000e220000000a00 */
[----:B------:R-:W-:Y:S01]  /*8120*/  IMAD.MOV.U32 R12, RZ, RZ, 0x9 ;  /* 0x00000009ff0c7424 */ /* 0x000fe200078e00ff */
[----:B------:R-:W-:-:S03]  /*8130*/  ISETP.NE.U32.AND P6, PT, R40, R38, PT ;  /* 0x000000262800720c */ /* 0x000fc60003fc5070 */
[----:B------:R-:W-:Y:S01]  /*8140*/  IMAD R14, R0, R12, 0x3 ;  /* 0x00000003000e7424 */ /* 0x000fe200078e020c */
[----:B------:R-:W-:Y:S02]  /*8150*/  ISETP.NE.AND.EX P6, PT, R41, R39, PT, P6 ;  /* 0x000000272900720c */ /* 0x000fe40003fc5360 */
[----:B------:R-:W1:Y:S02]  /*8160*/  LDC.64 R20, c[0x0][0x398] ;  /* 0x0000e600ff147b82 */ /* 0x000e640000000a00 */
[----:B------:R-:W-:-:S06]  /*8170*/  ISETP.NE.AND P6, PT, R14, R2, !P6 ;  /* 0x000000020e00720c */ /* 0x000fcc00077c5270 */
[----:B------:R-:W2:Y:S08]  /*8180*/  LDC.64 R24, c[0x0][0x390] ;  /* 0x0000e400ff187b82 */ /* 0x000eb00000000a00 */
[----:B------:R-:W3:Y:S01]  /*8190*/  LDC.64 R54, c[0x0][0x398] ;  /* 0x0000e600ff367b82 */ /* 0x000ee20000000a00 */
[----:B0-----:R-:W-:-:S05]  /*81a0*/  @P5 IMAD.WIDE R18, R53, 0x8, R18 ;  /* 0x0000000835125825 */ /* 0x001fca00078e0212 */
[----:B------:R1:W-:Y:S02]  /*81b0*/  @P5 STG.E.64 desc[UR12][R18.64], R28 ;  /* 0x0000001c12005986 */ /* 0x0003e4000c101b0c */
[----:B------:R-:W0:Y:S08]  /*81c0*/  LDC.64 R56, c[0x0][0x390] ;  /* 0x0000e400ff387b82 */ /* 0x000e300000000a00 */
[----:B------:R-:W4:Y:S01]  /*81d0*/  LDC.64 R58, c[0x0][0x398] ;  /* 0x0000e600ff3a7b82 */ /* 0x000f220000000a00 */
[----:B-1----:R-:W-:-:S07]  /*81e0*/  @P5 IMAD.WIDE R18, R53, 0x4, R20 ;  /* 0x0000000435125825 */ /* 0x002fce00078e0214 */
[----:B------:R-:W1:Y:S01]  /*81f0*/  LDC.64 R28, c[0x0][0x390] ;  /* 0x0000e400ff1c7b82 */ /* 0x000e620000000a00 */
[C---:B--2---:R-:W-:Y:S01]  /*8200*/  @P0 IMAD.WIDE R20, R23.reuse, 0x8, R24 ;  /* 0x0000000817140825 */ /* 0x044fe200078e0218 */
[----:B------:R-:W-:Y:S03]  /*8210*/  @P5 STG.E desc[UR12][R18.64], R52 ;  /* 0x0000003412005986 */ /* 0x000fe6000c10190c */
[----:B---3--:R-:W-:Y:S01]  /*8220*/  @P0 IMAD.WIDE R22, R23, 0x4, R54 ;  /* 0x0000000417160825 */ /* 0x008fe200078e0236 */
[----:B------:R-:W-:Y:S02]  /*8230*/  @P0 STG.E.64 desc[UR12][R20.64], R44 ;  /* 0x0000002c14000986 */ /* 0x000fe4000c101b0c */
[----:B------:R-:W2:Y:S01]  /*8240*/  LDC.64 R60, c[0x0][0x398] ;  /* 0x0000e600ff3c7b82 */ /* 0x000ea20000000a00 */
[----:B0-----:R-:W-:Y:S01]  /*8250*/  @P1 IMAD.WIDE R24, R27, 0x8, R56 ;  /* 0x000000081b181825 */ /* 0x001fe200078e0238 */
[----:B------:R0:W-:Y:S01]  /*8260*/  @P0 STG.E desc[UR12][R22.64], R51 ;  /* 0x0000003316000986 */ /* 0x0001e2000c10190c */
[----:B------:R-:W-:-:S03]  /*8270*/  ISETP.NE.U32.AND P0, PT, R32, R30, PT ;  /* 0x0000001e2000720c */ /* 0x000fc60003f05070 */
[----:B------:R2:W-:Y:S01]  /*8280*/  @P1 STG.E.64 desc[UR12][R24.64], R42 ;  /* 0x0000002a18001986 */ /* 0x0005e2000c101b0c */
[----:B------:R-:W-:Y:S01]  /*8290*/  ISETP.NE.AND.EX P0, PT, R33, R31, PT, P0 ;  /* 0x0000001f2100720c */ /* 0x000fe20003f05300 */
[----:B----4-:R-:W-:Y:S01]  /*82a0*/  @P1 IMAD.WIDE R26, R27, 0x4, R58 ;  /* 0x000000041b1a1825 */ /* 0x010fe200078e023a */
[----:B------:R-:W3:Y:S03]  /*82b0*/  LDC.64 R56, c[0x0][0x390] ;  /* 0x0000e400ff387b82 */ /* 0x000ee60000000a00 */
[----:B------:R-:W-:Y:S01]  /*82c0*/  IMAD R59, R0, R12, 0x8 ;  /* 0x00000008003b7424 */ /* 0x000fe200078e020c */
[----:B------:R4:W-:Y:S01]  /*82d0*/  @P1 STG.E desc[UR12][R26.64], R49 ;  /* 0x000000311a001986 */ /* 0x0009e2000c10190c */
[----:B------:R-:W-:Y:S01]  /*82e0*/  ISETP.NE.U32.AND P1, PT, R30, R46, PT ;  /* 0x0000002e1e00720c */ /* 0x000fe20003f25070 */
[----:B0-----:R-:W-:Y:S02]  /*82f0*/  IMAD R51, R0, R12, 0x7 ;  /* 0x0000000700337424 */ /* 0x001fe400078e020c */
[----:B------:R-:W0:Y:S01]  /*8300*/  LDC.64 R54, c[0x0][0x398] ;  /* 0x0000e600ff367b82 */ /* 0x000e220000000a00 */
[----:B-1----:R-:W-:Y:S01]  /*8310*/  @!P6 IMAD.WIDE R22, R48, 0x8, R28 ;  /* 0x000000083016e825 */ /* 0x002fe200078e021c */
[----:B------:R-:W-:-:S02]  /*8320*/  ISETP.NE.AND.EX P1, PT, R31, R47, PT, P1 ;  /* 0x0000002f1f00720c */ /* 0x000fc40003f25310 */
[-C--:B------:R-:W-:Y:S02]  /*8330*/  ISETP.NE.AND P0, PT, R51, R2.reuse, !P0 ;  /* 0x000000023300720c */ /* 0x080fe40004705270 */
[----:B------:R-:W-:Y:S01]  /*8340*/  ISETP.NE.AND P1, PT, R59, R2, !P1 ;  /* 0x000000023b00720c */ /* 0x000fe20004f25270 */
[----:B--2---:R-:W-:Y:S01]  /*8350*/  @!P6 IMAD.WIDE R24, R48, 0x4, R60 ;  /* 0x000000043018e825 */ /* 0x004fe200078e023c */
[----:B------:R-:W1:Y:S01]  /*8360*/  LDC.64 R52, c[0x0][0x390] ;  /* 0x0000e400ff347b82 */ /* 0x000e620000000a00 */
[----:B------:R2:W-:Y:S04]  /*8370*/  @!P6 STG.E.64 desc[UR12][R22.64], R40 ;  /* 0x000000281600e986 */ /* 0x0005e8000c101b0c */
[----:B------:R2:W-:Y:S03]  /*8380*/  @!P6 STG.E desc[UR12][R24.64], R8 ;  /* 0x000000081800e986 */ /* 0x0005e6000c10190c */
[----:B------:R-:W5:Y:S01]  /*8390*/  LDC.64 R18, c[0x0][0x398] ;  /* 0x0000e600ff127b82 */ /* 0x000f620000000a00 */
[----:B---3--:R-:W-:-:S05]  /*83a0*/  @P2 IMAD.WIDE R56, R50, 0x8, R56 ;  /* 0x0000000832382825 */ /* 0x008fca00078e0238 */
[----:B------:R2:W-:Y:S02]  /*83b0*/  @P2 STG.E.64 desc[UR12][R56.64], R38 ;  /* 0x0000002638002986 */ /* 0x0005e4000c101b0c */
[----:B------:R-:W3:Y:S01]  /*83c0*/  LDC.64 R20, c[0x0][0x390] ;  /* 0x0000e400ff147b82 */ /* 0x000ee20000000a00 */
[----:B0-----:R-:W-:-:S05]  /*83d0*/  @P2 IMAD.WIDE R54, R50, 0x4, R54 ;  /* 0x0000000432362825 */ /* 0x001fca00078e0236 */
[----:B------:R2:W-:Y:S02]  /*83e0*/  @P2 STG.E desc[UR12][R54.64], R7 ;  /* 0x0000000736002986 */ /* 0x0005e4000c10190c */
[----:B----4-:R-:W0:Y:S01]  /*83f0*/  LDC.64 R26, c[0x0][0x398] ;  /* 0x0000e600ff1a7b82 */ /* 0x010e220000000a00 */
[----:B-1----:R-:W-:-:S05]  /*8400*/  @P3 IMAD.WIDE R52, R17, 0x8, R52 ;  /* 0x0000000811343825 */ /* 0x002fca00078e0234 */
[----:B------:R2:W-:Y:S02]  /*8410*/  @P3 STG.E.64 desc[UR12][R52.64], R36 ;  /* 0x0000002434003986 */ /* 0x0005e4000c101b0c */
[----:B------:R-:W1:Y:S01]  /*8420*/  LDC.64 R28, c[0x0][0x390] ;  /* 0x0000e400ff1c7b82 */ /* 0x000e620000000a00 */
[----:B-----5:R-:W-:-:S05]  /*8430*/  @P3 IMAD.WIDE R18, R17, 0x4, R18 ;  /* 0x0000000411123825 */ /* 0x020fca00078e0212 */
[----:B------:R2:W-:Y:S02]  /*8440*/  @P3 STG.E desc[UR12][R18.64], R6 ;  /* 0x0000000612003986 */ /* 0x0005e4000c10190c */
[----:B------:R-:W4:Y:S01]  /*8450*/  LDC.64 R42, c[0x0][0x398] ;  /* 0x0000e600ff2a7b82 */ /* 0x000f220000000a00 */
[----:B---3--:R-:W-:-:S05]  /*8460*/  @P4 IMAD.WIDE R20, R15, 0x8, R20 ;  /* 0x000000080f144825 */ /* 0x008fca00078e0214 */
[----:B------:R2:W-:Y:S02]  /*8470*/  @P4 STG.E.64 desc[UR12][R20.64], R34 ;  /* 0x0000002214004986 */ /* 0x0005e4000c101b0c */
[----:B------:R-:W3:Y:S01]  /*8480*/  LDC.64 R44, c[0x0][0x390] ;  /* 0x0000e400ff2c7b82 */ /* 0x000ee20000000a00 */
[----:B0-----:R-:W-:-:S05]  /*8490*/  @P4 IMAD.WIDE R26, R15, 0x4, R26 ;  /* 0x000000040f1a4825 */ /* 0x001fca00078e021a */
[----:B------:R2:W-:Y:S02]  /*84a0*/  @P4 STG.E desc[UR12][R26.64], R5 ;  /* 0x000000051a004986 */ /* 0x0005e4000c10190c */
[----:B------:R-:W0:Y:S01]  /*84b0*/  LDC.64 R48, c[0x0][0x398] ;  /* 0x0000e600ff307b82 */ /* 0x000e220000000a00 */
[----:B-1----:R-:W-:-:S05]  /*84c0*/  @!P0 IMAD.WIDE R28, R13, 0x8, R28 ;  /* 0x000000080d1c8825 */ /* 0x002fca00078e021c */
[----:B------:R2:W-:Y:S01]  /*84d0*/  @!P0 STG.E.64 desc[UR12][R28.64], R32 ;  /* 0x000000201c008986 */ /* 0x0005e2000c101b0c */
[----:B----4-:R-:W-:-:S05]  /*84e0*/  @!P0 IMAD.WIDE R42, R13, 0x4, R42 ;  /* 0x000000040d2a8825 */ /* 0x010fca00078e022a */
[----:B------:R2:W-:Y:S01]  /*84f0*/  @!P0 STG.E desc[UR12][R42.64], R4 ;  /* 0x000000042a008986 */ /* 0x0005e2000c10190c */
[----:B---3--:R-:W-:-:S05]  /*8500*/  @!P1 IMAD.WIDE R44, R11, 0x8, R44 ;  /* 0x000000080b2c9825 */ /* 0x008fca00078e022c */
[----:B------:R2:W-:Y:S01]  /*8510*/  @!P1 STG.E.64 desc[UR12][R44.64], R30 ;  /* 0x0000001e2c009986 */ /* 0x0005e2000c101b0c */
[----:B0-----:R-:W-:-:S05]  /*8520*/  @!P1 IMAD.WIDE R48, R11, 0x4, R48 ;  /* 0x000000040b309825 */ /* 0x001fca00078e0230 */
[----:B------:R2:W-:Y:S02]  /*8530*/  @!P1 STG.E desc[UR12][R48.64], R10 ;  /* 0x0000000a30009986 */ /* 0x0005e4000c10190c */
.L_x_1874:
[----:B------:R-:W-:Y:S05]  /*8540*/  BSYNC.RECONVERGENT B0 ;  /* 0x0000000000007941 */ /* 0x000fea0003800200 */
.L_x_1872:
[----:B------:R-:W-:-:S13]  /*8550*/  ISETP.NE.AND P0, PT, R0, 0xff, PT ;  /* 0x000000ff0000780c */ /* 0x000fda0003f05270 */
[----:B------:R-:W-:Y:S05]  /*8560*/  @P0 EXIT ;  /* 0x000000000000094d */ /* 0x000fea0003800000 */
[----:B0-2---:R-:W0:Y:S01]  /*8570*/  LDC.64 R4, c[0x0][0x390] ;  /* 0x0000e400ff047b82 */ /* 0x005e220000000a00 */
[----:B------:R-:W-:-:S07]  /*8580*/  ISETP.NE.AND P0, PT, R2, 0x900, PT ;  /* 0x000009000200780c */ /* 0x000fce0003f05270 */
[----:B------:R-:W1:Y:S08]  /*8590*/  LDC.64 R6, c[0x0][0x398] ;  /* 0x0000e600ff067b82 */ /* 0x000e700000000a00 */
[----:B------:R-:W2:Y:S01]  /*85a0*/  LDC.64 R10, c[0x0][0x3a0] ;  /* 0x0000e800ff0a7b82 */ /* 0x000ea20000000a00 */
[----:B0-----:R-:W-:-:S05]  /*85b0*/  @!P0 IMAD.WIDE R4, R3, 0x8, R4 ;  /* 0x0000000803048825 */ /* 0x001fca00078e0204 */
[----:B------:R-:W-:Y:S01]  /*85c0*/  @!P0 STG.E.64 desc[UR12][R4.64], R46 ;  /* 0x0000002e04008986 */ /* 0x000fe2000c101b0c */
[----:B-1----:R-:W-:-:S04]  /*85d0*/  @!P0 IMAD.WIDE R6, R3, 0x4, R6 ;  /* 0x0000000403068825 */ /* 0x002fc800078e0206 */
[----:B------:R-:W-:Y:S01]  /*85e0*/  @!P0 VIADD R3, R3, 0x1 ;  /* 0x0000000103038836 */ /* 0x000fe20000000000 */
[----:B------:R-:W-:Y:S04]  /*85f0*/  @!P0 STG.E desc[UR12][R6.64], R9 ;  /* 0x0000000906008986 */ /* 0x000fe8000c10190c */
[----:B--2---:R-:W-:Y:S01]  /*8600*/  STG.E desc[UR12][R10.64], R3 ;  /* 0x000000030a007986 */ /* 0x004fe2000c10190c */
[----:B------:R-:W-:Y:S05]  /*8610*/  EXIT ;  /* 0x000000000000794d */ /* 0x000fea0003800000 */
.L_x_1871:
        /* <DEDUP_REMOVED lines=15> */
[-C--:B------:R-:W-:Y:S02]  /*8710*/  ISETP.GE.U32.AND P0, PT, R7, R2.reuse, PT ;  /* 0x000000020700720c */ /* 0x080fe40003f06070 */
[-C--:B------:R-:W-:Y:S01]  /*8720*/  ISETP.GE.U32.AND P1, PT, R19, R2.reuse, PT ;  /* 0x000000021300720c */ /* 0x080fe20003f26070 */
[----:B------:R-:W-:Y:S01]  /*8730*/  VIADD R19, R17, 0x80 ;  /* 0x0000008011137836 */ /* 0x000fe20000000000 */
[----:B------:R-:W-:Y:S01]  /*8740*/  ISETP.GE.U32.AND P2, PT, R21, R2, PT ;  /* 0x000000021500720c */ /* 0x000fe20003f46070 */
[----:B------:R-:W-:-:S02]  /*8750*/  VIADD R21, R17, 0xa0 ;  /* 0x000000a011157836 */ /* 0x000fc40000000000 */
[----:B------:R-:W-:Y:S02]  /*8760*/  IMAD.X R25, RZ, RZ, R9, P5 ;  /* 0x000000ffff197224 */ /* 0x000fe400028e0609 */
[--C-:B------:R-:W-:Y:S01]  /*8770*/  @!P6 IMAD.IADD R7, R3, 0x1, R17.reuse ;  /* 0x000000010307e824 */ /* 0x100fe200078e0211 */
[-C--:B------:R-:W-:Y:S01]  /*8780*/  ISETP.GE.U32.AND P3, PT, R19, R2.reuse, PT ;  /* 0x000000021300720c */ /* 0x080fe20003f66070 */
[----:B------:R-:W-:Y:S01]  /*8790*/  @!P6 IMAD.IADD R3, R3, 0x1, R17 ;  /* 0x000000010303e824 */ /* 0x000fe200078e0211 */
[----:B------:R-:W-:Y:S01]  /*87a0*/  ISETP.GE.U32.AND P4, PT, R21, R2, PT ;  /* 0x000000021500720c */ /* 0x000fe20003f86070 */
[----:B------:R-:W-:Y:S01]  /*87b0*/  @!P6 IMAD.WIDE.U32 R10, R7, 0x8, R10 ;  /* 0x00000008070ae825 */ /* 0x000fe200078e000a */
[----:B------:R-:W-:-:S03]  /*87c0*/  LEA R34, P5, R17, R12, 0x2 ;  /* 0x0000000c11227211 */ /* 0x000fc600078a10ff */
[----:B------:R-:W-:-:S04]  /*87d0*/  @!P6 IMAD.WIDE.U32 R14, R3, 0x4, R14 ;  /* 0x00000004030ee825 */ /* 0x000fc800078e000e */
[C---:B------:R-:W-:Y:S02]  /*87e0*/  VIADD R19, R17.reuse, 0xc0 ;  /* 0x000000c011137836 */ /* 0x040fe40000000000 */
[C---:B------:R-:W-:Y:S02]  /*87f0*/  VIADD R21, R17.reuse, 0xe0 ;  /* 0x000000e011157836 */ /* 0x040fe40000000000 */
[----:B------:R-:W-:Y:S02]  /*8800*/  IMAD.X R35, RZ, RZ, R13, P5 ;  /* 0x000000ffff237224 */ /* 0x000fe400028e060d */
[----:B------:R-:W-:Y:S01]  /*8810*/  VIADD R17, R17, 0x100 ;  /* 0x0000010011117836 */ /* 0x000fe20000000000 */
[----:B------:R-:W-:Y:S02]  /*8820*/  ISETP.GE.U32.AND P5, PT, R21, R2, PT ;  /* 0x000000021500720c */ /* 0x000fe40003fa6070 */
[----:B------:R-:W-:Y:S01]  /*8830*/  CS2R R42, SRZ ;  /* 0x00000000002a7805 */ /* 0x000fe2000001ff00 */
[----:B--2---:R-:W-:-:S02]  /*8840*/  IMAD.MOV.U32 R6, RZ, RZ, R4 ;  /* 0x000000ffff067224 */ /* 0x004fc400078e0004 */
[----:B------:R-:W-:Y:S02]  /*8850*/  IMAD.MOV.U32 R7, RZ, RZ, R5 ;  /* 0x000000ffff077224 */ /* 0x000fe400078e0005 */
[----:B------:R0:W2:Y:S01]  /*8860*/  @!P6 LDG.E.64.CONSTANT R4, desc[UR12][R10.64] ;  /* 0x0000000c0a04e981 */ /* 0x0000a2000c1e9b00 */
[----:B---3--:R-:W-:-:S03]  /*8870*/  IMAD.MOV.U32 R3, RZ, RZ, R0 ;  /* 0x000000ffff037224 */ /* 0x008fc600078e0000 */
[----:B------:R1:W3:Y:S01]  /*8880*/  @!P6 LDG.E.CONSTANT R0, desc[UR12][R14.64] ;  /* 0x0000000c0e00e981 */ /* 0x0002e2000c1e9900 */
[-C--:B------:R-:W-:Y:S01]  /*8890*/  ISETP.GE.U32.AND P6, PT, R19, R2.reuse, PT ;  /* 0x000000021300720c */ /* 0x080fe20003fc6070 */
[----:B------:R-:W-:Y:S02]  /*88a0*/  IMAD.MOV.U32 R16, RZ, RZ, R3 ;  /* 0x000000ffff107224 */ /* 0x000fe400078e0003 */
[--C-:B0-----:R-:W-:Y:S02]  /*88b0*/  IMAD.MOV.U32 R10, RZ, RZ, R6.reuse ;  /* 0x000000ffff0a7224 */ /* 0x101fe400078e0006 */
[----:B------:R-:W-:Y:S02]  /*88c0*/  IMAD.MOV.U32 R11, RZ, RZ, R7 ;  /* 0x000000ffff0b7224 */ /* 0x000fe400078e0007 */
[----:B------:R-:W4:Y:S04]  /*88d0*/  @!P0 LDG.E.CONSTANT R16, desc[UR12][R34.64+0x80] ;  /* 0x0000800c22108981 */ /* 0x000f28000c1e9900 */
[----:B------:R-:W5:Y:S01]  /*88e0*/  @!P0 LDG.E.64.CONSTANT R10, desc[UR12][R24.64+0x100] ;  /* 0x0001000c180a8981 */ /* 0x000f62000c1e9b00 */
[----:B------:R-:W-:Y:S01]  /*88f0*/  ISETP.GE.U32.AND P0, PT, R17, R2, PT ;  /* 0x000000021100720c */ /* 0x000fe20003f06070 */
[----:B------:R-:W-:-:S02]  /*8900*/  IMAD.MOV.U32 R12, RZ, RZ, R6 ;  /* 0x000000ffff0c7224 */ /* 0x000fc400078e0006 */
[--C-:B------:R-:W-:Y:S02]  /*8910*/  IMAD.MOV.U32 R13, RZ, RZ, R7.reuse ;  /* 0x000000ffff0d7224 */ /* 0x100fe400078e0007 */
[--C-:B-1----:R-:W-:Y:S02]  /*8920*/  IMAD.MOV.U32 R14, RZ, RZ, R6.reuse ;  /* 0x000000ffff0e7224 */ /* 0x102fe400078e0006 */
[--C-:B------:R-:W-:Y:S02]  /*8930*/  IMAD.MOV.U32 R15, RZ, RZ, R7.reuse ;  /* 0x000000ffff0f7224 */ /* 0x100fe400078e0007 */
[--C-:B------:R-:W-:Y:S01]  /*8940*/  IMAD.MOV.U32 R20, RZ, RZ, R6.reuse ;  /* 0x000000ffff147224 */ /* 0x100fe200078e0006 */
[----:B------:R-:W3:Y:S01]  /*8950*/  @!P1 LDG.E.64.CONSTANT R12, desc[UR12][R24.64+0x200] ;  /* 0x0002000c180c9981 */ /* 0x000ee2000c1e9b00 */
[--C-:B------:R-:W-:Y:S02]  /*8960*/  IMAD.MOV.U32 R21, RZ, RZ, R7.reuse ;  /* 0x000000ffff157224 */ /* 0x100fe400078e0007 */
[----:B------:R-:W-:Y:S01]  /*8970*/  IMAD.MOV.U32 R28, RZ, RZ, R6 ;  /* 0x000000ffff1c7224 */ /* 0x000fe200078e0006 */
[----:B------:R-:W4:Y:S01]  /*8980*/  @!P2 LDG.E.64.CONSTANT R14, desc[UR12][R24.64+0x300] ;  /* 0x0003000c180ea981 */ /* 0x000f22000c1e9b00 */
[----:B------:R-:W-:-:S02]  /*8990*/  IMAD.MOV.U32 R29, RZ, RZ, R7 ;  /* 0x000000ffff1d7224 */ /* 0x000fc400078e0007 */
[--C-:B------:R-:W-:Y:S01]  /*89a0*/  IMAD.MOV.U32 R30, RZ, RZ, R6.reuse ;  /* 0x000000ffff1e7224 */ /* 0x100fe200078e0006 */
[----:B------:R-:W4:Y:S01]  /*89b0*/  @!P3 LDG.E.64.CONSTANT R20, desc[UR12][R24.64+0x400] ;  /* 0x0004000c1814b981 */ /* 0x000f22000c1e9b00 */
[--C-:B------:R-:W-:Y:S02]  /*89c0*/  IMAD.MOV.U32 R31, RZ, RZ, R7.reuse ;  /* 0x000000ffff1f7224 */ /* 0x100fe400078e0007 */
[----:B------:R-:W-:Y:S01]  /*89d0*/  IMAD.MOV.U32 R32, RZ, RZ, R6 ;  /* 0x000000ffff207224 */ /* 0x000fe200078e0006 */
[----:B------:R-:W4:Y:S01]  /*89e0*/  @!P4 LDG.E.64.CONSTANT R28, desc[UR12][R24.64+0x500] ;  /* 0x0005000c181cc981 */ /* 0x000f22000c1e9b00 */
[----:B------:R-:W-:-:S03]  /*89f0*/  IMAD.MOV.U32 R33, RZ, RZ, R7 ;  /* 0x000000ffff217224 */ /* 0x000fc600078e0007 */
[----:B------:R-:W4:Y:S04]  /*8a00*/  @!P6 LDG.E.64.CONSTANT R30, desc[UR12][R24.64+0x600] ;  /* 0x0006000c181ee981 */ /* 0x000f28000c1e9b00 */
[----:B------:R-:W4:Y:S04]  /*8a10*/  @!P5 LDG.E.64.CONSTANT R32, desc[UR12][R24.64+0x700] ;  /* 0x0007000c1820d981 */ /* 0x000f28000c1e9b00 */
[----:B------:R0:W4:Y:S01]  /*8a20*/  @!P0 LDG.E.64.CONSTANT R6, desc[UR12][R24.64+0x800] ;  /* 0x0008000c18068981 */ /* 0x000122000c1e9b00 */
[--C-:B------:R-:W-:Y:S02]  /*8a30*/  IMAD.MOV.U32 R23, RZ, RZ, R3.reuse ;  /* 0x000000ffff177224 */ /* 0x100fe400078e0003 */
[----:B------:R-:W-:-:S02]  /*8a40*/  IMAD.MOV.U32 R22, RZ, RZ, R3 ;  /* 0x000000ffff167224 */ /* 0x000fc400078e0003 */
[--C-:B------:R-:W-:Y:S02]  /*8a50*/  IMAD.MOV.U32 R19, RZ, RZ, R3.reuse ;  /* 0x000000ffff137224 */ /* 0x100fe400078e0003 */
[--C-:B------:R-:W-:Y:S01]  /*8a60*/  IMAD.MOV.U32 R18, RZ, RZ, R3.reuse ;  /* 0x000000ffff127224 */ /* 0x100fe200078e0003 */
[----:B------:R-:W4:Y:S01]  /*8a70*/  @!P1 LDG.E.CONSTANT R23, desc[UR12][R34.64+0x100] ;  /* 0x0001000c22179981 */ /* 0x000f22000c1e9900 */
[--C-:B------:R-:W-:Y:S02]  /*8a80*/  IMAD.MOV.U32 R17, RZ, RZ, R3.reuse ;  /* 0x000000ffff117224 */ /* 0x100fe400078e0003 */
[----:B------:R-:W-:Y:S01]  /*8a90*/  IMAD.MOV.U32 R27, RZ, RZ, R3 ;  /* 0x000000ffff1b7224 */ /* 0x000fe200078e0003 */
[----:B------:R-:W4:Y:S04]  /*8aa0*/  @!P2 LDG.E.CONSTANT R22, desc[UR12][R34.64+0x180] ;  /* 0x0001800c2216a981 */ /* 0x000f28000c1e9900 */
[----:B------:R-:W4:Y:S04]  /*8ab0*/  @!P3 LDG.E.CONSTANT R19, desc[UR12][R34.64+0x200] ;  /* 0x0002000c2213b981 */ /* 0x000f28000c1e9900 */
[----:B------:R-:W4:Y:S04]  /*8ac0*/  @!P4 LDG.E.CONSTANT R18, desc[UR12][R34.64+0x280] ;  /* 0x0002800c2212c981 */ /* 0x000f28000c1e9900 */
[----:B------:R-:W4:Y:S04]  /*8ad0*/  @!P6 LDG.E.CONSTANT R17, desc[UR12][R34.64+0x300] ;  /* 0x0003000c2211e981 */ /* 0x000f28000c1e9900 */
[----:B------:R-:W4:Y:S04]  /*8ae0*/  @!P5 LDG.E.CONSTANT R27, desc[UR12][R34.64+0x380] ;  /* 0x0003800c221bd981 */ /* 0x000f28000c1e9900 */
[----:B------:R-:W4:Y:S01]  /*8af0*/  @!P0 LDG.E.CONSTANT R3, desc[UR12][R34.64+0x400] ;  /* 0x0004000c22038981 */ /* 0x000f22000c1e9900 */
[----:B------:R-:W-:-:S13]  /*8b00*/  ISETP.NE.AND P4, PT, R51, RZ, PT ;  /* 0x000000ff3300720c */ /* 0x000fda0003f85270 */
[----:B------:R1:W4:Y:S01]  /*8b10*/  @!P4 LDG.E.64.CONSTANT R42, desc[UR12][R8.64+-0x8] ;  /* 0xfffff80c082ac981 */ /* 0x000322000c1e9b00 */
[----:B------:R-:W0:Y:S01]  /*8b20*/  S2R R47, SR_LANEID ;  /* 0x00000000002f7919 */ /* 0x000e220000000000 */
[----:B------:R-:W1:Y:S01]  /*8b30*/  S2UR UR5, SR_CgaCtaId ;  /* 0x00000000000579c3 */ /* 0x000e620000008800 */
[----:B------:R-:W-:Y:S01]  /*8b40*/  SHF.R.U32.HI R26, RZ, 0x5, R51 ;  /* 0x00000005ff1a7819 */ /* 0x000fe20000011633 */
[----:B------:R-:W-:Y:S02]  /*8b50*/  UMOV UR4, 0x400 ;  /* 0x0000040000047882 */ /* 0x000fe40000000000 */
[----:B-1----:R-:W-:Y:S02]  /*8b60*/  ULEA UR4, UR5, UR4, 0x18 ;  /* 0x0000000405047291 */ /* 0x002fe4000f8ec0ff */
[----:B0-----:R-:W-:-:S05]  /*8b70*/  IMAD R24, R26, 0x120, R47 ;  /* 0x000001201a187824 */ /* 0x001fca00078e022f */
[----:B------:R-:W-:Y:S01]  /*8b80*/  LEA R37, R24, UR4, 0x3 ;  /* 0x0000000418257c11 */ /* 0x000fe2000f8e18ff */
[----:B------:R-:W-:-:S04]  /*8b90*/  IMAD R9, R47, 0x8, R24 ;  /* 0x000000082f097824 */ /* 0x000fc800078e0218 */
[--C-:B------:R-:W-:Y:S02]  /*8ba0*/  IMAD R34, R47, 0x40, R37.reuse ;  /* 0x000000402f227824 */ /* 0x100fe400078e0225 */
[----:B------:R-:W-:Y:S02]  /*8bb0*/  IMAD R36, R24, -0x4, R37 ;  /* 0xfffffffc18247824 */ /* 0x000fe400078e0225 */
[----:B------:R-:W-:Y:S01]  /*8bc0*/  IMAD R35, R9, -0x4, R34 ;  /* 0xfffffffc09237824 */ /* 0x000fe200078e0222 */
[----:B------:R-:W-:Y:S01]  /*8bd0*/  ISETP.NE.AND P0, PT, R51, RZ, PT ;  /* 0x000000ff3300720c */ /* 0x000fe20003f05270 */
[----:B--2---:R-:W-:Y:S04]  /*8be0*/  STS.64 [R37], R4 ;  /* 0x0000000425007388 */ /* 0x004fe80000000a00 */
[----:B-----5:R-:W-:Y:S04]  /*8bf0*/  STS.64 [R37+0x100], R10 ;  /* 0x0001000a25007388 */ /* 0x020fe80000000a00 */
[----:B---3--:R-:W-:Y:S04]  /*8c00*/  STS.64 [R37+0x200], R12 ;  /* 0x0002000c25007388 */ /* 0x008fe80000000a00 */
[----:B----4-:R-:W-:Y:S04]  /*8c10*/  STS.64 [R37+0x300], R14 ;  /* 0x0003000e25007388 */ /* 0x010fe80000000a00 */
[----:B------:R-:W-:Y:S04]  /*8c20*/  STS.64 [R37+0x400], R20 ;  /* 0x0004001425007388 */ /* 0x000fe80000000a00 */
[----:B------:R0:W-:Y:S04]  /*8c30*/  STS.64 [R37+0x500], R28 ;  /* 0x0005001c25007388 */ /* 0x0001e80000000a00 */
[----:B------:R-:W-:Y:S04]  /*8c40*/  STS.64 [R37+0x600], R30 ;  /* 0x0006001e25007388 */ /* 0x000fe80000000a00 */
[----:B------:R-:W-:Y:S04]  /*8c50*/  STS.64 [R37+0x700], R32 ;  /* 0x0007002025007388 */ /* 0x000fe80000000a00 */
[----:B------:R-:W-:Y:S01]  /*8c60*/  STS.64 [R37+0x800], R6 ;  /* 0x0008000625007388 */ /* 0x000fe20000000a00 */
[----:B------:R-:W-:-:S03]  /*8c70*/  NOP ;  /* 0x0000000000007918 */ /* 0x000fc60000000000 */
[----:B------:R-:W1:Y:S04]  /*8c80*/  LDS.64 R40, [R34+0x40] ;  /* 0x0000400022287984 */ /* 0x000e680000000a00 */
[----:B------:R-:W-:Y:S04]  /*8c90*/  LDS.64 R24, [R34] ;  /* 0x0000000022187984 */ /* 0x000fe80000000a00 */
[----:B------:R-:W2:Y:S04]  /*8ca0*/  LDS.64 R20, [R34+0x8] ;  /* 0x0000080022147984 */ /* 0x000ea80000000a00 */
[----:B------:R-:W3:Y:S04]  /*8cb0*/  LDS.64 R14, [R34+0x10] ;  /* 0x00001000220e7984 */ /* 0x000ee80000000a00 */
[----:B------:R-:W-:Y:S04]  /*8cc0*/  LDS.64 R12, [R34+0x18] ;  /* 0x00001800220c7984 */ /* 0x000fe80000000a00 */
        /* <DEDUP_REMOVED lines=10> */
[----:B------:R0:W-:Y:S04]  /*8d70*/  STS [R36+0x200], R19 ;  /* 0x0002001324007388 */ /* 0x0001e80000000800 */
[----:B------:R-:W-:Y:S04]  /*8d80*/  STS [R36+0x280], R18 ;  /* 0x0002801224007388 */ /* 0x000fe80000000800 */
[----:B------:R4:W-:Y:S04]  /*8d90*/  STS [R36+0x300], R17 ;  /* 0x0003001124007388 */ /* 0x0009e80000000800 */
[----:B------:R-:W-:Y:S04]  /*8da0*/  STS [R36+0x380], R27 ;  /* 0x0003801b24007388 */ /* 0x000fe80000000800 */
        /* <DEDUP_REMOVED lines=13> */
[----:B------:R-:W-:Y:S01]  /*8e80*/  BAR.SYNC.DEFER_BLOCKING 0x0 ;  /* 0x0000000000007b1d */ /* 0x000fe20000010000 */
[----:B0-----:R-:W-:Y:S01]  /*8e90*/  IMAD R19, R51, 0x9, RZ ;  /* 0x0000000933137824 */ /* 0x001fe200078e02ff */
[----:B--2---:R-:W-:-:S03]  /*8ea0*/  ISETP.NE.U32.AND P5, PT, R24, R20, PT ;  /* 0x000000141800720c */ /* 0x004fc60003fa5070 */
[----:B----4-:R-:W-:Y:S01]  /*8eb0*/  VIADD R17, R19, 0x1 ;  /* 0x0000000113117836 */ /* 0x010fe20000000000 */
[----:B------:R-:W-:Y:S01]  /*8ec0*/  ISETP.NE.AND.EX P5, PT, R25, R21, PT, P5 ;  /* 0x000000151900720c */ /* 0x000fe20003fa5350 */
[----:B------:R-:W0:Y:S03]  /*8ed0*/  @P0 LDS.64 R42, [R29+0x878] ;  /* 0x000878001d2a0984 */ /* 0x000e260000000a00 */
[----:B------:R-:W-:Y:S02]  /*8ee0*/  ISETP.EQ.OR P5, PT, R17, R2, P5 ;  /* 0x000000021100720c */ /* 0x000fe40002fa2670 */
[----:B---3--:R-:W-:Y:S01]  /*8ef0*/  ISETP.NE.U32.AND P3, PT, R20, R14, PT ;  /* 0x0000000e1400720c */ /* 0x008fe20003f65070 */
[----:B------:R-:W-:Y:S01]  /*8f00*/  VIADD R23, R19, 0x2 ;  /* 0x0000000213177836 */ /* 0x000fe20000000000 */
[----:B-----5:R-:W-:Y:S02]  /*8f10*/  SEL R17, R0, RZ, !P5 ;  /* 0x000000ff00117207 */ /* 0x020fe40006800000 */
[----:B------:R-:W-:-:S03]  /*8f20*/  ISETP.NE.AND.EX P3, PT, R21, R15, PT, P3 ;  /* 0x0000000f1500720c */ /* 0x000fc60003f65330 */
[----:B------:R-:W-:Y:S01]  /*8f30*/  IMAD.IADD R17, R50, 0x1, R17 ;  /* 0x0000000132117824 */ /* 0x000fe200078e0211 */
[----:B------:R-:W-:Y:S02]  /*8f40*/  ISETP.EQ.OR P3, PT, R23, R2, P3 ;  /* 0x000000021700720c */ /* 0x000fe40001f62670 */
[----:B------:R-:W-:Y:S01]  /*8f50*/  ISETP.NE.U32.AND P2, PT, R14, R12, PT ;  /* 0x0000000c0e00720c */ /* 0x000fe20003f45070 */
[----:B------:R-:W-:Y:S01]  /*8f60*/  VIADD R23, R19, 0x3 ;  /* 0x0000000313177836 */ /* 0x000fe20000000000 */
[----:B------:R-:W-:Y:S02]  /*8f70*/  SEL R18, R17, RZ, !P3 ;  /* 0x000000ff11127207 */ /* 0x000fe40005800000 */
[----:B------:R-:W-:-:S03]  /*8f80*/  ISETP.NE.AND.EX P2, PT, R15, R13, PT, P2 ;  /* 0x0000000d0f00720c */ /* 0x000fc60003f45320 */
[----:B------:R-:W-:Y:S01]  /*8f90*/  IMAD.IADD R18, R49, 0x1, R18 ;  /* 0x0000000131127824 */ /* 0x000fe200078e0212 */
[----:B------:R-:W-:Y:S02]  /*8fa0*/  ISETP.EQ.OR P2, PT, R23, R2, P2 ;  /* 0x000000021700720c */ /* 0x000fe40001742670 */
[----:B------:R-:W-:Y:S01]  /*8fb0*/  ISETP.NE.U32.AND P1, PT, R12, R10, PT ;  /* 0x0000000a0c00720c */ /* 0x000fe20003f25070 */
[----:B------:R-:W-:Y:S01]  /*8fc0*/  VIADD R27, R19, 0x4 ;  /* 0x00000004131b7836 */ /* 0x000fe20000000000 */
[----:B------:R-:W-:Y:S02]  /*8fd0*/  SEL R17, R18, RZ, !P2 ;  /* 0x000000ff12117207 */ /* 0x000fe40005000000 */
[----:B------:R-:W-:Y:S02]  /*8fe0*/  ISETP.NE.AND.EX P1, PT, R13, R11, PT, P1 ;  /* 0x0000000b0d00720c */ /* 0x000fe40003f25310 */
[----:B0-----:R-:W-:-:S04]  /*8ff0*/  ISETP.NE.U32.AND P0, PT, R42, R24, PT ;  /* 0x000000182a00720c */ /* 0x001fc80003f05070 */
[----:B------:R-:W-:Y:S01]  /*9000*/  ISETP.NE.AND.EX P0, PT, R43, R25, PT, P0 ;  /* 0x000000192b00720c */ /* 0x000fe20003f05300 */
[----:B------:R-:W-:-:S03]  /*9010*/  IMAD.IADD R17, R48, 0x1, R17 ;  /* 0x0000000130117824 */ /* 0x000fc600078e0211 */
[-C--:B------:R-:W-:Y:S02]  /*9020*/  ISETP.EQ.OR P0, PT, R19, R2.reuse, P0 ;  /* 0x000000021300720c */ /* 0x080fe40000702670 */
[----:B------:R-:W-:Y:S02]  /*9030*/  ISETP.EQ.OR P1, PT, R27, R2, P1 ;  /* 0x000000021b00720c */ /* 0x000fe40000f22670 */
[----:B------:R-:W-:Y:S01]  /*9040*/  ISETP.NE.U32.AND P6, PT, R10, R8, PT ;  /* 0x000000080a00720c */ /* 0x000fe20003fc5070 */
[----:B------:R-:W-:Y:S01]  /*9050*/  VIADD R23, R19, 0x5 ;  /* 0x0000000513177836 */ /* 0x000fe20000000000 */
[----:B------:R-:W-:Y:S02]  /*9060*/  SEL R17, R17, RZ, !P1 ;  /* 0x000000ff11117207 */ /* 0x000fe40004800000 */
[----:B------:R-:W-:Y:S01]  /*9070*/  ISETP.NE.AND.EX P6, PT, R11, R9, PT, P6 ;  /* 0x000000090b00720c */ /* 0x000fe20003fc5360 */
[----:B------:R-:W-:Y:S01]  /*9080*/  IMAD.MOV.U32 R22, RZ, RZ, 0x2 ;  /* 0x00000002ff167424 */ /* 0x000fe200078e00ff */
[----:B------:R-:W-:Y:S01]  /*9090*/  SEL R18, RZ, 0x1, !P0 ;  /* 0x00000001ff127807 */ /* 0x000fe20004000000 */
[----:B------:R-:W-:-:S02]  /*90a0*/  IMAD.IADD R17, R46, 0x1, R17 ;  /* 0x000000012e117824 */ /* 0x000fc400078e0211 */
[----:B------:R-:W-:Y:S01]  /*90b0*/  @!P0 IMAD.MOV R22, RZ, RZ, 0x1 ;  /* 0x00000001ff168424 */ /* 0x000fe200078e02ff */
[----:B------:R-:W-:Y:S01]  /*90c0*/  ISETP.EQ.OR P0, PT, R23, R2, P6 ;  /* 0x000000021700720c */ /* 0x000fe20003702670 */
[----:B------:R-:W-:Y:S01]  /*90d0*/  @!P5 IMAD.MOV R22, RZ, RZ, R18 ;  /* 0x000000ffff16d224 */ /* 0x000fe200078e0212 */
[----:B------:R-:W-:Y:S01]  /*90e0*/  ISETP.NE.U32.AND P6, PT, R8, R6, PT ;  /* 0x000000060800720c */ /* 0x000fe20003fc5070 */
[----:B------:R-:W-:Y:S01]  /*90f0*/  VIADD R23, R19, 0x6 ;  /* 0x0000000613177836 */ /* 0x000fe20000000000 */
[----:B------:R-:W-:Y:S02]  /*9100*/  SEL R18, R17, RZ, !P0 ;  /* 0x000000ff11127207 */ /* 0x000fe40004000000 */
[----:B------:R-:W-:Y:S01]  /*9110*/  ISETP.NE.AND.EX P5, PT, R9, R7, PT, P6 ;  /* 0x000000070900720c */ /* 0x000fe20003fa5360 */
[----:B------:R-:W-:Y:S02]  /*9120*/  VIADD R27, R22, 0x1 ;  /* 0x00000001161b7836 */ /* 0x000fe40000000000 */
[----:B------:R-:W-:Y:S01]  /*9130*/  IMAD.IADD R18, R45, 0x1, R18 ;  /* 0x000000012d127824 */ /* 0x000fe200078e0212 */
[----:B------:R-:W-:Y:S01]  /*9140*/  ISETP.EQ.OR P5, PT, R23, R2, P5 ;  /* 0x000000021700720c */ /* 0x000fe20002fa2670 */
[----:B------:R-:W-:Y:S01]  /*9150*/  @!P3 IMAD.MOV R27, RZ, RZ, R22 ;  /* 0x000000ffff1bb224 */ /* 0x000fe200078e0216 */
[----:B------:R-:W-:Y:S01]  /*9160*/  ISETP.NE.U32.AND P3, PT, R6, R4, PT ;  /* 0x000000040600720c */ /* 0x000fe20003f65070 */
[----:B------:R-:W-:Y:S01]  /*9170*/  VIADD R23, R19, 0x7 ;  /* 0x0000000713177836 */ /* 0x000fe20000000000 */
[----:B------:R-:W-:-:S02]  /*9180*/  SEL R17, R18, RZ, !P5 ;  /* 0x000000ff12117207 */ /* 0x000fc40006800000 */
[----:B------:R-:W-:-:S03]  /*9190*/  ISETP.NE.AND.EX P3, PT, R7, R5, PT, P3 ;  /* 0x000000050700720c */ /* 0x000fc60003f65330 */
[----:B------:R-:W-:Y:S01]  /*91a0*/  IMAD.IADD R17, R44, 0x1, R17 ;  /* 0x000000012c117824 */ /* 0x000fe200078e0211 */
[----:B------:R-:W-:Y:S02]  /*91b0*/  ISETP.EQ.OR P3, PT, R23, R2, P3 ;  /* 0x000000021700720c */ /* 0x000fe40001f62670 */
[----:B------:R-:W-:Y:S01]  /*91c0*/  ISETP.NE.U32.AND P6, PT, R4, R40, PT ;  /* 0x000000280400720c */ /* 0x000fe20003fc5070 */
[----:B------:R-:W-:Y:S01]  /*91d0*/  VIADD R19, R19, 0x8 ;  /* 0x0000000813137836 */ /* 0x000fe20000000000 */
[----:B------:R-:W-:Y:S01]  /*91e0*/  SEL R18, R17, RZ, !P3 ;  /* 0x000000ff11127207 */ /* 0x000fe20005800000 */
[----:B------:R-:W-:Y:S01]  /*91f0*/  VIADD R22, R27, 0x1 ;  /* 0x000000011b167836 */ /* 0x000fe20000000000 */
[----:B------:R-:W-:Y:S01]  /*9200*/  ISETP.NE.AND.EX P6, PT, R5, R41, PT, P6 ;  /* 0x000000290500720c */ /* 0x000fe20003fc5360 */
[----:B------:R-:W-:Y:S02]  /*9210*/  @!P2 IMAD.MOV R22, RZ, RZ, R27 ;  /* 0x000000ffff16a224 */ /* 0x000fe400078e021b */
[----:B------:R-:W-:Y:S01]  /*9220*/  IMAD.IADD R18, R3, 0x1, R18 ;  /* 0x0000000103127824 */ /* 0x000fe200078e0212 */
[----:B------:R-:W-:Y:S01]  /*9230*/  ISETP.EQ.OR P6, PT, R19, R2, P6 ;  /* 0x000000021300720c */ /* 0x000fe200037c2670 */
[----:B------:R-:W-:-:S02]  /*9240*/  VIADD R23, R22, 0x1 ;  /* 0x0000000116177836 */ /* 0x000fc40000000000 */
[----:B------:R-:W-:Y:S01]  /*9250*/  @!P1 IMAD.MOV R23, RZ, RZ, R22 ;  /* 0x000000ffff179224 */ /* 0x000fe200078e0216 */
[----:B------:R-:W-:-:S03]  /*9260*/  SEL R17, R18, RZ, !P6 ;  /* 0x000000ff12117207 */ /* 0x000fc60007000000 */
[----:B------:R-:W-:Y:S02]  /*9270*/  VIADD R19, R23, 0x1 ;  /* 0x0000000117137836 */ /* 0x000fe40000000000 */
[----:B------:R-:W-:Y:S02]  /*9280*/  @!P0 IMAD.MOV R19, RZ, RZ, R23 ;  /* 0x000000ffff138224 */ /* 0x000fe400078e0217 */
[----:B------:R-:W-:Y:S02]  /*9290*/  IMAD.IADD R18, R16, 0x1, R17 ;  /* 0x0000000110127824 */ /* 0x000fe400078e0211 */
[----:B------:R-:W-:Y:S02]  /*92a0*/  VIADD R22, R19, 0x1 ;  /* 0x0000000113167836 */ /* 0x000fe40000000000 */
[----:B------:R-:W-:Y:S02]  /*92b0*/  @!P5 IMAD.MOV R22, RZ, RZ, R19 ;  /* 0x000000ffff16d224 */ /* 0x000fe400078e0213 */
[----:B------:R-:W0:Y:S02]  /*92c0*/  SHFL.UP PT, R19, R18, 0x1, RZ ;  /* 0x0420000012137989 */ /* 0x000e2400000e00ff */
[----:B------:R-:W-:-:S02]  /*92d0*/  VIADD R16, R22, 0x1 ;  /* 0x0000000116107836 */ /* 0x000fc40000000000 */
[----:B------:R-:W-:-:S04]  /*92e0*/  @!P3 IMAD.MOV R16, RZ, RZ, R22 ;  /* 0x000000ffff10b224 */ /* 0x000fc800078e0216 */
[----:B------:R-:W-:Y:S02]  /*92f0*/  VIADD R17, R16, 0x1 ;  /* 0x0000000110117836 */ /* 0x000fe40000000000 */
[----:B------:R-:W-:Y:S01]  /*9300*/  @!P6 IMAD.MOV R17, RZ, RZ, R16 ;  /* 0x000000ffff11e224 */ /* 0x000fe200078e0210 */
[----:B------:R-:W-:-:S04]  /*9310*/  ISETP.GE.AND P5, PT, R47, 0x1, PT ;  /* 0x000000012f00780c */ /* 0x000fc80003fa6270 */
[----:B------:R-:W1:Y:S01]  /*9320*/  SHFL.UP PT, R16, R17, 0x1, RZ ;  /* 0x0420000011107989 */ /* 0x000e6200000e00ff */
[----:B------:R-:W-:-:S04]  /*9330*/  ISETP.NE.AND P3, PT, R17, RZ, PT ;  /* 0x000000ff1100720c */ /* 0x000fc80003f65270 */
        /* <DEDUP_REMOVED lines=58> */
[----:B------:R-:W-:Y:S02]  /*96e0*/  SEL R18, R56, RZ, !P3 ;  /* 0x000000ff38127207 */ /* 0x000fe40005800000 */
[----:B------:R-:W-:Y:S02]  /*96f0*/  SEL R16, R19, R16, !P6 ;  /* 0x0000001013107207 */ /* 0x000fe40007000000 */
[----:B------:R-:W-:Y:S01]  /*9700*/  SEL R17, R52, R17, !P6 ;  /* 0x0000001134117207 */ /* 0x000fe20007000000 */
[----:B------:R-:W-:Y:S01]  /*9710*/  IMAD.IADD R18, R31, 0x1, R18 ;  /* 0x000000011f127824 */ /* 0x000fe200078e0212 */
[----:B--2---:R-:W-:Y:S01]  /*9720*/  ISETP.NE.AND P6, PT, R32, RZ, PT ;  /* 0x000000ff2000720c */ /* 0x004fe20003fc5270 */
[----:B------:R-:W-:Y:S01]  /*9730*/  IMAD.IADD R19, R19, 0x1, R28 ;  /* 0x0000000113137824 */ /* 0x000fe200078e021c */
[----:B------:R-:W-:Y:S02]  /*9740*/  ISETP.NE.AND P5, PT, R26, 0x3, PT ;  /* 0x000000031a00780c */ /* 0x000fe40003fa5270 */
[----:B------:R-:W-:-:S02]  /*9750*/  SEL R28, R18, RZ, !P6 ;  /* 0x000000ff121c7207 */ /* 0x000fc40007000000 */
[----:B------:R-:W-:Y:S01]  /*9760*/  SEL R16, R19, R16, !P5 ;  /* 0x0000001013107207 */ /* 0x000fe20006800000 */
[----:B------:R-:W-:Y:S01]  /*9770*/  IMAD.IADD R19, R30, 0x1, R19 ;  /* 0x000000011e137824 */ /* 0x000fe200078e0213 */
[----:B------:R-:W-:Y:S01]  /*9780*/  ISETP.NE.AND P3, PT, R26, 0x4, PT ;  /* 0x000000041a00780c */ /* 0x000fe20003f65270 */
[----:B------:R-:W-:Y:S01]  /*9790*/  IMAD.IADD R28, R33, 0x1, R28 ;  /* 0x00000001211c7824 */ /* 0x000fe200078e021c */
[----:B------:R-:W-:Y:S02]  /*97a0*/  SEL R17, R56, R17, !P5 ;  /* 0x0000001138117207 */ /* 0x000fe40006800000 */
        /* <DEDUP_REMOVED lines=50> */
.L_x_1884:
[----:B------:R-:W-:Y:S05]  /*9ad0*/  NANOSLEEP 0x1c2 ;  /* 0x000001c20000795d */ /* 0x000fea0003800000 */
[----:B------:R-:W-:Y:S01]  /*9ae0*/  NOP ;  /* 0x0000000000007918 */ /* 0x000fe20000000000 */
.L_x_1885:
[----:B--2---:R-:W-:-:S03]  /*9af0*/  IMAD.WIDE.U32 R16, R51, 0x10, RZ ;  /* 0x0000001033107825 */ /* 0x004fc600078e00ff */
[----:B------:R-:W-:Y:S02]  /*9b00*/  LOP3.LUT R23, R16, 0xfffffff0, RZ, 0x3c, !PT ;  /* 0xfffffff010177812 */ /* 0x000fe400078e3cff */
[----:B------:R-:W-:Y:S02]  /*9b10*/  LOP3.LUT R17, RZ, R17, RZ, 0x33, !PT ;  /* 0x00000011ff117212 */ /* 0x000fe400078e33ff */
[----:B------:R-:W-:-:S05]  /*9b20*/  IADD3 R22, P3, PT, R34, R23, RZ ;  /* 0x0000001722167210 */ /* 0x000fca0007f7e0ff */
[----:B------:R-:W-:-:S08]  /*9b30*/  IMAD.X R23, R35, 0x1, R17, P3 ;  /* 0x0000000123177824 */ /* 0x000fd000018e0611 */
.L_x_1887:
[----:B------:R-:W2:Y:S01]  /*9b40*/  LD.E.128.STRONG.GPU R16, desc[UR12][R22.64+0x200] ;  /* 0x0002000c16107980 */ /* 0x000ea2000c10fd00 */
[----:B------:R-:W-:Y:S05]  /*9b50*/  YIELD ;  /* 0x0000000000007946 */ /* 0x000fea0003800000 */
[----:B------:R-:W-:Y:S01]  /*9b60*/  UMOV UR5, 0xffffffff ;  /* 0xffffffff00057882 */ /* 0x000fe20000000000 */
[----:B--2---:R-:W-:-:S04]  /*9b70*/  ISETP.NE.U32.AND P3, PT, R18, 0x63, PT ;  /* 0x000000631200780c */ /* 0x004fc80003f65070 */
[----:B------:R-:W-:Y:S01]  /*9b80*/  ISETP.NE.AND.EX P3, PT, R19, RZ, PT, P3 ;  /* 0x000000ff1300720c */ /* 0x000fe20003f65330 */
[----:B------:R-:W-:-:S12]  /*9b90*/  BRA.DIV UR5, `(.L_x_1886) ;  /* 0x0000003205c07947 */ /* 0x000fd8000b800000 */
[----:B------:R-:W-:-:S13]  /*9ba0*/  VOTE.ANY P3, !P3 ;  /* 0x0000000000ff7806 */ /* 0x000fda0005860100 */
.L_x_1943:
        /* <DEDUP_REMOVED lines=47> */
[----:B------:R-:W-:Y:S02]  /*9ea0*/  ISETP.GT.AND P5, PT, R38, R22, PT ;  /* 0x000000162600720c */ /* 0x000fe40003fa4270 */
[----:B------:R-:W-:-:S02]  /*9eb0*/  SEL R26, R29, RZ, !P3 ;  /* 0x000000ff1d1a7207 */ /* 0x000fc40005800000 */
[----:B-1----:R-:W-:Y:S02]  /*9ec0*/  SEL R16, R16, RZ, !P3 ;  /* 0x000000ff10107207 */ /* 0x002fe40005800000 */
[----:B------:R-:W-:Y:S01]  /*9ed0*/  ISETP.NE.U32.AND P3, PT, R18, 0x65, PT ;  /* 0x000000651200780c */ /* 0x000fe20003f65070 */
[----:B------:R-:W-:Y:S02]  /*9ee0*/  IMAD.IADD R55, R53, 0x1, R26 ;  /* 0x0000000135377824 */ /* 0x000fe400078e021a */
[----:B------:R-:W-:Y:S01]  /*9ef0*/  IMAD.IADD R57, R59, 0x1, R16 ;  /* 0x000000013b397824 */ /* 0x000fe200078e0210 */
[----:B------:R-:W-:Y:S01]  /*9f00*/  ISETP.NE.AND.EX P3, PT, R19, RZ, PT, P3 ;  /* 0x000000ff1300720c */ /* 0x000fe20003f65330 */
[----:B------:R-:W0:Y:S01]  /*9f10*/  LDC.64 R16, c[0x0][0x3a8] ;  /* 0x0000ea00ff107b82 */ /* 0x000e220000000a00 */
[----:B------:R-:W1:Y:S01]  /*9f20*/  SHFL.DOWN PT, R29, R55, 0x10, R22 ;  /* 0x0a000000371d7989 */ /* 0x000e6200000e0016 */
[----:B------:R-:W-:Y:S02]  /*9f30*/  LOP3.LUT R19, RZ, R51, RZ, 0x33, !PT ;  /* 0x00000033ff137212 */ /* 0x000fe400078e33ff */
[----:B------:R-:W-:Y:S01]  /*9f40*/  ISETP.NE.AND P6, PT, R57, RZ, PT ;  /* 0x000000ff3900720c */ /* 0x000fe20003fc5270 */
[----:B------:R-:W2:Y:S02]  /*9f50*/  SHFL.DOWN PT, R28, R57, 0x10, R22 ;  /* 0x0a000000391c7989 */ /* 0x000ea400000e0016 */
[----:B------:R-:W-:-:S05]  /*9f60*/  IMAD.IADD R54, R19, 0x1, R54 ;  /* 0x0000000113367824 */ /* 0x000fca00078e0236 */
        /* <DEDUP_REMOVED lines=8> */
.L_x_1957:
[----:B------:R-:W-:Y:S05]  /*9ff0*/  @!P3 BRA `(.L_x_1889) ;  /* 0x000000040030b947 */ /* 0x000fea0003800000 */
[----:B------:R-:W-:-:S07]  /*a000*/  IMAD.MOV.U32 R55, RZ, RZ, R54 ;  /* 0x000000ffff377224 */ /* 0x000fce00078e0036 */
.L_x_1893:
[----:B------:R-:W-:Y:S02]  /*a010*/  IMAD.MOV.U32 R16, RZ, RZ, R52 ;  /* 0x000000ffff107224 */ /* 0x000fe400078e0034 */
[----:B------:R-:W-:Y:S02]  /*a020*/  IMAD.MOV.U32 R17, RZ, RZ, R53 ;  /* 0x000000ffff117224 */ /* 0x000fe400078e0035 */
[----:B------:R-:W-:-:S07]  /*a030*/  IMAD.WIDE R22, R55, 0x10, R16 ;  /* 0x0000001037167825 */ /* 0x000fce00078e0210 */
.L_x_1891:
[----:B------:R-:W2:Y:S01]  /*a040*/  LD.E.128.STRONG.GPU R16, desc[UR12][R22.64+-0x200] ;  /* 0xfffe000c16107980 */ /* 0x000ea2000c10fd00 */
[----:B------:R-:W-:Y:S05]  /*a050*/  YIELD ;  /* 0x0000000000007946 */ /* 0x000fea0003800000 */
[----:B------:R-:W-:Y:S01]  /*a060*/  UMOV UR5, 0xffffffff ;  /* 0xffffffff00057882 */ /* 0x000fe20000000000 */
[----:B--2---:R-:W-:-:S04]  /*a070*/  ISETP.NE.U32.AND P3, PT, R18, 0x63, PT ;  /* 0x000000631200780c */ /* 0x004fc80003f65070 */
[----:B------:R-:W-:Y:S01]  /*a080*/  ISETP.NE.AND.EX P3, PT, R19, RZ, PT, P3 ;  /* 0x000000ff1300720c */ /* 0x000fe20003f65330 */
[----:B------:R-:W-:-:S12]  /*a090*/  BRA.DIV UR5, `(.L_x_1890) ;  /* 0x0000003605647947 */ /* 0x000fd8000b800000 */
[----:B------:R-:W-:-:S13]  /*a0a0*/  VOTE.ANY P3, !P3 ;  /* 0x0000000000ff7806 */ /* 0x000fda0005860100 */
.L_x_1960:
        /* <DEDUP_REMOVED lines=10> */
[----:B------:R-:W-:-:S04]  /*a150*/  LOP3.LUT R23, R26, R23, RZ, 0xc, !PT ;  /* 0x000000171a177212 */ /* 0x000fc800078e0cff */
[----:B------:R0:W1:Y:S02]  /*a160*/  POPC R22, R23 ;  /* 0x0000001700167309 */ /* 0x0000640000000000 */
[C---:B0-----:R-:W-:Y:S01]  /*a170*/  VIADD R23, R47.reuse, 0x2 ;  /* 0x000000022f177836 */ /* 0x041fe20000000000 */
[----:B-1----:R-:W0:Y:S01]  /*a180*/  SHFL.DOWN PT, R29, R17, 0x1, R22 ;  /* 0x08200000111d7989 */ /* 0x002e2200000e0016 */
[-C--:B------:R-:W-:Y:S02]  /*a190*/  ISETP.GE.AND P3, PT, R47, R22.reuse, PT ;  /* 0x000000162f00720c */ /* 0x080fe40003f66270 */
[----:B------:R-:W-:Y:S01]  /*a1a0*/  ISETP.GT.AND P6, PT, R38, R22, PT ;  /* 0x000000162600720c */ /* 0x000fe20003fc4270 */
[----:B------:R-:W1:Y:S01]  /*a1b0*/  SHFL.DOWN PT, R54, R16, 0x1, R22 ;  /* 0x0820000010367989 */ /* 0x000e6200000e0016 */
        /* <DEDUP_REMOVED lines=34> */
[----:B------:R-:W-:Y:S02]  /*a3e0*/  ISETP.NE.AND.EX P3, PT, R19, RZ, PT, P3 ;  /* 0x000000ff1300720c */ /* 0x000fe40003f65330 */
[----:B------:R-:W0:Y:S02]  /*a3f0*/  SHFL.DOWN PT, R29, R17, 0x10, R22 ;  /* 0x0a000000111d7989 */ /* 0x000e2400000e0016 */
[----:B------:R-:W-:-:S02]  /*a400*/  ISETP.NE.AND P5, PT, R61, RZ, PT ;  /* 0x000000ff3d00720c */ /* 0x000fc40003fa5270 */
[----:B------:R-:W1:Y:S07]  /*a410*/  SHFL.DOWN PT, R16, R61, 0x10, R22 ;  /* 0x0a0000003d107989 */ /* 0x000e6e00000e0016 */
[----:B------:R-:W-:Y:S02]  /*a420*/  VOTE.ALL P3, P3 ;  /* 0x0000000000ff7806 */ /* 0x000fe40001860000 */
[----:B0-----:R-:W-:Y:S02]  /*a430*/  SEL R29, R29, RZ, !P5 ;  /* 0x000000ff1d1d7207 */ /* 0x001fe40006800000 */
[----:B------:R-:W-:-:S02]  /*a440*/  ISETP.NE.AND P5, PT, R28, RZ, PT ;  /* 0x000000ff1c00720c */ /* 0x000fc40003fa5270 */
[----:B------:R-:W-:Y:S02]  /*a450*/  SEL R18, R29, RZ, !P6 ;  /* 0x000000ff1d127207 */ /* 0x000fe40007000000 */
[----:B-1----:R-:W-:-:S03]  /*a460*/  SEL R16, R16, RZ, !P6 ;  /* 0x000000ff10107207 */ /* 0x002fc60007000000 */
[----:B------:R-:W-:Y:S01]  /*a470*/  IMAD.IADD R18, R17, 0x1, R18 ;  /* 0x0000000111127824 */ /* 0x000fe200078e0212 */
[----:B------:R-:W-:-:S04]  /*a480*/  IADD3 R28, PT, PT, R61, R16, R28 ;  /* 0x000000103d1c7210 */ /* 0x000fc80007ffe01c */
[----:B------:R-:W-:-:S05]  /*a490*/  SEL R17, R18, RZ, !P5 ;  /* 0x000000ff12117207 */ /* 0x000fca0006800000 */
[----:B------:R-:W-:-:S07]  /*a4a0*/  IMAD.IADD R30, R17, 0x1, R30 ;  /* 0x00000001111e7824 */ /* 0x000fce00078e021e */
.L_x_1974:
[----:B------:R-:W-:Y:S05]  /*a4b0*/  @P3 BRA `(.L_x_1893) ;  /* 0xfffffff800d43947 */ /* 0x000fea000383ffff */
.L_x_1889:
        /* <DEDUP_REMOVED lines=21> */
.L_x_1895:
[----:B------:R-:W-:Y:S05]  /*a610*/  BSYNC.RECONVERGENT B0 ;  /* 0x0000000000007941 */ /* 0x000fea0003800200 */
.L_x_1894:
[----:B------:R0:W-:Y:S01]  /*a620*/  @!P5 STS.64 [R22+0x48], R28 ;  /* 0x0000481c1600d388 */ /* 0x0001e20000000a00 */
[----:B------:R-:W-:Y:S02]  /*a630*/  @!P5 IMAD.MOV.U32 R32, RZ, RZ, R28 ;  /* 0x000000ffff20d224 */ /* 0x000fe400078e001c */
[----:B------:R-:W-:-:S07]  /*a640*/  @!P5 IMAD.MOV.U32 R33, RZ, RZ, R30 ;  /* 0x000000ffff21d224 */ /* 0x000fce00078e001e */
.L_x_1883:
[----:B------:R-:W-:Y:S05]  /*a650*/  WARPSYNC.ALL ;  /* 0x0000000000007948 */ /* 0x000fea0003800000 */
[C---:B------:R-:W-:Y:S01]  /*a660*/  ISETP.NE.AND P5, PT, R51.reuse, RZ, PT ;  /* 0x000000ff3300720c */ /* 0x040fe20003fa5270 */
[----:B------:R-:W2:Y:S08]  /*a670*/  S2UR UR5, SR_CgaCtaId ;  /* 0x00000000000579c3 */ /* 0x000eb00000008800 */
[----:B------:R-:W-:Y:S04]  /*a680*/  BAR.SYNC.DEFER_BLOCKING 0x0 ;  /* 0x0000000000007b1d */ /* 0x000fe80000010000 */
[----:B------:R-:W-:Y:S01]  /*a690*/  @P5 ISETP.NE.AND P6, PT, R32, RZ, PT ;  /* 0x000000ff2000520c */ /* 0x000fe20003fc5270 */
[----:B------:R-:W-:Y:S01]  /*a6a0*/  IMAD R37, R51, 0x9, RZ ;  /* 0x0000000933257824 */ /* 0x000fe200078e02ff */
[----:B------:R-:W-:-:S02]  /*a6b0*/  ISETP.NE.U32.AND P4, PT, R42, R24, PT ;  /* 0x000000182a00720c */ /* 0x000fc40003f85070 */
[----:B------:R-:W-:Y:S01]  /*a6c0*/  ISETP.NE.U32.AND P3, PT, R24, R20, PT ;  /* 0x000000141800720c */ /* 0x000fe20003f65070 */
[----:B------:R-:W-:Y:S01]  /*a6d0*/  UMOV UR4, 0x400 ;  /* 0x0000040000047882 */ /* 0x000fe20000000000 */
[----:B------:R-:W-:Y:S01]  /*a6e0*/  ISETP.NE.AND.EX P4, PT, R43, R25, PT, P4 ;  /* 0x000000192b00720c */ /* 0x000fe20003f85340 */
[C---:B------:R-:W-:Y:S01]  /*a6f0*/  VIADD R23, R37.reuse, 0x2 ;  /* 0x0000000225177836 */ /* 0x040fe20000000000 */
[----:B------:R-:W-:Y:S01]  /*a700*/  BSSY.RECONVERGENT B0, `(.L_x_1896) ;  /* 0x0000179000007945 */ /* 0x000fe20003800200 */
[----:B-1----:R-:W-:Y:S01]  /*a710*/  VIADD R35, R37, 0x7 ;  /* 0x0000000725237836 */ /* 0x002fe20000000000 */
[----:B--2---:R-:W-:-:S09]  /*a720*/  ULEA UR4, UR5, UR4, 0x18 ;  /* 0x0000000405047291 */ /* 0x004fd2000f8ec0ff */
[----:B------:R-:W1:Y:S04]  /*a730*/  @P5 LDS.64 R16, [UR4+0x48] ;  /* 0x00004804ff105984 */ /* 0x000e680008000a00 */
[----:B------:R-:W2:Y:S04]  /*a740*/  LDS.64 R26, [UR4+0x70] ;  /* 0x00007004ff1a7984 */ /* 0x000ea80008000a00 */
[----:B0-----:R-:W0:Y:S01]  /*a750*/  LDS R22, [UR4+0x6c] ;  /* 0x00006c04ff167984 */ /* 0x001e220008000800 */
[----:B-1----:R-:W-:Y:S01]  /*a760*/  @P5 SEL R18, R17, RZ, !P6 ;  /* 0x000000ff11125207 */ /* 0x002fe20007000000 */
[----:B------:R-:W-:Y:S01]  /*a770*/  VIADD R17, R37, 0x1 ;  /* 0x0000000125117836 */ /* 0x000fe20000000000 */
[----:B------:R-:W-:Y:S01]  /*a780*/  ISETP.NE.AND.EX P6, PT, R25, R21, PT, P3 ;  /* 0x000000151900720c */ /* 0x000fe20003fc5330 */
[----:B------:R-:W-:Y:S01]  /*a790*/  @P5 IMAD.IADD R16, R32, 0x1, R16 ;  /* 0x0000000120105824 */ /* 0x000fe200078e0210 */
[-C--:B------:R-:W-:Y:S01]  /*a7a0*/  ISETP.EQ.OR P3, PT, R37, R2.reuse, P4 ;  /* 0x000000022500720c */ /* 0x080fe20002762670 */
[----:B------:R-:W-:Y:S01]  /*a7b0*/  @P5 IMAD.IADD R33, R33, 0x1, R18 ;  /* 0x0000000121215824 */ /* 0x000fe200078e0212 */
[----:B------:R-:W-:Y:S01]  /*a7c0*/  ISETP.EQ.OR P4, PT, R17, R2, P6 ;  /* 0x000000021100720c */ /* 0x000fe20003782670 */
[----:B------:R-:W-:Y:S01]  /*a7d0*/  @P5 IMAD.MOV.U32 R32, RZ, RZ, R16 ;  /* 0x000000ffff205224 */ /* 0x000fe200078e0010 */
[----:B------:R-:W-:-:S02]  /*a7e0*/  ISETP.NE.U32.AND P6, PT, R20, R14, PT ;  /* 0x0000000e1400720c */ /* 0x000fc40003fc5070 */
[----:B------:R-:W-:Y:S02]  /*a7f0*/  SEL R17, R33, RZ, !P3 ;  /* 0x000000ff21117207 */ /* 0x000fe40005800000 */
[----:B------:R-:W-:Y:S02]  /*a800*/  SEL R31, RZ, 0x1, !P3 ;  /* 0x00000001ff1f7807 */ /* 0x000fe40005800000 */
[----:B------:R-:W-:Y:S01]  /*a810*/  ISETP.NE.AND.EX P3, PT, R21, R15, PT, P6 ;  /* 0x0000000f1500720c */ /* 0x000fe20003f65360 */
[----:B------:R-:W-:Y:S01]  /*a820*/  IMAD.IADD R0, R0, 0x1, R17 ;  /* 0x0000000100007824 */ /* 0x000fe200078e0211 */
[----:B------:R-:W-:Y:S01]  /*a830*/  ISETP.NE.U32.AND P6, PT, R6, R4, PT ;  /* 0x000000040600720c */ /* 0x000fe20003fc5070 */
[----:B------:R-:W-:Y:S01]  /*a840*/  VIADD R17, R31, 0x1 ;  /* 0x000000011f117836 */ /* 0x000fe20000000000 */
[----:B------:R-:W-:Y:S01]  /*a850*/  ISETP.EQ.OR P3, PT, R23, R2, P3 ;  /* 0x000000021700720c */ /* 0x000fe20001f62670 */
[----:B------:R-:W-:Y:S01]  /*a860*/  @!P4 IMAD.MOV R17, RZ, RZ, R31 ;  /* 0x000000ffff11c224 */ /* 0x000fe200078e021f */
[----:B------:R-:W-:Y:S01]  /*a870*/  SEL R19, R0, RZ, !P4 ;  /* 0x000000ff00137207 */ /* 0x000fe20006000000 */
[----:B------:R-:W-:Y:S01]  /*a880*/  IMAD.IADD R38, R31, 0x1, R32 ;  /* 0x000000011f267824 */ /* 0x000fe200078e0220 */
[----:B------:R-:W-:Y:S01]  /*a890*/  ISETP.NE.U32.AND P4, PT, R8, R6, PT ;  /* 0x000000060800720c */ /* 0x000fe20003f85070 */
[----:B------:R-:W-:-:S02]  /*a8a0*/  IMAD.IADD R17, R32, 0x1, R17 ;  /* 0x0000000120117824 */ /* 0x000fc400078e0211 */
[----:B------:R-:W-:Y:S01]  /*a8b0*/  IMAD.IADD R50, R50, 0x1, R19 ;  /* 0x0000000132327824 */ /* 0x000fe200078e0213 */
[----:B------:R-:W-:Y:S01]  /*a8c0*/  ISETP.NE.AND.EX P4, PT, R9, R7, PT, P4 ;  /* 0x000000070900720c */ /* 0x000fe20003f85340 */
[----:B------:R-:W-:-:S03]  /*a8d0*/  VIADD R16, R17, 0x1 ;  /* 0x0000000111107836 */ /* 0x000fc60000000000 */
[----:B------:R-:W-:Y:S01]  /*a8e0*/  SEL R18, R50, RZ, !P3 ;  /* 0x000000ff32127207 */ /* 0x000fe20005800000 */
[----:B------:R-:W-:-:S04]  /*a8f0*/  @!P3 IMAD.MOV R16, RZ, RZ, R17 ;  /* 0x000000ffff10b224 */ /* 0x000fc800078e0211 */
[----:B------:R-:W-:Y:S02]  /*a900*/  IMAD.IADD R49, R49, 0x1, R18 ;  /* 0x0000000131317824 */ /* 0x000fe400078e0212 */
[----:B------:R-:W-:Y:S02]  /*a910*/  VIADD R18, R16, 0x1 ;  /* 0x0000000110127836 */ /* 0x000fe40000000000 */
[----:B------:R-:W-:Y:S01]  /*a920*/  @!P2 IMAD.MOV R18, RZ, RZ, R16 ;  /* 0x000000ffff12a224 */ /* 0x000fe200078e0210 */
[----:B------:R-:W-:-:S05]  /*a930*/  SEL R19, R49, RZ, !P2 ;  /* 0x000000ff31137207 */ /* 0x000fca0005000000 */
[----:B------:R-:W-:Y:S02]  /*a940*/  IMAD.IADD R48, R48, 0x1, R19 ;  /* 0x0000000130307824 */ /* 0x000fe400078e0213 */
[----:B------:R-:W-:Y:S02]  /*a950*/  VIADD R19, R18, 0x1 ;  /* 0x0000000112137836 */ /* 0x000fe40000000000 */
[----:B------:R-:W-:Y:S01]  /*a960*/  @!P1 IMAD.MOV R19, RZ, RZ, R18 ;  /* 0x000000ffff139224 */ /* 0x000fe200078e0212 */
[----:B------:R-:W-:-:S05]  /*a970*/  SEL R23, R48, RZ, !P1 ;  /* 0x000000ff30177207 */ /* 0x000fca0004800000 */
[----:B------:R-:W-:Y:S02]  /*a980*/  IMAD.IADD R46, R46, 0x1, R23 ;  /* 0x000000012e2e7824 */ /* 0x000fe400078e0217 */
[----:B------:R-:W-:-:S03]  /*a990*/  VIADD R23, R37, 0x6 ;  /* 0x0000000625177836 */ /* 0x000fc60000000000 */
[----:B------:R-:W-:Y:S02]  /*a9a0*/  SEL R28, R46, RZ, !P0 ;  /* 0x000000ff2e1c7207 */ /* 0x000fe40004000000 */
[-C--:B------:R-:W-:Y:S01]  /*a9b0*/  ISETP.EQ.OR P5, PT, R23, R2.reuse, P4 ;  /* 0x000000021700720c */ /* 0x080fe200027a2670 */
[----:B------:R-:W-:Y:S01]  /*a9c0*/  VIADD R23, R19, 0x1 ;  /* 0x0000000113177836 */ /* 0x000fe20000000000 */
[----:B------:R-:W-:Y:S01]  /*a9d0*/  ISETP.NE.AND.EX P4, PT, R7, R5, PT, P6 ;  /* 0x000000050700720c */ /* 0x000fe20003f85360 */
[----:B------:R-:W-:Y:S01]  /*a9e0*/  IMAD.IADD R45, R45, 0x1, R28 ;  /* 0x000000012d2d7824 */ /* 0x000fe200078e021c */
[----:B--2---:R-:W-:Y:S01]  /*a9f0*/  ISETP.GE.AND P6, PT, R27, 0x101, PT ;  /* 0x000001011b00780c */ /* 0x004fe20003fc6270 */
[----:B------:R-:W-:Y:S01]  /*aa00*/  @!P0 IMAD.MOV R23, RZ, RZ, R19 ;  /* 0x000000ffff178224 */ /* 0x000fe200078e0213 */
[----:B------:R-:W-:Y:S02]  /*aa10*/  ISETP.EQ.OR P4, PT, R35, R2, P4 ;  /* 0x000000022300720c */ /* 0x000fe40002782670 */
[----:B------:R-:W-:Y:S01]  /*aa20*/  SEL R29, R45, RZ, !P5 ;  /* 0x000000ff2d1d7207 */ /* 0x000fe20006800000 */
[----:B------:R-:W-:-:S04]  /*aa30*/  VIADD R28, R23, 0x1 ;  /* 0x00000001171c7836 */ /* 0x000fc80000000000 */
[----:B------:R-:W-:Y:S02]  /*aa40*/  IMAD.IADD R44, R44, 0x1, R29 ;  /* 0x000000012c2c7824 */ /* 0x000fe400078e021d */
[----:B------:R-:W-:-:S03]  /*aa50*/  @!P5 IMAD.MOV R28, RZ, RZ, R23 ;  /* 0x000000ffff1cd224 */ /* 0x000fc600078e0217 */
[----:B------:R-:W-:Y:S01]  /*aa60*/  SEL R30, R44, RZ, !P4 ;  /* 0x000000ff2c1e7207 */ /* 0x000fe20006000000 */
[----:B------:R-:W-:Y:S02]  /*aa70*/  VIADD R29, R28, 0x1 ;  /* 0x000000011c1d7836 */ /* 0x000fe40000000000 */
[----:B------:R-:W-:Y:S02]  /*aa80*/  @!P4 IMAD.MOV R29, RZ, RZ, R28 ;  /* 0x000000ffff1dc224 */ /* 0x000fe400078e021c */
[----:B------:R-:W-:Y:S01]  /*aa90*/  IMAD.IADD R3, R3, 0x1, R30 ;  /* 0x0000000103037824 */ /* 0x000fe200078e021e */
[----:B0-----:R-:W-:Y:S06]  /*aaa0*/  @!P6 BRA `(.L_x_1897) ;  /* 0x0000000c00f0e947 */ /* 0x001fec0003800000 */
[----:B------:R-:W0:Y:S01]  /*aab0*/  LDS R31, [UR4+0x64] ;  /* 0x00006404ff1f7984 */ /* 0x000e220008000800 */
[----:B------:R-:W-:Y:S01]  /*aac0*/  ISETP.NE.U32.AND P6, PT, R42, R24, PT ;  /* 0x000000182a00720c */ /* 0x000fe20003fc5070 */
[----:B------:R-:W-:-:S03]  /*aad0*/  IMAD.MOV.U32 R30, RZ, RZ, 0x9 ;  /* 0x00000009ff1e7424 */ /* 0x000fc600078e00ff */
[----:B------:R-:W-:Y:S01]  /*aae0*/  ISETP.NE.AND.EX P6, PT, R43, R25, PT, P6 ;  /* 0x000000192b00720c */ /* 0x000fe20003fc5360 */
[----:B------:R-:W-:Y:S01]  /*aaf0*/  IMAD R35, R51, R30, 0x1 ;  /* 0x0000000133237424 */ /* 0x000fe200078e021e */
[----:B------:R-:W-:Y:S02]  /*ab00*/  BAR.SYNC.DEFER_BLOCKING 0x0 ;  /* 0x0000000000007b1d */ /* 0x000fe40000010000 */
[----:B------:R-:W-:-:S13]  /*ab10*/  ISETP.NE.AND P6, PT, R37, R2, !P6 ;  /* 0x000000022500720c */ /* 0x000fda00077c5270 */
        /* <DEDUP_REMOVED lines=8> */
[----:B------:R-:W-:Y:S01]  /*aba0*/  @!P6 STS.64 [R32], R42 ;  /* 0x0000002a2000e388 */ /* 0x000fe20000000a00 */
[----:B------:R-:W-:-:S02]  /*abb0*/  @P5 IMAD.IADD R23, R23, 0x1, -R31 ;  /* 0x0000000117175824 */ /* 0x000fc400078e0a1f */
[----:B------:R-:W-:Y:S01]  /*abc0*/  @P0 LEA R19, R19, UR4, 0x4 ;  /* 0x0000000413130c11 */ /* 0x000fe2000f8e20ff */
[----:B------:R0:W-:Y:S01]  /*abd0*/  @!P6 STS [R32+0x8], R33 ;  /* 0x000008212000e388 */ /* 0x0001e20000000800 */
[----:B------:R-:W-:Y:S01]  /*abe0*/  ISETP.NE.U32.AND P6, PT, R24, R20, PT ;  /* 0x000000141800720c */ /* 0x000fe20003fc5070 */
[----:B------:R-:W-:Y:S01]  /*abf0*/  @P4 IMAD.IADD R28, R28, 0x1, -R31 ;  /* 0x000000011c1c4824 */ /* 0x000fe200078e0a1f */
[----:B------:R-:W-:Y:S02]  /*ac00*/  @P5 LEA R23, R23, UR4, 0x4 ;  /* 0x0000000417175c11 */ /* 0x000fe4000f8e20ff */
[----:B------:R-:W-:-:S04]  /*ac10*/  ISETP.NE.AND.EX P6, PT, R25, R21, PT, P6 ;  /* 0x000000151900720c */ /* 0x000fc80003fc5360 */
[----:B------:R-:W-:Y:S01]  /*ac20*/  ISETP.NE.AND P6, PT, R35, R2, !P6 ;  /* 0x000000022300720c */ /* 0x000fe200077c5270 */
[----:B0-----:R-:W-:-:S12]  /*ac30*/  IMAD R33, R51, R30, 0x8 ;  /* 0x0000000833217424 */ /* 0x001fd800078e021e */
[----:B------:R-:W-:-:S05]  /*ac40*/  @!P6 IMAD.IADD R38, R38, 0x1, -R31 ;  /* 0x000000012626e824 */ /* 0x000fca00078e0a1f */
[----:B------:R-:W-:-:S05]  /*ac50*/  @!P6 LEA R35, R38, UR4, 0x4 ;  /* 0x000000042623ec11 */ /* 0x000fca000f8e20ff */
[----:B------:R0:W-:Y:S04]  /*ac60*/  @!P6 STS.64 [R35], R24 ;  /* 0x000000182300e388 */ /* 0x0001e80000000a00 */
[----:B------:R-:W-:Y:S01]  /*ac70*/  @!P6 STS [R35+0x8], R0 ;  /* 0x000008002300e388 */ /* 0x000fe20000000800 */
[----:B------:R-:W-:-:S03]  /*ac80*/  ISETP.NE.U32.AND P6, PT, R4, R40, PT ;  /* 0x000000280400720c */ /* 0x000fc60003fc5070 */
[----:B------:R-:W-:Y:S01]  /*ac90*/  @P3 STS.64 [R17], R20 ;  /* 0x0000001411003388 */ /* 0x000fe20000000a00 */
[----:B------:R-:W-:Y:S02]  /*aca0*/  ISETP.NE.AND.EX P6, PT, R5, R41, PT, P6 ;  /* 0x000000290500720c */ /* 0x000fe40003fc5360 */
[----:B0-----:R-:W-:Y:S01]  /*acb0*/  @P1 LEA R25, R18, UR4, 0x4 ;  /* 0x0000000412191c11 */ /* 0x001fe2000f8e20ff */
[----:B------:R-:W-:Y:S01]  /*acc0*/  @P3 STS [R17+0x8], R50 ;  /* 0x0000083211003388 */ /* 0x000fe20000000800 */
[----:B------:R-:W-:-:S03]  /*acd0*/  ISETP.NE.AND P6, PT, R33, R2, !P6 ;  /* 0x000000022100720c */ /* 0x000fc600077c5270 */
[----:B------:R0:W-:Y:S04]  /*ace0*/  @P2 STS.64 [R16], R14 ;  /* 0x0000000e10002388 */ /* 0x0001e80000000a00 */
[----:B------:R1:W-:Y:S04]  /*acf0*/  @P2 STS [R16+0x8], R49 ;  /* 0x0000083110002388 */ /* 0x0003e80000000800 */
[----:B------:R1:W-:Y:S02]  /*ad00*/  @P1 STS.64 [R25], R12 ;  /* 0x0000000c19001388 */ /* 0x0003e40000000a00 */
[----:B------:R-:W-:-:S02]  /*ad10*/  @!P6 IMAD.IADD R29, R29, 0x1, -R31 ;  /* 0x000000011d1de824 */ /* 0x000fc400078e0a1f */
[----:B------:R1:W-:Y:S01]  /*ad20*/  @P1 STS [R25+0x8], R48 ;  /* 0x0000083019001388 */ /* 0x0003e20000000800 */
[----:B0-----:R-:W-:Y:S02]  /*ad30*/  @P4 LEA R15, R28, UR4, 0x4 ;  /* 0x000000041c0f4c11 */ /* 0x001fe4000f8e20ff */
[----:B------:R-:W-:Y:S01]  /*ad40*/  @!P6 LEA R29, R29, UR4, 0x4 ;  /* 0x000000041d1dec11 */ /* 0x000fe2000f8e20ff */
[----:B------:R1:W-:Y:S04]  /*ad50*/  @P0 STS.64 [R19], R10 ;  /* 0x0000000a13000388 */ /* 0x0003e80000000a00 */
[----:B------:R1:W-:Y:S01]  /*ad60*/  @P0 STS [R19+0x8], R46 ;  /* 0x0000082e13000388 */ /* 0x0003e20000000800 */
[----:B------:R-:W-:-:S03]  /*ad70*/  ISETP.GE.AND P0, PT, R51, R27, PT ;  /* 0x0000001b3300720c */ /* 0x000fc60003f06270 */
[----:B------:R1:W-:Y:S04]  /*ad80*/  @P5 STS.64 [R23], R8 ;  /* 0x0000000817005388 */ /* 0x0003e80000000a00 */
[----:B------:R1:W-:Y:S04]  /*ad90*/  @P5 STS [R23+0x8], R45 ;  /* 0x0000082d17005388 */ /* 0x0003e80000000800 */
[----:B------:R1:W-:Y:S04]  /*ada0*/  @P4 STS.64 [R15], R6 ;  /* 0x000000060f004388 */ /* 0x0003e80000000a00 */
[----:B------:R1:W-:Y:S04]  /*adb0*/  @P4 STS [R15+0x8], R44 ;  /* 0x0000082c0f004388 */ /* 0x0003e80000000800 */
[----:B------:R1:W-:Y:S04]  /*adc0*/  @!P6 STS.64 [R29], R4 ;  /* 0x000000041d00e388 */ /* 0x0003e80000000a00 */
[----:B------:R1:W-:Y:S01]  /*add0*/  @!P6 STS [R29+0x8], R3 ;  /* 0x000008031d00e388 */ /* 0x0003e20000000800 */
[----:B------:R-:W-:Y:S06]  /*ade0*/  BAR.SYNC.DEFER_BLOCKING 0x0 ;  /* 0x0000000000007b1d */ /* 0x000fec0000010000 */
[----:B------:R-:W-:Y:S05]  /*adf0*/  @P0 BRA `(.L_x_1898) ;  /* 0x0000001000240947 */ /* 0x000fea0003800000 */
[----:B------:R-:W-:Y:S01]  /*ae00*/  LOP3.LUT R0, RZ, R51, RZ, 0x33, !PT ;  /* 0x00000033ff007212 */ /* 0x000fe200078e33ff */
[----:B------:R-:W-:Y:S01]  /*ae10*/  BSSY.RECONVERGENT B1, `(.L_x_1899) ;  /* 0x000001d000017945 */ /* 0x000fe20003800200 */
[----:B-1----:R-:W-:-:S03]  /*ae20*/  IMAD.MOV.U32 R46, RZ, RZ, R51 ;  /* 0x000000ffff2e7224 */ /* 0x002fc600078e0033 */
        /* <DEDUP_REMOVED lines=13> */
[----:B------:R-:W-:Y:S02]  /*af00*/  VIADD R3, R4, 0x8 ;  /* 0x0000000804037836 */ /* 0x000fe40000000000 */
[----:B------:R-:W-:Y:S02]  /*af10*/  IMAD.MOV R0, RZ, RZ, -R0 ;  /* 0x000000ffff007224 */ /* 0x000fe400078e0a00 */
[----:B------:R-:W-:-:S07]  /*af20*/  IMAD.IADD R46, R46, 0x1, R51 ;  /* 0x000000012e2e7824 */ /* 0x000fce00078e0233 */
.L_x_1901:
[----:B--2---:R-:W2:Y:S01]  /*af30*/  LDS.64 R8, [R3+-0x8] ;  /* 0xfffff80003087984 */ /* 0x004ea20000000a00 */
[----:B0-----:R-:W-:-:S03]  /*af40*/  IMAD.WIDE R6, R15, 0x8, R12 ;  /* 0x000000080f067825 */ /* 0x001fc600078e020c */
[----:B------:R0:W3:Y:S01]  /*af50*/  LDS R17, [R3] ;  /* 0x0000000003117984 */ /* 0x0000e20000000800 */
[----:B-1----:R-:W-:-:S04]  /*af60*/  IMAD.WIDE R4, R15, 0x4, R10 ;  /* 0x000000040f047825 */ /* 0x002fc800078e020a */
[----:B------:R-:W-:Y:S02]  /*af70*/  VIADD R0, R0, 0x1 ;  /* 0x0000000100007836 */ /* 0x000fe40000000000 */
[----:B------:R-:W-:Y:S02]  /*af80*/  VIADD R15, R15, 0x100 ;  /* 0x000001000f0f7836 */ /* 0x000fe40000000000 */
[----:B0-----:R-:W-:Y:S01]  /*af90*/  VIADD R3, R3, 0x1000 ;  /* 0x0000100003037836 */ /* 0x001fe20000000000 */
[----:B------:R-:W-:Y:S01]  /*afa0*/  ISETP.NE.AND P0, PT, R0, RZ, PT ;  /* 0x000000ff0000720c */ /* 0x000fe20003f05270 */
[----:B--2---:R2:W-:Y:S04]  /*afb0*/  STG.E.64 desc[UR12][R6.64], R8 ;  /* 0x0000000806007986 */ /* 0x0045e8000c101b0c */
[----:B---3--:R2:W-:Y:S08]  /*afc0*/  STG.E desc[UR12][R4.64], R17 ;  /* 0x0000001104007986 */ /* 0x0085f0000c10190c */
[----:B------:R-:W-:Y:S05]  /*afd0*/  @P0 BRA `(.L_x_1901) ;  /* 0xfffffffc00d40947 */ /* 0x000fea000383ffff */
.L_x_1900:
[----:B------:R-:W-:Y:S05]  /*afe0*/  BSYNC.RECONVERGENT B1 ;  /* 0x0000000000017941 */ /* 0x000fea0003800200 */
.L_x_1899:
[----:B------:R-:W-:Y:S05]  /*aff0*/  @!P1 BRA `(.L_x_1898) ;  /* 0x0000000c00a49947 */ /* 0x000fea0003800000 */
[----:B------:R-:W0:Y:S01]  /*b000*/  LDCU.128 UR8, c[0x0][0x390] ;  /* 0x00007200ff0877ac */ /* 0x000e220008000c00 */
[----:B------:R-:W-:Y:S01]  /*b010*/  IMAD.IADD R0, R27, 0x1, -R46 ;  /* 0x000000011b007824 */ /* 0x000fe200078e0a2e */
[----:B------:R-:W-:Y:S01]  /*b020*/  BSSY.RECONVERGENT B1, `(.L_x_1902) ;  /* 0x0000061000017945 */ /* 0x000fe20003800200 */
[----:B------:R-:W-:Y:S01]  /*b030*/  IMAD.IADD R3, R46, 0x1, R31 ;  /* 0x000000012e037824 */ /* 0x000fe200078e021f */
[----:B------:R-:W-:Y:S02]  /*b040*/  PLOP3.LUT P0, PT, PT, PT, PT, 0x80, 0x8 ;  /* 0x000000000008781c */ /* 0x000fe40003f0f070 */
[----:B------:R-:W-:Y:S02]  /*b050*/  ISETP.GT.AND P1, PT, R0, 0xc00, PT ;  /* 0x00000c000000780c */ /* 0x000fe40003f24270 */
[----:B------:R-:W-:-:S05]  /*b060*/  LEA R0, R46, UR4, 0x4 ;  /* 0x000000042e007c11 */ /* 0x000fca000f8e20ff */
[----:B------:R-:W-:Y:S01]  /*b070*/  VIADD R0, R0, 0x2000 ;  /* 0x0000200000007836 */ /* 0x000fe20000000000 */
[----:B0-----:R-:W-:Y:S02]  /*b080*/  UIADD3 UR8, UP0, UPT, UR8, 0x1000, URZ ;  /* 0x0000100008087890 */ /* 0x001fe4000ff1e0ff */
[----:B------:R-:W-:Y:S02]  /*b090*/  UIADD3 UR10, UP1, UPT, UR10, 0x800, URZ ;  /* 0x000008000a0a7890 */ /* 0x000fe4000ff3e0ff */
[----:B------:R-:W-:Y:S02]  /*b0a0*/  UIADD3.X UR9, UPT, UPT, URZ, UR9, URZ, UP0, !UPT ;  /* 0x00000009ff097290 */ /* 0x000fe400087fe4ff */
[----:B------:R-:W-:Y:S01]  /*b0b0*/  UIADD3.X UR11, UPT, UPT, URZ, UR11, URZ, UP1, !UPT ;  /* 0x0000000bff0b7290 */ /* 0x000fe20008ffe4ff */
[----:B--2---:R-:W-:Y:S02]  /*b0c0*/  IMAD.U32 R4, RZ, RZ, UR8 ;  /* 0x00000008ff047e24 */ /* 0x004fe4000f8e00ff */
[----:B------:R-:W-:-:S02]  /*b0d0*/  IMAD.U32 R6, RZ, RZ, UR10 ;  /* 0x0000000aff067e24 */ /* 0x000fc4000f8e00ff */
[----:B------:R-:W-:Y:S02]  /*b0e0*/  IMAD.U32 R5, RZ, RZ, UR9 ;  /* 0x00000009ff057e24 */ /* 0x000fe4000f8e00ff */
[----:B------:R-:W-:Y:S01]  /*b0f0*/  IMAD.U32 R7, RZ, RZ, UR11 ;  /* 0x0000000bff077e24 */ /* 0x000fe2000f8e00ff */
[----:B------:R-:W-:Y:S06]  /*b100*/  @!P1 BRA `(.L_x_1903) ;  /* 0x0000000400489947 */ /* 0x000fec0003800000 */
[----:B------:R-:W-:Y:S01]  /*b110*/  PLOP3.LUT P0, PT, PT, PT, PT, 0x8, 0x80 ;  /* 0x000000000080781c */ /* 0x000fe20003f0e170 */
[----:B------:R-:W-:-:S12]  /*b120*/  VIADD R23, R27, 0xfffff400 ;  /* 0xfffff4001b177836 */ /* 0x000fd80000000000 */
.L_x_1904:
[----:B--2---:R-:W0:Y:S01]  /*b130*/  LDS.64 R10, [R0+-0x2000] ;  /* 0xffe00000000a7984 */ /* 0x004e220000000a00 */
[----:B------:R-:W-:-:S03]  /*b140*/  IMAD.WIDE R32, R3, 0x8, R4 ;  /* 0x0000000803207825 */ /* 0x000fc600078e0204 */
[----:B------:R-:W1:Y:S01]  /*b150*/  LDS R13, [R0+-0x1ff8] ;  /* 0xffe00800000d7984 */ /* 0x000e620000000800 */
[----:B------:R-:W-:-:S03]  /*b160*/  IMAD.WIDE R42, R3, 0x4, R6 ;  /* 0x00000004032a7825 */ /* 0x000fc600078e0206 */
[----:B------:R-:W2:Y:S01]  /*b170*/  LDS.64 R16, [R0+-0x1000] ;  /* 0xfff0000000107984 */ /* 0x000ea20000000a00 */
[----:B------:R-:W-:Y:S02]  /*b180*/  VIADD R60, R3, 0x800 ;  /* 0x00000800033c7836 */ /* 0x000fe40000000000 */
[----:B------:R-:W-:Y:S01]  /*b190*/  VIADD R46, R46, 0x1000 ;  /* 0x000010002e2e7836 */ /* 0x000fe20000000000 */
[----:B------:R-:W3:Y:S01]  /*b1a0*/  LDS R19, [R0+-0xff8] ;  /* 0xfff0080000137984 */ /* 0x000ee20000000800 */
[----:B------:R-:W-:-:S03]  /*b1b0*/  IMAD.WIDE R44, R60, 0x8, R4 ;  /* 0x000000083c2c7825 */ /* 0x000fc600078e0204 */
[----:B------:R-:W4:Y:S01]  /*b1c0*/  LDS.64 R20, [R0] ;  /* 0x0000000000147984 */ /* 0x000f220000000a00 */
[----:B------:R-:W-:-:S03]  /*b1d0*/  ISETP.GE.AND P1, PT, R46, R23, PT ;  /* 0x000000172e00720c */ /* 0x000fc60003f26270 */
        /* <DEDUP_REMOVED lines=18> */
[----:B--2---:R-:W-:Y:S04]  /*b300*/  STG.E.64 desc[UR12][R32.64+-0x800], R16 ;  /* 0xfff8001020007986 */ /* 0x004fe8000c101b0c */
[----:B------:R-:W2:Y:S04]  /*b310*/  LDS R55, [R0+0x8008] ;  /* 0x0080080000377984 */ /* 0x000ea80000000800 */
[----:B------:R-:W2:Y:S04]  /*b320*/  LDS.64 R16, [R0+0x9000] ;  /* 0x0090000000107984 */ /* 0x000ea80000000a00 */
[----:B---3--:R-:W-:Y:S04]  /*b330*/  STG.E desc[UR12][R42.64+-0x400], R19 ;  /* 0xfffc00132a007986 */ /* 0x008fe8000c10190c */
[----:B------:R-:W3:Y:S04]  /*b340*/  LDS R57, [R0+0x9008] ;  /* 0x0090080000397984 */ /* 0x000ee80000000800 */
[----:B------:R-:W3:Y:S04]  /*b350*/  LDS.64 R18, [R0+0xa000] ;  /* 0x00a0000000127984 */ /* 0x000ee80000000a00 */
[----:B----4-:R-:W-:Y:S04]  /*b360*/  STG.E.64 desc[UR12][R32.64], R20 ;  /* 0x0000001420007986 */ /* 0x010fe8000c101b0c */
[----:B------:R-:W4:Y:S04]  /*b370*/  LDS R48, [R0+0xa008] ;  /* 0x00a0080000307984 */ /* 0x000f280000000800 */
[----:B------:R-:W4:Y:S04]  /*b380*/  LDS.64 R20, [R0+0xb000] ;  /* 0x00b0000000147984 */ /* 0x000f280000000a00 */
[----:B------:R-:W4:Y:S04]  /*b390*/  LDS R50, [R0+0xb008] ;  /* 0x00b0080000327984 */ /* 0x000f280000000800 */
[----:B------:R-:W4:Y:S04]  /*b3a0*/  LDS.64 R24, [R0+0xc000] ;  /* 0x00c0000000187984 */ /* 0x000f280000000a00 */
[----:B-----5:R-:W-:Y:S04]  /*b3b0*/  STG.E desc[UR12][R42.64], R29 ;  /* 0x0000001d2a007986 */ /* 0x020fe8000c10190c */
[----:B------:R-:W5:Y:S04]  /*b3c0*/  LDS R52, [R0+0xc008] ;  /* 0x00c0080000347984 */ /* 0x000f680000000800 */
[----:B------:R-:W5:Y:S04]  /*b3d0*/  LDS.64 R28, [R0+0xd000] ;  /* 0x00d00000001c7984 */ /* 0x000f680000000a00 */
[----:B------:R0:W5:Y:S04]  /*b3e0*/  LDS R54, [R0+0xd008] ;  /* 0x00d0080000367984 */ /* 0x0001680000000800 */
[----:B------:R1:W-:Y:S04]  /*b3f0*/  STG.E.64 desc[UR12][R32.64+0x800], R30 ;  /* 0x0008001e20007986 */ /* 0x0003e8000c101b0c */
[----:B------:R2:W-:Y:S01]  /*b400*/  STG.E desc[UR12][R42.64+0x400], R58 ;  /* 0x0004003a2a007986 */ /* 0x0005e2000c10190c */
[----:B0-----:R-:W-:-:S02]  /*b410*/  VIADD R0, R0, 0x10000 ;  /* 0x0001000000007836 */ /* 0x001fc40000000000 */
[----:B-1----:R-:W-:Y:S02]  /*b420*/  VIADD R33, R3, 0x400 ;  /* 0x0000040003217836 */ /* 0x002fe40000000000 */
[----:B--2---:R-:W-:-:S04]  /*b430*/  IMAD.WIDE R42, R60, 0x4, R6 ;  /* 0x000000043c2a7825 */ /* 0x004fc800078e0206 */
[----:B------:R-:W-:-:S04]  /*b440*/  IMAD.WIDE R30, R33, 0x8, R4 ;  /* 0x00000008211e7825 */ /* 0x000fc800078e0204 */
[----:B------:R-:W-:Y:S01]  /*b450*/  IMAD.WIDE R32, R33, 0x4, R6 ;  /* 0x0000000421207825 */ /* 0x000fe200078e0206 */
[----:B------:R0:W-:Y:S04]  /*b460*/  STG.E.64 desc[UR12][R30.64+-0x1000], R38 ;  /* 0xfff000261e007986 */ /* 0x0001e8000c101b0c */
[----:B------:R-:W-:Y:S04]  /*b470*/  STG.E desc[UR12][R32.64+-0x800], R61 ;  /* 0xfff8003d20007986 */ /* 0x000fe8000c10190c */
[----:B------:R1:W-:Y:S04]  /*b480*/  STG.E.64 desc[UR12][R30.64+-0x800], R34 ;  /* 0xfff800221e007986 */ /* 0x0003e8000c101b0c */
[----:B------:R-:W-:Y:S01]  /*b490*/  STG.E desc[UR12][R32.64+-0x400], R56 ;  /* 0xfffc003820007986 */ /* 0x000fe2000c10190c */
[----:B0-----:R-:W-:-:S03]  /*b4a0*/  VIADD R39, R3, 0xc00 ;  /* 0x00000c0003277836 */ /* 0x001fc60000000000 */
[----:B------:R0:W-:Y:S01]  /*b4b0*/  STG.E.64 desc[UR12][R30.64], R36 ;  /* 0x000000241e007986 */ /* 0x0001e2000c101b0c */
[----:B------:R-:W-:-:S03]  /*b4c0*/  VIADD R3, R3, 0x1000 ;  /* 0x0000100003037836 */ /* 0x000fc60000000000 */
[----:B------:R2:W-:Y:S01]  /*b4d0*/  STG.E desc[UR12][R32.64], R59 ;  /* 0x0000003b20007986 */ /* 0x0005e2000c10190c */
[----:B-1----:R-:W-:-:S03]  /*b4e0*/  IMAD.WIDE R34, R39, 0x8, R4 ;  /* 0x0000000827227825 */ /* 0x002fc600078e0204 */
[----:B------:R2:W-:Y:S04]  /*b4f0*/  STG.E.64 desc[UR12][R30.64+0x800], R8 ;  /* 0x000800081e007986 */ /* 0x0005e8000c101b0c */
[----:B------:R2:W-:Y:S01]  /*b500*/  STG.E desc[UR12][R32.64+0x400], R47 ;  /* 0x0004002f20007986 */ /* 0x0005e2000c10190c */
[----:B0-----:R-:W-:-:S03]  /*b510*/  IMAD.WIDE R36, R39, 0x4, R6 ;  /* 0x0000000427247825 */ /* 0x001fc600078e0206 */
[----:B------:R2:W-:Y:S04]  /*b520*/  STG.E.64 desc[UR12][R44.64+-0x1000], R10 ;  /* 0xfff0000a2c007986 */ /* 0x0005e8000c101b0c */
[----:B------:R2:W-:Y:S04]  /*b530*/  STG.E desc[UR12][R42.64+-0x800], R49 ;  /* 0xfff800312a007986 */ /* 0x0005e8000c10190c */
[----:B------:R2:W-:Y:S04]  /*b540*/  STG.E.64 desc[UR12][R44.64+-0x800], R12 ;  /* 0xfff8000c2c007986 */ /* 0x0005e8000c101b0c */
[----:B------:R2:W-:Y:S04]  /*b550*/  STG.E desc[UR12][R42.64+-0x400], R53 ;  /* 0xfffc00352a007986 */ /* 0x0005e8000c10190c */
[----:B------:R2:W-:Y:S04]  /*b560*/  STG.E.64 desc[UR12][R44.64], R14 ;  /* 0x0000000e2c007986 */ /* 0x0005e8000c101b0c */
[----:B------:R2:W-:Y:S04]  /*b570*/  STG.E desc[UR12][R42.64], R55 ;  /* 0x000000372a007986 */ /* 0x0005e8000c10190c */
[----:B------:R2:W-:Y:S04]  /*b580*/  STG.E.64 desc[UR12][R44.64+0x800], R16 ;  /* 0x000800102c007986 */ /* 0x0005e8000c101b0c */
[----:B---3--:R2:W-:Y:S04]  /*b590*/  STG.E desc[UR12][R42.64+0x400], R57 ;  /* 0x000400392a007986 */ /* 0x0085e8000c10190c */
[----:B------:R2:W-:Y:S04]  /*b5a0*/  STG.E.64 desc[UR12][R34.64+-0x1000], R18 ;  /* 0xfff0001222007986 */ /* 0x0005e8000c101b0c */
[----:B----4-:R2:W-:Y:S04]  /*b5b0*/  STG.E desc[UR12][R36.64+-0x800], R48 ;  /* 0xfff8003024007986 */ /* 0x0105e8000c10190c */
[----:B------:R2:W-:Y:S04]  /*b5c0*/  STG.E.64 desc[UR12][R34.64+-0x800], R20 ;  /* 0xfff8001422007986 */ /* 0x0005e8000c101b0c */
[----:B------:R2:W-:Y:S04]  /*b5d0*/  STG.E desc[UR12][R36.64+-0x400], R50 ;  /* 0xfffc003224007986 */ /* 0x0005e8000c10190c */
[----:B------:R2:W-:Y:S04]  /*b5e0*/  STG.E.64 desc[UR12][R34.64], R24 ;  /* 0x0000001822007986 */ /* 0x0005e8000c101b0c */
[----:B-----5:R2:W-:Y:S04]  /*b5f0*/  STG.E desc[UR12][R36.64], R52 ;  /* 0x0000003424007986 */ /* 0x0205e8000c10190c */
[----:B------:R2:W-:Y:S04]  /*b600*/  STG.E.64 desc[UR12][R34.64+0x800], R28 ;  /* 0x0008001c22007986 */ /* 0x0005e8000c101b0c */
[----:B------:R2:W-:Y:S01]  /*b610*/  STG.E desc[UR12][R36.64+0x400], R54 ;  /* 0x0004003624007986 */ /* 0x0005e2000c10190c */
[----:B------:R-:W-:Y:S05]  /*b620*/  @!P1 BRA `(.L_x_1904) ;  /* 0xfffffff800c09947 */ /* 0x000fea000383ffff */
.L_x_1903:
[----:B------:R-:W-:Y:S05]  /*b630*/  BSYNC.RECONVERGENT B1 ;  /* 0x0000000000017941 */ /* 0x000fea0003800200 */
.L_x_1902:
[----:B--2---:R-:W-:Y:S01]  /*b640*/  IMAD.IADD R8, R27, 0x1, -R46 ;  /* 0x000000011b087824 */ /* 0x004fe200078e0a2e */
[----:B------:R-:W-:Y:S04]  /*b650*/  BSSY.RECONVERGENT B1, `(.L_x_1905) ;  /* 0x000002c000017945 */ /* 0x000fe80003800200 */
[----:B------:R-:W-:-:S13]  /*b660*/  ISETP.GT.AND P1, PT, R8, 0x400, PT ;  /* 0x000004000800780c */ /* 0x000fda0003f24270 */
[----:B------:R-:W-:Y:S05]  /*b670*/  @!P1 BRA `(.L_x_1906) ;  /* 0x0000000000a49947 */ /* 0x000fea0003800000 */
[----:B------:R-:W0:Y:S01]  /*b680*/  LDS.64 R24, [R0+-0x2000] ;  /* 0xffe0000000187984 */ /* 0x000e220000000a00 */
[C---:B------:R-:W-:Y:S01]  /*b690*/  IMAD.WIDE R18, R3.reuse, 0x8, R4 ;  /* 0x0000000803127825 */ /* 0x040fe200078e0204 */
[----:B------:R-:W-:Y:S02]  /*b6a0*/  PLOP3.LUT P0, PT, PT, PT, PT, 0x8, 0x80 ;  /* 0x000000000080781c */ /* 0x000fe40003f0e170 */
        /* <DEDUP_REMOVED lines=8> */
[----:B------:R-:W-:-:S03]  /*b730*/  IMAD.WIDE R34, R35, 0x4, R6 ;  /* 0x0000000423227825 */ /* 0x000fc600078e0206 */
[----:B------:R-:W5:Y:S01]  /*b740*/  LDS R39, [R0+0x8] ;  /* 0x0000080000277984 */ /* 0x000f620000000800 */
[----:B------:R-:W-:-:S03]  /*b750*/  VIADD R3, R3, 0x800 ;  /* 0x0000080003037836 */ /* 0x000fc60000000000 */
        /* <DEDUP_REMOVED lines=14> */
[----:B---3--:R0:W-:Y:S04]  /*b840*/  STG.E desc[UR12][R20.64+-0x400], R37 ;  /* 0xfffc002514007986 */ /* 0x0081e8000c10190c */
[----:B----4-:R0:W-:Y:S04]  /*b850*/  STG.E.64 desc[UR12][R18.64], R30 ;  /* 0x0000001e12007986 */ /* 0x0101e8000c101b0c */
[----:B-----5:R0:W-:Y:S04]  /*b860*/  STG.E desc[UR12][R20.64], R39 ;  /* 0x0000002714007986 */ /* 0x0201e8000c10190c */
        /* <DEDUP_REMOVED lines=9> */
[----:B------:R0:W-:Y:S02]  /*b900*/  STG.E desc[UR12][R34.64+0x400], R53 ;  /* 0x0004003522007986 */ /* 0x0001e4000c10190c */
.L_x_1906:
[----:B------:R-:W-:Y:S05]  /*b910*/  BSYNC.RECONVERGENT B1 ;  /* 0x0000000000017941 */ /* 0x000fea0003800200 */
.L_x_1905:
[----:B------:R-:W-:-:S13]  /*b920*/  ISETP.LT.OR P0, PT, R46, R27, P0 ;  /* 0x0000001b2e00720c */ /* 0x000fda0000701670 */
[----:B------:R-:W-:Y:S05]  /*b930*/  @!P0 BRA `(.L_x_1898) ;  /* 0x0000000400548947 */ /* 0x000fea0003800000 */
[----:B0-----:R-:W0:Y:S01]  /*b940*/  LDS.64 R8, [R0+-0x2000] ;  /* 0xffe0000000087984 */ /* 0x001e220000000a00 */
[----:B------:R-:W-:-:S03]  /*b950*/  IMAD.WIDE R4, R3, 0x8, R4 ;  /* 0x0000000803047825 */ /* 0x000fc600078e0204 */
[----:B------:R-:W1:Y:S01]  /*b960*/  LDS R17, [R0+-0x1ff8] ;  /* 0xffe0080000117984 */ /* 0x000e620000000800 */
[----:B------:R-:W-:-:S03]  /*b970*/  IMAD.WIDE R6, R3, 0x4, R6 ;  /* 0x0000000403067825 */ /* 0x000fc600078e0206 */
        /* <DEDUP_REMOVED lines=15> */
.L_x_1897:
[----:B------:R-:W0:Y:S01]  /*ba70*/  LDC.64 R30, c[0x0][0x390] ;  /* 0x0000e400ff1e7b82 */ /* 0x000e220000000a00 */
[----:B------:R-:W-:Y:S01]  /*ba80*/  ISETP.NE.U32.AND P6, PT, R42, R24, PT ;  /* 0x000000182a00720c */ /* 0x000fe20003fc5070 */
[----:B------:R-:W-:-:S03]  /*ba90*/  IMAD.MOV.U32 R27, RZ, RZ, 0x9 ;  /* 0x00000009ff1b7424 */ /* 0x000fc600078e00ff */
[----:B------:R-:W-:Y:S01]  /*baa0*/  ISETP.NE.AND.EX P6, PT, R43, R25, PT, P6 ;  /* 0x000000192b00720c */ /* 0x000fe20003fc5360 */
[-C--:B------:R-:W-:Y:S02]  /*bab0*/  IMAD R39, R51, R27.reuse, 0x1 ;  /* 0x0000000133277424 */ /* 0x080fe400078e021b */
[----:B------:R-:W1:Y:S01]  /*bac0*/  LDC.64 R34, c[0x0][0x398] ;  /* 0x0000e600ff227b82 */ /* 0x000e620000000a00 */
[----:B------:R-:W-:Y:S01]  /*bad0*/  ISETP.NE.AND P6, PT, R37, R2, !P6 ;  /* 0x000000022500720c */ /* 0x000fe200077c5270 */
[----:B------:R-:W-:-:S06]  /*bae0*/  IMAD R27, R51, R27, 0x8 ;  /* 0x00000008331b7424 */ /* 0x000fcc00078e021b */
[----:B------:R-:W2:Y:S06]  /*baf0*/  LDC.64 R36, c[0x0][0x390] ;  /* 0x0000e400ff247b82 */ /* 0x000eac0000000a00 */
[C---:B0-----:R-:W-:Y:S02]  /*bb00*/  @!P6 IMAD.WIDE R30, R32.reuse, 0x8, R30 ;  /* 0x00000008201ee825 */ /* 0x041fe400078e021e */
[----:B------:R-:W0:Y:S03]  /*bb10*/  LDC.64 R58, c[0x0][0x390] ;  /* 0x0000e400ff3a7b82 */ /* 0x000e260000000a00 */
[----:B------:R3:W-:Y:S01]  /*bb20*/  @!P6 STG.E.64 desc[UR12][R30.64], R42 ;  /* 0x0000002a1e00e986 */ /* 0x0007e2000c101b0c */
[----:B-1----:R-:W-:-:S04]  /*bb30*/  @!P6 IMAD.WIDE R34, R32, 0x4, R34 ;  /* 0x000000042022e825 */ /* 0x002fc800078e0222 */
[----:B------:R-:W1:Y:S01]  /*bb40*/  LDC.64 R60, c[0x0][0x398] ;  /* 0x0000e600ff3c7b82 */ /* 0x000e620000000a00 */
[----:B------:R4:W-:Y:S01]  /*bb50*/  @!P6 STG.E desc[UR12][R34.64], R33 ;  /* 0x000000212200e986 */ /* 0x0009e2000c10190c */
[----:B------:R-:W-:-:S06]  /*bb60*/  ISETP.NE.U32.AND P6, PT, R24, R20, PT ;  /* 0x000000141800720c */ /* 0x000fcc0003fc5070 */
[----:B------:R-:W5:Y:S01]  /*bb70*/  LDC.64 R56, c[0x0][0x390] ;  /* 0x0000e400ff387b82 */ /* 0x000f620000000a00 */
[----:B------:R-:W-:-:S04]  /*bb80*/  ISETP.NE.AND.EX P6, PT, R25, R21, PT, P6 ;  /* 0x000000151900720c */ /* 0x000fc80003fc5360 */
[----:B------:R-:W-:-:S03]  /*bb90*/  ISETP.NE.AND P6, PT, R39, R2, !P6 ;  /* 0x000000022700720c */ /* 0x000fc600077c5270 */
[----:B---3--:R-:W3:Y:S08]  /*bba0*/  LDC.64 R30, c[0x0][0x398] ;  /* 0x0000e600ff1e7b82 */ /* 0x008ef00000000a00 */
[----:B----4-:R-:W4:Y:S02]  /*bbb0*/  LDC.64 R32, c[0x0][0x390] ;  /* 0x0000e400ff207b82 */ /* 0x010f240000000a00 */
[----:B--2---:R-:W-:-:S05]  /*bbc0*/  @!P6 IMAD.WIDE R36, R38, 0x8, R36 ;  /* 0x000000082624e825 */ /* 0x004fca00078e0224 */
[----:B------:R2:W-:Y:S01]  /*bbd0*/  @!P6 STG.E.64 desc[UR12][R36.64], R24 ;  /* 0x000000182400e986 */ /* 0x0005e2000c101b0c */
[----:B------:R-:W2:Y:S01]  /*bbe0*/  LDC.64 R34, c[0x0][0x398] ;  /* 0x0000e600ff227b82 */ /* 0x000ea20000000a00 */
[----:B-----5:R-:W-:-:S04]  /*bbf0*/  @P1 IMAD.WIDE R56, R18, 0x8, R56 ;  /* 0x0000000812381825 */ /* 0x020fc800078e0238 */
[----:B---3--:R-:W-:-:S03]  /*bc00*/  @!P6 IMAD.WIDE R30, R38, 0x4, R30 ;  /* 0x00000004261ee825 */ /* 0x008fc600078e021e */
[----:B------:R-:W3:Y:S01]  /*bc10*/  LDC.64 R54, c[0x0][0x398] ;  /* 0x0000e600ff367b82 */ /* 0x000ee20000000a00 */
[----:B0-----:R-:W-:Y:S01]  /*bc20*/  @P2 IMAD.WIDE R38, R16, 0x8, R58 ;  /* 0x0000000810262825 */ /* 0x001fe200078e023a */
[----:B------:R-:W-:Y:S03]  /*bc30*/  @!P6 STG.E desc[UR12][R30.64], R0 ;  /* 0x000000001e00e986 */ /* 0x000fe6000c10190c */
[----:B----4-:R-:W-:-:S03]  /*bc40*/  @P3 IMAD.WIDE R32, R17, 0x8, R32 ;  /* 0x0000000811203825 */ /* 0x010fc600078e0220 */
[----:B------:R-:W0:Y:S02]  /*bc50*/  LDC.64 R52, c[0x0][0x390] ;  /* 0x0000e400ff347b82 */ /* 0x000e240000000a00 */
[----:B------:R4:W-:Y:S01]  /*bc60*/  @P3 STG.E.64 desc[UR12][R32.64], R20 ;  /* 0x0000001420003986 */ /* 0x0009e2000c101b0c */
[----:B--2---:R-:W-:-:S05]  /*bc70*/  @P3 IMAD.WIDE R34, R17, 0x4, R34 ;  /* 0x0000000411223825 */ /* 0x004fca00078e0222 */
[----:B------:R-:W2:Y:S01]  /*bc80*/  LDC.64 R42, c[0x0][0x398] ;  /* 0x0000e600ff2a7b82 */ /* 0x000ea20000000a00 */
[----:B-1----:R-:W-:Y:S01]  /*bc90*/  @P2 IMAD.WIDE R16, R16, 0x4, R60 ;  /* 0x0000000410102825 */ /* 0x002fe200078e023c */
[----:B------:R1:W-:Y:S01]  /*bca0*/  @P3 STG.E desc[UR12][R34.64], R50 ;  /* 0x0000003222003986 */ /* 0x0003e2000c10190c */
[----:B------:R-:W-:-:S05]  /*bcb0*/  ISETP.NE.U32.AND P3, PT, R4, R40, PT ;  /* 0x000000280400720c */ /* 0x000fca0003f65070 */
[----:B------:R-:W5:Y:S01]  /*bcc0*/  LDC.64 R24, c[0x0][0x390] ;  /* 0x0000e400ff187b82 */ /* 0x000f620000000a00 */
[----:B------:R-:W-:Y:S01]  /*bcd0*/  ISETP.NE.AND.EX P3, PT, R5, R41, PT, P3 ;  /* 0x000000290500720c */ /* 0x000fe20003f65330 */
[----:B---3--:R-:W-:Y:S01]  /*bce0*/  @P1 IMAD.WIDE R54, R18, 0x4, R54 ;  /* 0x0000000412361825 */ /* 0x008fe200078e0236 */
[----:B------:R3:W-:Y:S02]  /*bcf0*/  @P2 STG.E.64 desc[UR12][R38.64], R14 ;  /* 0x0000000e26002986 */ /* 0x0007e4000c101b0c */
[----:B------:R-:W-:Y:S02]  /*bd00*/  ISETP.NE.AND P3, PT, R27, R2, !P3 ;  /* 0x000000021b00720c */ /* 0x000fe40005f65270 */
[----:B------:R3:W-:Y:S01]  /*bd10*/  @P2 STG.E desc[UR12][R16.64], R49 ;  /* 0x0000003110002986 */ /* 0x0007e2000c10190c */
[----:B------:R-:W3:Y:S01]  /*bd20*/  LDC.64 R36, c[0x0][0x398] ;  /* 0x0000e600ff247b82 */ /* 0x000ee20000000a00 */
[C---:B0-----:R-:W-:Y:S02]  /*bd30*/  @P0 IMAD.WIDE R52, R19.reuse, 0x8, R52 ;  /* 0x0000000813340825 */ /* 0x041fe400078e0234 */
[----:B------:R0:W-:Y:S04]  /*bd40*/  @P1 STG.E.64 desc[UR12][R56.64], R12 ;  /* 0x0000000c38001986 */ /* 0x0001e8000c101b0c */
[----:B------:R0:W-:Y:S01]  /*bd50*/  @P1 STG.E desc[UR12][R54.64], R48 ;  /* 0x0000003036001986 */ /* 0x0001e2000c10190c */
[----:B----4-:R-:W4:Y:S01]  /*bd60*/  LDC.64 R20, c[0x0][0x390] ;  /* 0x0000e400ff147b82 */ /* 0x010f220000000a00 */
[----:B--2---:R-:W-:-:S02]  /*bd70*/  @P0 IMAD.WIDE R42, R19, 0x4, R42 ;  /* 0x00000004132a0825 */ /* 0x004fc400078e022a */
[----:B------:R0:W-:Y:S04]  /*bd80*/  @P0 STG.E.64 desc[UR12][R52.64], R10 ;  /* 0x0000000a34000986 */ /* 0x0001e8000c101b0c */
[----:B------:R0:W-:Y:S01]  /*bd90*/  @P0 STG.E desc[UR12][R42.64], R46 ;  /* 0x0000002e2a000986 */ /* 0x0001e2000c10190c */
[----:B-1----:R-:W1:Y:S01]  /*bda0*/  LDC.64 R34, c[0x0][0x398] ;  /* 0x0000e600ff227b82 */ /* 0x002e620000000a00 */
[----:B-----5:R-:W-:-:S05]  /*bdb0*/  @P5 IMAD.WIDE R24, R23, 0x8, R24 ;  /* 0x0000000817185825 */ /* 0x020fca00078e0218 */
[----:B------:R0:W-:Y:S02]  /*bdc0*/  @P5 STG.E.64 desc[UR12][R24.64], R8 ;  /* 0x0000000818005986 */ /* 0x0001e4000c101b0c */
[----:B------:R-:W2:Y:S01]  /*bdd0*/  LDC.64 R32, c[0x0][0x390] ;  /* 0x0000e400ff207b82 */ /* 0x000ea20000000a00 */
[----:B---3--:R-:W-:-:S05]  /*bde0*/  @P5 IMAD.WIDE R36, R23, 0x4, R36 ;  /* 0x0000000417245825 */ /* 0x008fca00078e0224 */
[----:B------:R0:W-:Y:S02]  /*bdf0*/  @P5 STG.E desc[UR12][R36.64], R45 ;  /* 0x0000002d24005986 */ /* 0x0001e4000c10190c */
[----:B------:R-:W3:Y:S01]  /*be00*/  LDC.64 R30, c[0x0][0x398] ;  /* 0x0000e600ff1e7b82 */ /* 0x000ee20000000a00 */
[----:B----4-:R-:W-:-:S05]  /*be10*/  @P4 IMAD.WIDE R20, R28, 0x8, R20 ;  /* 0x000000081c144825 */ /* 0x010fca00078e0214 */
[----:B------:R0:W-:Y:S01]  /*be20*/  @P4 STG.E.64 desc[UR12][R20.64], R6 ;  /* 0x0000000614004986 */ /* 0x0001e2000c101b0c */
[----:B-1----:R-:W-:-:S05]  /*be30*/  @P4 IMAD.WIDE R34, R28, 0x4, R34 ;  /* 0x000000041c224825 */ /* 0x002fca00078e0222 */
[----:B------:R0:W-:Y:S01]  /*be40*/  @P4 STG.E desc[UR12][R34.64], R44 ;  /* 0x0000002c22004986 */ /* 0x0001e2000c10190c */
[----:B--2---:R-:W-:-:S05]  /*be50*/  @!P3 IMAD.WIDE R32, R29, 0x8, R32 ;  /* 0x000000081d20b825 */ /* 0x004fca00078e0220 */
[----:B------:R0:W-:Y:S01]  /*be60*/  @!P3 STG.E.64 desc[UR12][R32.64], R4 ;  /* 0x000000042000b986 */ /* 0x0001e2000c101b0c */
[----:B---3--:R-:W-:-:S05]  /*be70*/  @!P3 IMAD.WIDE R30, R29, 0x4, R30 ;  /* 0x000000041d1eb825 */ /* 0x008fca00078e021e */
[----:B------:R0:W-:Y:S02]  /*be80*/  @!P3 STG.E desc[UR12][R30.64], R3 ;  /* 0x000000031e00b986 */ /* 0x0001e4000c10190c */
.L_x_1898:
[----:B------:R-:W-:Y:S05]  /*be90*/  BSYNC.RECONVERGENT B0 ;  /* 0x0000000000007941 */ /* 0x000fea0003800200 */
.L_x_1896:
[----:B------:R-:W-:-:S13]  /*bea0*/  ISETP.NE.AND P0, PT, R51, 0xff, PT ;  /* 0x000000ff3300780c */ /* 0x000fda0003f05270 */
[----:B------:R-:W-:Y:S05]  /*beb0*/  @P0 EXIT ;  /* 0x000000000000094d */ /* 0x000fea0003800000 */
[----:B012---:R-:W0:Y:S01]  /*bec0*/  LDC.64 R4, c[0x0][0x390] ;  /* 0x0000e400ff047b82 */ /* 0x007e220000000a00 */
        /* <DEDUP_REMOVED lines=10> */
.L_x_1852:
[----:B------:R-:W-:Y:S01]  /*bf70*/  BSSY B0, `(.L_x_1907) ;  /* 0x0000006000007945 */ /* 0x000fe20003800000 */
[----:B------:R-:W-:Y:S01]  /*bf80*/  PLOP3.LUT P3, PT, P1, PT, PT, 0x8, 0x80 ;  /* 0x000000000080781c */ /* 0x000fe20000f6e170 */
[----:B------:R-:W-:-:S12]  /*bf90*/  IMAD.MOV.U32 R26, RZ, RZ, -0x1 ;  /* 0xffffffffff1a7424 */ /* 0x000fd800078e00ff */
[----:B------:R-:W-:Y:S05]  /*bfa0*/  WARPSYNC.COLLECTIVE R26, `(.L_x_1908) ;  /* 0x000000001a087348 */ /* 0x000fea0003c00000 */
[----:B------:R-:W-:Y:S01]  /*bfb0*/  VOTE.ANY P3, P3 ;  /* 0x0000000000ff7806 */ /* 0x000fe20001860100 */
[----:B------:R-:W-:-:S12]  /*bfc0*/  ENDCOLLECTIVE ;  /* 0x000000000000791b */ /* 0x000fd80003800000 */
.L_x_1908:
[----:B------:R-:W-:Y:S05]  /*bfd0*/  BSYNC B0 ;  /* 0x0000000000007941 */ /* 0x000fea0003800000 */
.L_x_1907:
[----:B------:R-:W-:Y:S01]  /*bfe0*/  PLOP3.LUT P1, PT, P3, PT, PT, 0x80, 0x8 ;  /* 0x000000000008781c */ /* 0x000fe20001f2f070 */
[----:B------:R-:W-:-:S12]  /*bff0*/  BRA `(.L_x_1909) ;  /* 0xffffff78000c7947 */ /* 0x000fd8000383ffff */
.L_x_1854:
[----:B------:R-:W0:Y:S01]  /*c000*/  S2R R59, SR_GEMASK ;  /* 0x00000000003b7919 */ /* 0x000e220000003c00 */
[----:B------:R-:W-:Y:S01]  /*c010*/  ISETP.NE.U32.AND P3, PT, R22, 0x65, PT ;  /* 0x000000651600780c */ /* 0x000fe20003f65070 */
[----:B------:R-:W-:Y:S01]  /*c020*/  BSSY B0, `(.L_x_1910) ;  /* 0x0000008000007945 */ /* 0x000fe20003800000 */
[----:B------:R-:W-:Y:S01]  /*c030*/  IMAD.IADD R32, R27, 0x1, R54 ;  /* 0x000000011b207824 */ /* 0x000fe200078e0236 */
[----:B------:R-:W-:Y:S01]  /*c040*/  PLOP3.LUT P5, PT, P5, PT, PT, 0x8, 0x80 ;  /* 0x000000000080781c */ /* 0x000fe20002fae170 */
[----:B------:R-:W-:Y:S01]  /*c050*/  IMAD.MOV.U32 R26, RZ, RZ, -0x1 ;  /* 0xffffffffff1a7424 */ /* 0x000fe200078e00ff */
[----:B------:R-:W-:-:S13]  /*c060*/  ISETP.NE.AND.EX P3, PT, R23, RZ, PT, P3 ;  /* 0x000000ff1700720c */ /* 0x000fda0003f65330 */
[----:B0-----:R-:W-:Y:S05]  /*c070*/  WARPSYNC.COLLECTIVE R26, `(.L_x_1911) ;  /* 0x000000001a087348 */ /* 0x001fea0003c00000 */
[----:B------:R-:W-:Y:S01]  /*c080*/  VOTE.ANY R26, PT, P5 ;  /* 0x00000000001a7806 */ /* 0x000fe200028e0100 */
[----:B0-----:R-:W-:Y:S06]  /*c090*/  ENDCOLLECTIVE ;  /* 0x000000000000791b */ /* 0x001fec0003800000 */
.L_x_1911:
[----:B------:R-:W-:Y:S05]  /*c0a0*/  BSYNC B0 ;  /* 0x0000000000007941 */ /* 0x000fea0003800000 */
.L_x_1910:
[----:B------:R-:W-:Y:S01]  /*c0b0*/  LOP3.LUT R26, R26, 0x80000000, R59, 0xec, !PT ;  /* 0x800000001a1a7812 */ /* 0x000fe200078eec3b */
[----:B------:R-:W-:Y:S01]  /*c0c0*/  IMAD.MOV.U32 R27, RZ, RZ, R20 ;  /* 0x000000ffff1b7224 */ /* 0x000fe200078e0014 */
[----:B------:R-:W-:-:S03]  /*c0d0*/  ISETP.NE.AND P2, PT, R20, RZ, PT ;  /* 0x000000ff1400720c */ /* 0x000fc60003f45270 */
[----:B------:R-:W-:-:S05]  /*c0e0*/  VIADD R23, R26, 0xffffffff ;  /* 0xffffffff1a177836 */ /* 0x000fca0000000000 */
[----:B------:R-:W-:Y:S01]  /*c0f0*/  LOP3.LUT R33, R26, R23, RZ, 0xc, !PT ;  /* 0x000000171a217212 */ /* 0x000fe200078e0cff */
[----:B------:R-:W-:Y:S02]  /*c100*/  IMAD.MOV.U32 R23, RZ, RZ, 0x1 ;  /* 0x00000001ff177424 */ /* 0x000fe400078e00ff */
[----:B------:R-:W-:-:S03]  /*c110*/  IMAD.MOV.U32 R26, RZ, RZ, -0x1 ;  /* 0xffffffffff1a7424 */ /* 0x000fc600078e00ff */
[----:B------:R-:W0:Y:S02]  /*c120*/  POPC R33, R33 ;  /* 0x0000002100217309 */ /* 0x000e240000000000 */
[----:B0-----:R-:W-:Y:S01]  /*c130*/  IMAD.MOV.U32 R22, RZ, RZ, R33 ;  /* 0x000000ffff167224 */ /* 0x001fe200078e0021 */
[----:B------:R-:W-:-:S13]  /*c140*/  ISETP.GE.AND P1, PT, R58, R33, PT ;  /* 0x000000213a00720c */ /* 0x000fda0003f26270 */
[----:B------:R-:W-:Y:S05]  /*c150*/  WARPSYNC.COLLECTIVE R26, `(.L_x_1912) ;  /* 0x000000001a087348 */ /* 0x000fea0003c00000 */
[----:B------:R0:W1:Y:S02]  /*c160*/  SHFL.DOWN P5, R29, R27, R23, R22 ;  /* 0x080000171b1d7389 */ /* 0x00006400000a0016 */
[----:B01----:R-:W-:Y:S05]  /*c170*/  ENDCOLLECTIVE ;  /* 0x000000000000791b */ /* 0x003fea0003800000 */
.L_x_1912:
[----:B------:R-:W-:Y:S02]  /*c180*/  IMAD.MOV.U32 R27, RZ, RZ, R21 ;  /* 0x000000ffff1b7224 */ /* 0x000fe400078e0015 */
[----:B------:R-:W-:-:S07]  /*c190*/  IMAD.MOV.U32 R30, RZ, RZ, R29 ;  /* 0x000000ffff1e7224 */ /* 0x000fce00078e001d */
[----:B------:R-:W-:Y:S05]  /*c1a0*/  WARPSYNC.COLLECTIVE R26, `(.L_x_1913) ;  /* 0x000000001a087348 */ /* 0x000fea0003c00000 */
[----:B------:R0:W1:Y:S02]  /*c1b0*/  SHFL.DOWN P5, R29, R27, R23, R22 ;  /* 0x080000171b1d7389 */ /* 0x00006400000a0016 */
[----:B01----:R-:W-:Y:S05]  /*c1c0*/  ENDCOLLECTIVE ;  /* 0x000000000000791b */ /* 0x003fea0003800000 */
.L_x_1913:
[----:B------:R-:W-:Y:S02]  /*c1d0*/  IMAD.MOV.U32 R23, RZ, RZ, 0x2 ;  /* 0x00000002ff177424 */ /* 0x000fe400078e00ff */
[----:B------:R-:W-:Y:S01]  /*c1e0*/  IMAD.MOV.U32 R28, RZ, RZ, R29 ;  /* 0x000000ffff1c7224 */ /* 0x000fe200078e001d */
[----:B------:R-:W-:-:S04]  /*c1f0*/  SEL R29, R30, RZ, !P1 ;  /* 0x000000ff1e1d7207 */ /* 0x000fc80004800000 */
[----:B------:R-:W-:Y:S01]  /*c200*/  SEL R28, R28, RZ, !P2 ;  /* 0x000000ff1c1c7207 */ /* 0x000fe20005000000 */
[----:B------:R-:W-:Y:S02]  /*c210*/  IMAD.IADD R30, R20, 0x1, R29 ;  /* 0x00000001141e7824 */ /* 0x000fe400078e021d */
[----:B------:R-:W-:Y:S01]  /*c220*/  VIADD R20, R58, 0x2 ;  /* 0x000000023a147836 */ /* 0x000fe20000000000 */
[----:B------:R-:W-:Y:S01]  /*c230*/  SEL R49, R28, RZ, !P1 ;  /* 0x000000ff1c317207 */ /* 0x000fe20004800000 */
[----:B------:R-:W-:Y:S01]  /*c240*/  IMAD.MOV.U32 R27, RZ, RZ, R30 ;  /* 0x000000ffff1b7224 */ /* 0x000fe200078e001e */
[----:B------:R-:W-:Y:S02]  /*c250*/  ISETP.NE.AND P2, PT, R30, RZ, PT ;  /* 0x000000ff1e00720c */ /* 0x000fe40003f45270 */
[----:B------:R-:W-:Y:S01]  /*c260*/  ISETP.GT.AND P1, PT, R20, R33, PT ;  /* 0x000000211400720c */ /* 0x000fe20003f24270 */
[----:B------:R-:W-:-:S12]  /*c270*/  IMAD.IADD R28, R21, 0x1, R49 ;  /* 0x00000001151c7824 */ /* 0x000fd800078e0231 */
[----:B------:R-:W-:Y:S05]  /*c280*/  WARPSYNC.COLLECTIVE R26, `(.L_x_1914) ;  /* 0x000000001a087348 */ /* 0x000fea0003c00000 */
[----:B------:R0:W1:Y:S02]  /*c290*/  SHFL.DOWN P5, R29, R27, R23, R22 ;  /* 0x080000171b1d7389 */ /* 0x00006400000a0016 */
[----:B01----:R-:W-:Y:S05]  /*c2a0*/  ENDCOLLECTIVE ;  /* 0x000000000000791b */ /* 0x003fea0003800000 */
.L_x_1914:
[----:B------:R-:W-:Y:S02]  /*c2b0*/  IMAD.MOV.U32 R27, RZ, RZ, R28 ;  /* 0x000000ffff1b7224 */ /* 0x000fe400078e001c */
[----:B------:R-:W-:-:S07]  /*c2c0*/  IMAD.MOV.U32 R34, RZ, RZ, R29 ;  /* 0x000000ffff227224 */ /* 0x000fce00078e001d */
[----:B------:R-:W-:Y:S05]  /*c2d0*/  WARPSYNC.COLLECTIVE R26, `(.L_x_1915) ;  /* 0x000000001a087348 */ /* 0x000fea0003c00000 */
[----:B------:R0:W1:Y:S02]  /*c2e0*/  SHFL.DOWN P5, R29, R27, R23, R22 ;  /* 0x080000171b1d7389 */ /* 0x00006400000a0016 */
[----:B01----:R-:W-:Y:S05]  /*c2f0*/  ENDCOLLECTIVE ;  /* 0x000000000000791b */ /* 0x003fea0003800000 */
.L_x_1915:
[----:B------:R-:W-:Y:S01]  /*c300*/  SEL R21, R34, RZ, !P1 ;  /* 0x000000ff22157207 */ /* 0x000fe20004800000 */
[----:B------:R-:W-:-:S04]  /*c310*/  VIADD R34, R58, 0x4 ;  /* 0x000000043a227836 */ /* 0x000fc80000000000 */
[----:B------:R-:W-:-:S04]  /*c320*/  IMAD.IADD R48, R30, 0x1, R21 ;  /* 0x000000011e307824 */ /* 0x000fc800078e0215 */
[----:B------:R-:W-:Y:S02]  /*c330*/  IMAD.MOV.U32 R27, RZ, RZ, R48 ;  /* 0x000000ffff1b7224 */ /* 0x000fe400078e0030 */
[----:B------:R-:W-:Y:S01]  /*c340*/  IMAD.MOV.U32 R23, RZ, RZ, 0x4 ;  /* 0x00000004ff177424 */ /* 0x000fe200078e00ff */
[----:B------:R-:W-:Y:S02]  /*c350*/  SEL R29, R29, RZ, !P2 ;  /* 0x000000ff1d1d7207 */ /* 0x000fe40005000000 */
[----:B------:R-:W-:Y:S02]  /*c360*/  ISETP.NE.AND P2, PT, R48, RZ, PT ;  /* 0x000000ff3000720c */ /* 0x000fe40003f45270 */
[----:B------:R-:W-:Y:S02]  /*c370*/  SEL R29, R29, RZ, !P1 ;  /* 0x000000ff1d1d7207 */ /* 0x000fe40004800000 */
[----:B------:R-:W-:-:S03]  /*c380*/  ISETP.GT.AND P1, PT, R34, R33, PT ;  /* 0x000000212200720c */ /* 0x000fc60003f24270 */
[----:B------:R-:W-:-:S10]  /*c390*/  IMAD.IADD R20, R28, 0x1, R29 ;  /* 0x000000011c147824 */ /* 0x000fd400078e021d */
[----:B------:R-:W-:Y:S05]  /*c3a0*/  WARPSYNC.COLLECTIVE R26, `(.L_x_1916) ;  /* 0x000000001a087348 */ /* 0x000fea0003c00000 */
[----:B------:R0:W1:Y:S02]  /*c3b0*/  SHFL.DOWN P5, R29, R27, R23, R22 ;  /* 0x080000171b1d7389 */ /* 0x00006400000a0016 */
[----:B01----:R-:W-:Y:S05]  /*c3c0*/  ENDCOLLECTIVE ;  /* 0x000000000000791b */ /* 0x003fea0003800000 */
.L_x_1916:
[----:B------:R-:W-:Y:S02]  /*c3d0*/  IMAD.MOV.U32 R27, RZ, RZ, R20 ;  /* 0x000000ffff1b7224 */ /* 0x000fe400078e0014 */
[----:B------:R-:W-:-:S07]  /*c3e0*/  IMAD.MOV.U32 R21, RZ, RZ, R29 ;  /* 0x000000ffff157224 */ /* 0x000fce00078e001d */
[----:B------:R-:W-:Y:S05]  /*c3f0*/  WARPSYNC.COLLECTIVE R26, `(.L_x_1917) ;  /* 0x000000001a087348 */ /* 0x000fea0003c00000 */
[----:B------:R0:W1:Y:S02]  /*c400*/  SHFL.DOWN P5, R29, R27, R23, R22 ;  /* 0x080000171b1d7389 */ /* 0x00006400000a0016 */
[----:B01----:R-:W-:Y:S05]  /*c410*/  ENDCOLLECTIVE ;  /* 0x000000000000791b */ /* 0x003fea0003800000 */
.L_x_1917:
        /* <DEDUP_REMOVED lines=8> */
[----:B------:R-:W-:-:S03]  /*c4a0*/  ISETP.GT.AND P1, PT, R48, R33, PT ;  /* 0x000000213000720c */ /* 0x000fc60003f24270 */
[----:B------:R-:W-:-:S10]  /*c4b0*/  IMAD.IADD R56, R20, 0x1, R29 ;  /* 0x0000000114387824 */ /* 0x000fd400078e021d */
[----:B------:R-:W-:Y:S05]  /*c4c0*/  WARPSYNC.COLLECTIVE R26, `(.L_x_1918) ;  /* 0x000000001a087348 */ /* 0x000fea0003c00000 */
[----:B------:R0:W1:Y:S02]  /*c4d0*/  SHFL.DOWN P5, R29, R27, R23, R22 ;  /* 0x080000171b1d7389 */ /* 0x00006400000a0016 */
[----:B01----:R-:W-:Y:S05]  /*c4e0*/  ENDCOLLECTIVE ;  /* 0x000000000000791b */ /* 0x003fea0003800000 */
.L_x_1918:
[----:B------:R-:W-:Y:S02]  /*c4f0*/  IMAD.MOV.U32 R27, RZ, RZ, R56 ;  /* 0x000000ffff1b7224 */ /* 0x000fe400078e0038 */
[----:B------:R-:W-:-:S07]  /*c500*/  IMAD.MOV.U32 R20, RZ, RZ, R29 ;  /* 0x000000ffff147224 */ /* 0x000fce00078e001d */
[----:B------:R-:W-:Y:S05]  /*c510*/  WARPSYNC.COLLECTIVE R26, `(.L_x_1919) ;  /* 0x000000001a087348 */ /* 0x000fea0003c00000 */
[----:B------:R0:W1:Y:S02]  /*c520*/  SHFL.DOWN P5, R29, R27, R23, R22 ;  /* 0x080000171b1d7389 */ /* 0x00006400000a0016 */
[----:B01----:R-:W-:Y:S05]  /*c530*/  ENDCOLLECTIVE ;  /* 0x000000000000791b */ /* 0x003fea0003800000 */
.L_x_1919:
[----:B------:R-:W-:-:S05]  /*c540*/  SEL R20, R20, RZ, !P1 ;  /* 0x000000ff14147207 */ /* 0x000fca0004800000 */
[----:B------:R-:W-:Y:S02]  /*c550*/  IMAD.IADD R28, R49, 0x1, R20 ;  /* 0x00000001311c7824 */ /* 0x000fe400078e0214 */
[----:B------:R-:W0:Y:S01]  /*c560*/  LDC.64 R20, c[0x0][0x3a8] ;  /* 0x0000ea00ff147b82 */ /* 0x000e220000000a00 */
[----:B------:R-:W-:Y:S02]  /*c570*/  VIADD R49, R58, 0x10 ;  /* 0x000000103a317836 */ /* 0x000fe40000000000 */
[----:B------:R-:W-:Y:S02]  /*c580*/  IMAD.MOV.U32 R27, RZ, RZ, R28 ;  /* 0x000000ffff1b7224 */ /* 0x000fe400078e001c */
[----:B------:R-:W-:Y:S01]  /*c590*/  IMAD.MOV.U32 R23, RZ, RZ, 0x10 ;  /* 0x00000010ff177424 */ /* 0x000fe200078e00ff */
[----:B------:R-:W-:Y:S02]  /*c5a0*/  SEL R29, R29, RZ, !P2 ;  /* 0x000000ff1d1d7207 */ /* 0x000fe40005000000 */
[----:B------:R-:W-:-:S02]  /*c5b0*/  ISETP.NE.AND P2, PT, R28, RZ, PT ;  /* 0x000000ff1c00720c */ /* 0x000fc40003f45270 */
[----:B------:R-:W-:Y:S02]  /*c5c0*/  SEL R29, R29, RZ, !P1 ;  /* 0x000000ff1d1d7207 */ /* 0x000fe40004800000 */
[----:B------:R-:W-:-:S03]  /*c5d0*/  ISETP.GT.AND P1, PT, R49, R33, PT ;  /* 0x000000213100720c */ /* 0x000fc60003f24270 */
[----:B------:R-:W-:-:S10]  /*c5e0*/  IMAD.IADD R30, R56, 0x1, R29 ;  /* 0x00000001381e7824 */ /* 0x000fd400078e021d */
[----:B0-----:R-:W-:Y:S05]  /*c5f0*/  WARPSYNC.COLLECTIVE R26, `(.L_x_1920) ;  /* 0x000000001a087348 */ /* 0x001fea0003c00000 */
[----:B------:R1:W2:Y:S02]  /*c600*/  SHFL.DOWN P5, R29, R27, R23, R22 ;  /* 0x080000171b1d7389 */ /* 0x0002a400000a0016 */
[----:B012---:R-:W-:Y:S05]  /*c610*/  ENDCOLLECTIVE ;  /* 0x000000000000791b */ /* 0x007fea0003800000 */
.L_x_1920:
[----:B------:R-:W-:Y:S02]  /*c620*/  IMAD.MOV.U32 R27, RZ, RZ, R30 ;  /* 0x000000ffff1b7224 */ /* 0x000fe400078e001e */
[----:B------:R-:W-:-:S07]  /*c630*/  IMAD.MOV.U32 R55, RZ, RZ, R29 ;  /* 0x000000ffff377224 */ /* 0x000fce00078e001d */
[----:B------:R-:W-:Y:S05]  /*c640*/  WARPSYNC.COLLECTIVE R26, `(.L_x_1921) ;  /* 0x000000001a087348 */ /* 0x000fea0003c00000 */
[----:B------:R0:W1:Y:S02]  /*c650*/  SHFL.DOWN P5, R29, R27, R23, R22 ;  /* 0x080000171b1d7389 */ /* 0x00006400000a0016 */
[----:B01----:R-:W-:Y:S05]  /*c660*/  ENDCOLLECTIVE ;  /* 0x000000000000791b */ /* 0x003fea0003800000 */
.L_x_1921:
[----:B------:R-:W-:Y:S05]  /*c670*/  WARPSYNC.COLLECTIVE R26, `(.L_x_1922) ;  /* 0x000000001a087348 */ /* 0x000fea0003c00000 */
[----:B------:R-:W-:Y:S01]  /*c680*/  VOTE.ALL P3, P3 ;  /* 0x0000000000ff7806 */ /* 0x000fe20001860000 */
[----:B------:R-:W-:-:S12]  /*c690*/  ENDCOLLECTIVE ;  /* 0x000000000000791b */ /* 0x000fd80003800000 */
.L_x_1922:
        /* <DEDUP_REMOVED lines=8> */
.L_x_1856:
[----:B------:R-:W-:Y:S01]  /*c720*/  BSSY B0, `(.L_x_1924) ;  /* 0x0000006000007945 */ /* 0x000fe20003800000 */
[----:B------:R-:W-:Y:S01]  /*c730*/  PLOP3.LUT P3, PT, P1, PT, PT, 0x8, 0x80 ;  /* 0x000000000080781c */ /* 0x000fe20000f6e170 */
[----:B------:R-:W-:-:S12]  /*c740*/  IMAD.MOV.U32 R26, RZ, RZ, -0x1 ;  /* 0xffffffffff1a7424 */ /* 0x000fd800078e00ff */
[----:B------:R-:W-:Y:S05]  /*c750*/  WARPSYNC.COLLECTIVE R26, `(.L_x_1925) ;  /* 0x000000001a087348 */ /* 0x000fea0003c00000 */
[----:B------:R-:W-:Y:S01]  /*c760*/  VOTE.ANY P3, P3 ;  /* 0x0000000000ff7806 */ /* 0x000fe20001860100 */
[----:B------:R-:W-:-:S12]  /*c770*/  ENDCOLLECTIVE ;  /* 0x000000000000791b */ /* 0x000fd80003800000 */
.L_x_1925:
[----:B------:R-:W-:Y:S05]  /*c780*/  BSYNC B0 ;  /* 0x0000000000007941 */ /* 0x000fea0003800000 */
.L_x_1924:
[----:B------:R-:W-:Y:S01]  /*c790*/  PLOP3.LUT P1, PT, P3, PT, PT, 0x80, 0x8 ;  /* 0x000000000008781c */ /* 0x000fe20001f2f070 */
[----:B------:R-:W-:-:S12]  /*c7a0*/  BRA `(.L_x_1926) ;  /* 0xffffff74005c7947 */ /* 0x000fd8000383ffff */
.L_x_1858:
        /* <DEDUP_REMOVED lines=8> */
.L_x_1928:
[----:B------:R-:W-:Y:S05]  /*c830*/  BSYNC B0 ;  /* 0x0000000000007941 */ /* 0x000fea0003800000 */
.L_x_1927:
[----:B------:R-:W-:Y:S01]  /*c840*/  LOP3.LUT R26, R26, 0x80000000, R59, 0xec, !PT ;  /* 0x800000001a1a7812 */ /* 0x000fe200078eec3b */
[----:B------:R-:W-:Y:S01]  /*c850*/  IMAD.MOV.U32 R27, RZ, RZ, R20 ;  /* 0x000000ffff1b7224 */ /* 0x000fe200078e0014 */
[----:B------:R-:W-:Y:S01]  /*c860*/  ISETP.NE.AND P2, PT, R20, RZ, PT ;  /* 0x000000ff1400720c */ /* 0x000fe20003f45270 */
[----:B------:R-:W-:Y:S02]  /*c870*/  VIADD R56, R56, 0xffffffe0 ;  /* 0xffffffe038387836 */ /* 0x000fe40000000000 */
        /* <DEDUP_REMOVED lines=10> */
.L_x_1929:
[----:B------:R-:W-:Y:S02]  /*c920*/  IMAD.MOV.U32 R27, RZ, RZ, R21 ;  /* 0x000000ffff1b7224 */ /* 0x000fe400078e0015 */
[----:B------:R-:W-:-:S07]  /*c930*/  IMAD.MOV.U32 R32, RZ, RZ, R29 ;  /* 0x000000ffff207224 */ /* 0x000fce00078e001d */
[----:B------:R-:W-:Y:S05]  /*c940*/  WARPSYNC.COLLECTIVE R26, `(.L_x_1930) ;  /* 0x000000001a087348 */ /* 0x000fea0003c00000 */
[----:B------:R0:W1:Y:S02]  /*c950*/  SHFL.DOWN P5, R29, R27, R23, R22 ;  /* 0x080000171b1d7389 */ /* 0x00006400000a0016 */
[----:B01----:R-:W-:Y:S05]  /*c960*/  ENDCOLLECTIVE ;  /* 0x000000000000791b */ /* 0x003fea0003800000 */
.L_x_1930:
[----:B------:R-:W-:Y:S01]  /*c970*/  IMAD.MOV.U32 R23, RZ, RZ, 0x2 ;  /* 0x00000002ff177424 */ /* 0x000fe200078e00ff */
[----:B------:R-:W-:Y:S02]  /*c980*/  SEL R22, R29, RZ, !P2 ;  /* 0x000000ff1d167207 */ /* 0x000fe40005000000 */
[----:B------:R-:W-:Y:S02]  /*c990*/  SEL R29, R32, RZ, !P1 ;  /* 0x000000ff201d7207 */ /* 0x000fe40004800000 */
[----:B------:R-:W-:Y:S01]  /*c9a0*/  SEL R32, R22, RZ, !P1 ;  /* 0x000000ff16207207 */ /* 0x000fe20004800000 */
[----:B------:R-:W-:Y:S02]  /*c9b0*/  IMAD.MOV.U32 R22, RZ, RZ, R33 ;  /* 0x000000ffff167224 */ /* 0x000fe400078e0021 */
[----:B------:R-:W-:Y:S02]  /*c9c0*/  IMAD.IADD R20, R20, 0x1, R29 ;  /* 0x0000000114147824 */ /* 0x000fe400078e021d */
[----:B------:R-:W-:-:S02]  /*c9d0*/  IMAD.IADD R21, R21, 0x1, R32 ;  /* 0x0000000115157824 */ /* 0x000fc400078e0220 */
[----:B------:R-:W-:Y:S01]  /*c9e0*/  IMAD.MOV.U32 R27, RZ, RZ, R20 ;  /* 0x000000ffff1b7224 */ /* 0x000fe200078e0014 */
[----:B------:R-:W-:-:S13]  /*c9f0*/  ISETP.NE.AND P2, PT, R20, RZ, PT ;  /* 0x000000ff1400720c */ /* 0x000fda0003f45270 */
[----:B------:R-:W-:Y:S05]  /*ca00*/  WARPSYNC.COLLECTIVE R26, `(.L_x_1931) ;  /* 0x000000001a087348 */ /* 0x000fea0003c00000 */
[----:B------:R0:W1:Y:S02]  /*ca10*/  SHFL.DOWN P5, R29, R27, R23, R22 ;  /* 0x080000171b1d7389 */ /* 0x00006400000a0016 */
[----:B01----:R-:W-:Y:S05]  /*ca20*/  ENDCOLLECTIVE ;  /* 0x000000000000791b */ /* 0x003fea0003800000 */
.L_x_1931:
[----:B------:R-:W-:Y:S02]  /*ca30*/  IMAD.MOV.U32 R27, RZ, RZ, R21 ;  /* 0x000000ffff1b7224 */ /* 0x000fe400078e0015 */
[----:B------:R-:W-:-:S07]  /*ca40*/  IMAD.MOV.U32 R32, RZ, RZ, R29 ;  /* 0x000000ffff207224 */ /* 0x000fce00078e001d */
[----:B------:R-:W-:Y:S05]  /*ca50*/  WARPSYNC.COLLECTIVE R26, `(.L_x_1932) ;  /* 0x000000001a087348 */ /* 0x000fea0003c00000 */
[----:B------:R0:W1:Y:S02]  /*ca60*/  SHFL.DOWN P5, R29, R27, R23, R22 ;  /* 0x080000171b1d7389 */ /* 0x00006400000a0016 */
[----:B01----:R-:W-:Y:S05]  /*ca70*/  ENDCOLLECTIVE ;  /* 0x000000000000791b */ /* 0x003fea0003800000 */
.L_x_1932:
[----:B------:R-:W-:Y:S02]  /*ca80*/  VIADD R22, R58, 0x2 ;  /* 0x000000023a167836 */ /* 0x000fe40000000000 */
[----:B------:R-:W-:-:S03]  /*ca90*/  IMAD.MOV.U32 R23, RZ, RZ, 0x4 ;  /* 0x00000004ff177424 */ /* 0x000fc600078e00ff */
[----:B------:R-:W-:Y:S01]  /*caa0*/  ISETP.GT.AND P1, PT, R22, R33, PT ;  /* 0x000000211600720c */ /* 0x000fe20003f24270 */
[----:B------:R-:W-:-:S03]  /*cab0*/  IMAD.MOV.U32 R22, RZ, RZ, R33 ;  /* 0x000000ffff167224 */ /* 0x000fc600078e0021 */
[----:B------:R-:W-:Y:S02]  /*cac0*/  SEL R32, R32, RZ, !P1 ;  /* 0x000000ff20207207 */ /* 0x000fe40004800000 */
[----:B------:R-:W-:-:S03]  /*cad0*/  SEL R29, R29, RZ, !P2 ;  /* 0x000000ff1d1d7207 */ /* 0x000fc60005000000 */
[----:B------:R-:W-:Y:S01]  /*cae0*/  IMAD.IADD R20, R20, 0x1, R32 ;  /* 0x0000000114147824 */ /* 0x000fe200078e0220 */
[----:B------:R-:W-:Y:S02]  /*caf0*/  SEL R32, R29, RZ, !P1 ;  /* 0x000000ff1d207207 */ /* 0x000fe40004800000 */
[----:B------:R-:W-:Y:S01]  /*cb00*/  ISETP.GT.AND P1, PT, R34, R33, PT ;  /* 0x000000212200720c */ /* 0x000fe20003f24270 */
[----:B------:R-:W-:Y:S01]  /*cb10*/  IMAD.MOV.U32 R27, RZ, RZ, R20 ;  /* 0x000000ffff1b7224 */ /* 0x000fe200078e0014 */
[----:B------:R-:W-:Y:S01]  /*cb20*/  ISETP.NE.AND P2, PT, R20, RZ, PT ;  /* 0x000000ff1400720c */ /* 0x000fe20003f45270 */
[----:B------:R-:W-:-:S12]  /*cb30*/  IMAD.IADD R21, R21, 0x1, R32 ;  /* 0x0000000115157824 */ /* 0x000fd800078e0220 */
[----:B------:R-:W-:Y:S05]  /*cb40*/  WARPSYNC.COLLECTIVE R26, `(.L_x_1933) ;  /* 0x000000001a087348 */ /* 0x000fea0003c00000 */
[----:B------:R0:W1:Y:S02]  /*cb50*/  SHFL.DOWN P5, R29, R27, R23, R22 ;  /* 0x080000171b1d7389 */ /* 0x00006400000a0016 */
[----:B01----:R-:W-:Y:S05]  /*cb60*/  ENDCOLLECTIVE ;  /* 0x000000000000791b */ /* 0x003fea0003800000 */
.L_x_1933:
[----:B------:R-:W-:Y:S02]  /*cb70*/  IMAD.MOV.U32 R27, RZ, RZ, R21 ;  /* 0x000000ffff1b7224 */ /* 0x000fe400078e0015 */
[----:B------:R-:W-:-:S07]  /*cb80*/  IMAD.MOV.U32 R32, RZ, RZ, R29 ;  /* 0x000000ffff207224 */ /* 0x000fce00078e001d */
[----:B------:R-:W-:Y:S05]  /*cb90*/  WARPSYNC.COLLECTIVE R26, `(.L_x_1934) ;  /* 0x000000001a087348 */ /* 0x000fea0003c00000 */
[----:B------:R0:W1:Y:S02]  /*cba0*/  SHFL.DOWN P5, R29, R27, R23, R22 ;  /* 0x080000171b1d7389 */ /* 0x00006400000a0016 */
[----:B01----:R-:W-:Y:S05]  /*cbb0*/  ENDCOLLECTIVE ;  /* 0x000000000000791b */ /* 0x003fea0003800000 */
.L_x_1934:
        /* <DEDUP_REMOVED lines=10> */
.L_x_1935:
[----:B------:R-:W-:Y:S01]  /*cc60*/  ISETP.GT.AND P1, PT, R48, R33, PT ;  /* 0x000000213000720c */ /* 0x000fe20003f24270 */
[----:B------:R-:W-:-:S04]  /*cc70*/  IMAD.IADD R21, R21, 0x1, R32 ;  /* 0x0000000115157824 */ /* 0x000fc800078e0220 */
[----:B------:R-:W-:Y:S02]  /*cc80*/  IMAD.MOV.U32 R27, RZ, RZ, R21 ;  /* 0x000000ffff1b7224 */ /* 0x000fe400078e0015 */
[----:B------:R-:W-:-:S07]  /*cc90*/  IMAD.MOV.U32 R32, RZ, RZ, R29 ;  /* 0x000000ffff207224 */ /* 0x000fce00078e001d */
[----:B------:R-:W-:Y:S05]  /*cca0*/  WARPSYNC.COLLECTIVE R26, `(.L_x_1936) ;  /* 0x000000001a087348 */ /* 0x000fea0003c00000 */
[----:B------:R0:W1:Y:S02]  /*ccb0*/  SHFL.DOWN P5, R29, R27, R23, R22 ;  /* 0x080000171b1d7389 */ /* 0x00006400000a0016 */
[----:B01----:R-:W-:Y:S05]  /*ccc0*/  ENDCOLLECTIVE ;  /* 0x000000000000791b */ /* 0x003fea0003800000 */
.L_x_1936:
        /* <DEDUP_REMOVED lines=10> */
.L_x_1937:
[----:B------:R-:W-:Y:S01]  /*cd70*/  ISETP.GT.AND P1, PT, R49, R33, PT ;  /* 0x000000213100720c */ /* 0x000fe20003f24270 */
[----:B------:R-:W-:-:S04]  /*cd80*/  IMAD.IADD R21, R21, 0x1, R32 ;  /* 0x0000000115157824 */ /* 0x000fc800078e0220 */
[----:B------:R-:W-:Y:S02]  /*cd90*/  IMAD.MOV.U32 R27, RZ, RZ, R21 ;  /* 0x000000ffff1b7224 */ /* 0x000fe400078e0015 */
[----:B------:R-:W-:-:S07]  /*cda0*/  IMAD.MOV.U32 R32, RZ, RZ, R29 ;  /* 0x000000ffff207224 */ /* 0x000fce00078e001d */
[----:B------:R-:W-:Y:S05]  /*cdb0*/  WARPSYNC.COLLECTIVE R26, `(.L_x_1938) ;  /* 0x000000001a087348 */ /* 0x000fea0003c00000 */
[----:B------:R0:W1:Y:S02]  /*cdc0*/  SHFL.DOWN P5, R29, R27, R23, R22 ;  /* 0x080000171b1d7389 */ /* 0x00006400000a0016 */
[----:B01----:R-:W-:Y:S05]  /*cdd0*/  ENDCOLLECTIVE ;  /* 0x000000000000791b */ /* 0x003fea0003800000 */
.L_x_1938:
[----:B------:R-:W-:Y:S05]  /*cde0*/  WARPSYNC.COLLECTIVE R26, `(.L_x_1939) ;  /* 0x000000001a087348 */ /* 0x000fea0003c00000 */
[----:B------:R-:W-:Y:S01]  /*cdf0*/  VOTE.ALL P3, P3 ;  /* 0x0000000000ff7806 */ /* 0x000fe20001860000 */
[----:B------:R-:W-:-:S12]  /*ce00*/  ENDCOLLECTIVE ;  /* 0x000000000000791b */ /* 0x000fd80003800000 */
.L_x_1939:
[----:B------:R-:W-:-:S04]  /*ce10*/  SEL R29, R29, RZ, !P2 ;  /* 0x000000ff1d1d7207 */ /* 0x000fc80005000000 */
[----:B------:R-:W-:-:S05]  /*ce20*/  SEL R29, R29, RZ, !P1 ;  /* 0x000000ff1d1d7207 */ /* 0x000fca0004800000 */
[----:B------:R-:W-:Y:S01]  /*ce30*/  IMAD.IADD R29, R21, 0x1, R29 ;  /* 0x00000001151d7824 */ /* 0x000fe200078e021d */
[----:B------:R-:W-:Y:S02]  /*ce40*/  SEL R21, R32, RZ, !P1 ;  /* 0x000000ff20157207 */ /* 0x000fe40004800000 */
[----:B------:R-:W-:Y:S02]  /*ce50*/  ISETP.NE.AND P1, PT, R28, RZ, PT ;  /* 0x000000ff1c00720c */ /* 0x000fe40003f25270 */
[----:B------:R-:W-:Y:S02]  /*ce60*/  IADD3 R28, PT, PT, R20, R21, R28 ;  /* 0x00000015141c7210 */ /* 0x000fe40007ffe01c */
[----:B------:R-:W-:-:S05]  /*ce70*/  SEL R29, R29, RZ, !P1 ;  /* 0x000000ff1d1d7207 */ /* 0x000fca0004800000 */
[----:B------:R-:W-:Y:S01]  /*ce80*/  IMAD.IADD R30, R29, 0x1, R30 ;  /* 0x000000011d1e7824 */ /* 0x000fe200078e021e */
[----:B------:R-:W-:Y:S06]  /*ce90*/  BRA `(.L_x_1940) ;  /* 0xffffff70009c7947 */ /* 0x000fec000383ffff */
.L_x_1886:
[----:B------:R-:W-:Y:S01]  /*cea0*/  BSSY B0, `(.L_x_1941) ;  /* 0x0000006000007945 */ /* 0x000fe20003800000 */
[----:B------:R-:W-:Y:S01]  /*ceb0*/  PLOP3.LUT P3, PT, P3, PT, PT, 0x8, 0x80 ;  /* 0x000000000080781c */ /* 0x000fe20001f6e170 */
[----:B------:R-:W-:-:S12]  /*cec0*/  IMAD.MOV.U32 R26, RZ, RZ, -0x1 ;  /* 0xffffffffff1a7424 */ /* 0x000fd800078e00ff */
[----:B------:R-:W-:Y:S05]  /*ced0*/  WARPSYNC.COLLECTIVE R26, `(.L_x_1942) ;  /* 0x000000001a087348 */ /* 0x000fea0003c00000 */
[----:B------:R-:W-:Y:S01]  /*cee0*/  VOTE.ANY P3, P3 ;  /* 0x0000000000ff7806 */ /* 0x000fe20001860100 */
[----:B------:R-:W-:-:S12]  /*cef0*/  ENDCOLLECTIVE ;  /* 0x000000000000791b */ /* 0x000fd80003800000 */
.L_x_1942:
[----:B------:R-:W-:Y:S05]  /*cf00*/  BSYNC B0 ;  /* 0x0000000000007941 */ /* 0x000fea0003800000 */
.L_x_1941:
[----:B------:R-:W-:Y:S05]  /*cf10*/  BRA `(.L_x_1943) ;  /* 0xffffffcc00247947 */ /* 0x000fea000383ffff */
.L_x_1888:
[----:B------:R-:W0:Y:S01]  /*cf20*/  S2R R36, SR_GEMASK ;  /* 0x0000000000247919 */ /* 0x000e220000003c00 */
[----:B------:R-:W-:Y:S01]  /*cf30*/  BSSY B0, `(.L_x_1944) ;  /* 0x0000006000007945 */ /* 0x000fe20003800000 */
[----:B------:R-:W-:Y:S01]  /*cf40*/  PLOP3.LUT P5, PT, P5, PT, PT, 0x8, 0x80 ;  /* 0x000000000080781c */ /* 0x000fe20002fae170 */
[----:B------:R-:W-:-:S12]  /*cf50*/  IMAD.MOV.U32 R26, RZ, RZ, -0x1 ;  /* 0xffffffffff1a7424 */ /* 0x000fd800078e00ff */
[----:B0-----:R-:W-:Y:S05]  /*cf60*/  WARPSYNC.COLLECTIVE R26, `(.L_x_1945) ;  /* 0x000000001a087348 */ /* 0x001fea0003c00000 */
[----:B------:R-:W-:Y:S01]  /*cf70*/  VOTE.ANY R26, PT, P5 ;  /* 0x00000000001a7806 */ /* 0x000fe200028e0100 */
[----:B0-----:R-:W-:Y:S06]  /*cf80*/  ENDCOLLECTIVE ;  /* 0x000000000000791b */ /* 0x001fec0003800000 */
.L_x_1945:
[----:B------:R-:W-:Y:S05]  /*cf90*/  BSYNC B0 ;  /* 0x0000000000007941 */ /* 0x000fea0003800000 */
.L_x_1944:
[----:B------:R-:W-:Y:S01]  /*cfa0*/  LOP3.LUT R26, R26, 0x80000000, R36, 0xec, !PT ;  /* 0x800000001a1a7812 */ /* 0x000fe200078eec24 */
[----:B------:R-:W-:Y:S02]  /*cfb0*/  IMAD.MOV.U32 R27, RZ, RZ, R16 ;  /* 0x000000ffff1b7224 */ /* 0x000fe400078e0010 */
[----:B------:R-:W-:Y:S02]  /*cfc0*/  VIADD R38, R47, 0x10 ;  /* 0x000000102f267836 */ /* 0x000fe40000000000 */
[----:B------:R-:W-:-:S05]  /*cfd0*/  VIADD R23, R26, 0xffffffff ;  /* 0xffffffff1a177836 */ /* 0x000fca0000000000 */
[----:B------:R-:W-:Y:S01]  /*cfe0*/  LOP3.LUT R30, R26, R23, RZ, 0xc, !PT ;  /* 0x000000171a1e7212 */ /* 0x000fe200078e0cff */
[----:B------:R-:W-:Y:S02]  /*cff0*/  IMAD.MOV.U32 R23, RZ, RZ, 0x1 ;  /* 0x00000001ff177424 */ /* 0x000fe400078e00ff */
[----:B------:R-:W-:Y:S01]  /*d000*/  IMAD.MOV.U32 R26, RZ, RZ, -0x1 ;  /* 0xffffffffff1a7424 */ /* 0x000fe200078e00ff */
[----:B------:R0:W1:Y:S06]  /*d010*/  POPC R22, R30 ;  /* 0x0000001e00167309 */ /* 0x00006c0000000000 */
[----:B01----:R-:W-:Y:S05]  /*d020*/  WARPSYNC.COLLECTIVE R26, `(.L_x_1946) ;  /* 0x000000001a087348 */ /* 0x003fea0003c00000 */
[----:B-1----:R1:W2:Y:S02]  /*d030*/  SHFL.DOWN P5, R29, R27, R23, R22 ;  /* 0x080000171b1d7389 */ /* 0x0022a400000a0016 */
[----:B012---:R-:W-:Y:S05]  /*d040*/  ENDCOLLECTIVE ;  /* 0x000000000000791b */ /* 0x007fea0003800000 */
.L_x_1946:
[----:B------:R-:W-:Y:S01]  /*d050*/  ISETP.GE.AND P3, PT, R47, R22, PT ;  /* 0x000000162f00720c */ /* 0x000fe20003f66270 */
[----:B------:R-:W-:Y:S02]  /*d060*/  IMAD.MOV.U32 R27, RZ, RZ, R17 ;  /* 0x000000ffff1b7224 */ /* 0x000fe400078e0011 */
[----:B------:R-:W-:-:S10]  /*d070*/  IMAD.MOV.U32 R28, RZ, RZ, R29 ;  /* 0x000000ffff1c7224 */ /* 0x000fd400078e001d */
[----:B------:R-:W-:Y:S05]  /*d080*/  WARPSYNC.COLLECTIVE R26, `(.L_x_1947) ;  /* 0x000000001a087348 */ /* 0x000fea0003c00000 */
[----:B------:R0:W1:Y:S02]  /*d090*/  SHFL.DOWN P5, R29, R27, R23, R22 ;  /* 0x080000171b1d7389 */ /* 0x00006400000a0016 */
[----:B01----:R-:W-:Y:S05]  /*d0a0*/  ENDCOLLECTIVE ;  /* 0x000000000000791b */ /* 0x003fea0003800000 */
.L_x_1947:
[----:B------:R-:W-:-:S05]  /*d0b0*/  SEL R37, R28, RZ, !P3 ;  /* 0x000000ff1c257207 */ /* 0x000fca0005800000 */
[----:B------:R-:W-:-:S04]  /*d0c0*/  IMAD.IADD R37, R16, 0x1, R37 ;  /* 0x0000000110257824 */ /* 0x000fc800078e0225 */
[----:B------:R-:W-:Y:S02]  /*d0d0*/  IMAD.MOV.U32 R27, RZ, RZ, R37 ;  /* 0x000000ffff1b7224 */ /* 0x000fe400078e0025 */
[----:B------:R-:W-:Y:S01]  /*d0e0*/  IMAD.MOV.U32 R23, RZ, RZ, 0x2 ;  /* 0x00000002ff177424 */ /* 0x000fe200078e00ff */
[----:B------:R-:W-:-:S04]  /*d0f0*/  ISETP.NE.AND P5, PT, R16, RZ, PT ;  /* 0x000000ff1000720c */ /* 0x000fc80003fa5270 */
[----:B------:R-:W-:-:S04]  /*d100*/  SEL R29, R29, RZ, !P5 ;  /* 0x000000ff1d1d7207 */ /* 0x000fc80006800000 */
[----:B------:R-:W-:-:S05]  /*d110*/  SEL R29, R29, RZ, !P3 ;  /* 0x000000ff1d1d7207 */ /* 0x000fca0005800000 */
[----:B------:R-:W-:-:S07]  /*d120*/  IMAD.IADD R53, R17, 0x1, R29 ;  /* 0x0000000111357824 */ /* 0x000fce00078e021d */
[----:B------:R-:W-:Y:S05]  /*d130*/  WARPSYNC.COLLECTIVE R26, `(.L_x_1948) ;  /* 0x000000001a087348 */ /* 0x000fea0003c00000 */
[----:B------:R0:W1:Y:S02]  /*d140*/  SHFL.DOWN P5, R29, R27, R23, R22 ;  /* 0x080000171b1d7389 */ /* 0x00006400000a0016 */
[----:B01----:R-:W-:Y:S05]  /*d150*/  ENDCOLLECTIVE ;  /* 0x000000000000791b */ /* 0x003fea0003800000 */
.L_x_1948:
[----:B------:R-:W-:-:S05]  /*d160*/  VIADD R17, R47, 0x2 ;  /* 0x000000022f117836 */ /* 0x000fca0000000000 */
[----:B------:R-:W-:Y:S01]  /*d170*/  ISETP.GT.AND P3, PT, R17, R22, PT ;  /* 0x000000161100720c */ /* 0x000fe20003f64270 */
[----:B------:R-:W-:Y:S02]  /*d180*/  IMAD.MOV.U32 R27, RZ, RZ, R53 ;  /* 0x000000ffff1b7224 */ /* 0x000fe400078e0035 */
[----:B------:R-:W-:-:S10]  /*d190*/  IMAD.MOV.U32 R28, RZ, RZ, R29 ;  /* 0x000000ffff1c7224 */ /* 0x000fd400078e001d */
[----:B------:R-:W-:Y:S05]  /*d1a0*/  WARPSYNC.COLLECTIVE R26, `(.L_x_1949) ;  /* 0x000000001a087348 */ /* 0x000fea0003c00000 */
[----:B------:R0:W1:Y:S02]  /*d1b0*/  SHFL.DOWN P5, R29, R27, R23, R22 ;  /* 0x080000171b1d7389 */ /* 0x00006400000a0016 */
[----:B01----:R-:W-:Y:S05]  /*d1c0*/  ENDCOLLECTIVE ;  /* 0x000000000000791b */ /* 0x003fea0003800000 */
.L_x_1949:
[----:B------:R-:W-:-:S05]  /*d1d0*/  SEL R28, R28, RZ, !P3 ;  /* 0x000000ff1c1c7207 */ /* 0x000fca0005800000 */
[----:B------:R-:W-:-:S04]  /*d1e0*/  IMAD.IADD R17, R37, 0x1, R28 ;  /* 0x0000000125117824 */ /* 0x000fc800078e021c */
[----:B------:R-:W-:Y:S02]  /*d1f0*/  IMAD.MOV.U32 R27, RZ, RZ, R17 ;  /* 0x000000ffff1b7224 */ /* 0x000fe400078e0011 */
[----:B------:R-:W-:Y:S01]  /*d200*/  IMAD.MOV.U32 R23, RZ, RZ, 0x4 ;  /* 0x00000004ff177424 */ /* 0x000fe200078e00ff */
[----:B------:R-:W-:Y:S01]  /*d210*/  ISETP.NE.AND P5, PT, R37, RZ, PT ;  /* 0x000000ff2500720c */ /* 0x000fe20003fa5270 */
[----:B------:R-:W-:-:S03]  /*d220*/  VIADD R37, R47, 0x4 ;  /* 0x000000042f257836 */ /* 0x000fc60000000000 */
[----:B------:R-:W-:-:S04]  /*d230*/  SEL R29, R29, RZ, !P5 ;  /* 0x000000ff1d1d7207 */ /* 0x000fc80006800000 */
[----:B------:R-:W-:Y:S02]  /*d240*/  SEL R16, R29, RZ, !P3 ;  /* 0x000000ff1d107207 */ /* 0x000fe40005800000 */
[----:B------:R-:W-:Y:S01]  /*d250*/  ISETP.GT.AND P3, PT, R37, R22, PT ;  /* 0x000000162500720c */ /* 0x000fe20003f64270 */
[----:B------:R-:W-:-:S12]  /*d260*/  VIADD R37, R47, 0x8 ;  /* 0x000000082f257836 */ /* 0x000fd80000000000 */
[----:B------:R-:W-:Y:S05]  /*d270*/  WARPSYNC.COLLECTIVE R26, `(.L_x_1950) ;  /* 0x000000001a087348 */ /* 0x000fea0003c00000 */
[----:B------:R0:W1:Y:S02]  /*d280*/  SHFL.DOWN P5, R29, R27, R23, R22 ;  /* 0x080000171b1d7389 */ /* 0x00006400000a0016 */
[----:B01----:R-:W-:Y:S05]  /*d290*/  ENDCOLLECTIVE ;  /* 0x000000000000791b */ /* 0x003fea0003800000 */
.L_x_1950:
[----:B------:R-:W-:-:S04]  /*d2a0*/  IMAD.IADD R55, R53, 0x1, R16 ;  /* 0x0000000135377824 */ /* 0x000fc800078e0210 */
[----:B------:R-:W-:Y:S02]  /*d2b0*/  IMAD.MOV.U32 R27, RZ, RZ, R55 ;  /* 0x000000ffff1b7224 */ /* 0x000fe400078e0037 */
[----:B------:R-:W-:-:S07]  /*d2c0*/  IMAD.MOV.U32 R16, RZ, RZ, R29 ;  /* 0x000000ffff107224 */ /* 0x000fce00078e001d */
[----:B------:R-:W-:Y:S05]  /*d2d0*/  WARPSYNC.COLLECTIVE R26, `(.L_x_1951) ;  /* 0x000000001a087348 */ /* 0x000fea0003c00000 */
[----:B------:R0:W1:Y:S02]  /*d2e0*/  SHFL.DOWN P5, R29, R27, R23, R22 ;  /* 0x080000171b1d7389 */ /* 0x00006400000a0016 */
[----:B01----:R-:W-:Y:S05]  /*d2f0*/  ENDCOLLECTIVE ;  /* 0x000000000000791b */ /* 0x003fea0003800000 */
.L_x_1951:
[----:B------:R-:W-:-:S05]  /*d300*/  SEL R16, R16, RZ, !P3 ;  /* 0x000000ff10107207 */ /* 0x000fca0005800000 */
[----:B------:R-:W-:-:S04]  /*d310*/  IMAD.IADD R59, R17, 0x1, R16 ;  /* 0x00000001113b7824 */ /* 0x000fc800078e0210 */
[----:B------:R-:W-:Y:S02]  /*d320*/  IMAD.MOV.U32 R27, RZ, RZ, R59 ;  /* 0x000000ffff1b7224 */ /* 0x000fe400078e003b */
[----:B------:R-:W-:Y:S01]  /*d330*/  IMAD.MOV.U32 R23, RZ, RZ, 0x8 ;  /* 0x00000008ff177424 */ /* 0x000fe200078e00ff */
[----:B------:R-:W-:-:S04]  /*d340*/  ISETP.NE.AND P5, PT, R17, RZ, PT ;  /* 0x000000ff1100720c */ /* 0x000fc80003fa5270 */
[----:B------:R-:W-:-:S04]  /*d350*/  SEL R29, R29, RZ, !P5 ;  /* 0x000000ff1d1d7207 */ /* 0x000fc80006800000 */
[----:B------:R-:W-:Y:S02]  /*d360*/  SEL R28, R29, RZ, !P3 ;  /* 0x000000ff1d1c7207 */ /* 0x000fe40005800000 */
[----:B------:R-:W-:-:S13]  /*d370*/  ISETP.GT.AND P3, PT, R37, R22, PT ;  /* 0x000000162500720c */ /* 0x000fda0003f64270 */
[----:B------:R-:W-:Y:S05]  /*d380*/  WARPSYNC.COLLECTIVE R26, `(.L_x_1952) ;  /* 0x000000001a087348 */ /* 0x000fea0003c00000 */
[----:B------:R0:W1:Y:S02]  /*d390*/  SHFL.DOWN P5, R29, R27, R23, R22 ;  /* 0x080000171b1d7389 */ /* 0x00006400000a0016 */
[----:B01----:R-:W-:Y:S05]  /*d3a0*/  ENDCOLLECTIVE ;  /* 0x000000000000791b */ /* 0x003fea0003800000 */
.L_x_1952:
[----:B------:R-:W-:-:S04]  /*d3b0*/  IMAD.IADD R53, R55, 0x1, R28 ;  /* 0x0000000137357824 */ /* 0x000fc800078e021c */
[----:B------:R-:W-:Y:S02]  /*d3c0*/  IMAD.MOV.U32 R27, RZ, RZ, R53 ;  /* 0x000000ffff1b7224 */ /* 0x000fe400078e0035 */
[----:B------:R-:W-:-:S07]  /*d3d0*/  IMAD.MOV.U32 R16, RZ, RZ, R29 ;  /* 0x000000ffff107224 */ /* 0x000fce00078e001d */
[----:B------:R-:W-:Y:S05]  /*d3e0*/  WARPSYNC.COLLECTIVE R26, `(.L_x_1953) ;  /* 0x000000001a087348 */ /* 0x000fea0003c00000 */
[----:B------:R0:W1:Y:S02]  /*d3f0*/  SHFL.DOWN P5, R29, R27, R23, R22 ;  /* 0x080000171b1d7389 */ /* 0x00006400000a0016 */
[----:B01----:R-:W-:Y:S05]  /*d400*/  ENDCOLLECTIVE ;  /* 0x000000000000791b */ /* 0x003fea0003800000 */
.L_x_1953:
[----:B------:R-:W-:-:S05]  /*d410*/  SEL R16, R16, RZ, !P3 ;  /* 0x000000ff10107207 */ /* 0x000fca0005800000 */
[----:B------:R-:W-:Y:S02]  /*d420*/  IMAD.IADD R57, R59, 0x1, R16 ;  /* 0x000000013b397824 */ /* 0x000fe400078e0210 */
[----:B------:R-:W0:Y:S03]  /*d430*/  LDC.64 R16, c[0x0][0x3a8] ;  /* 0x0000ea00ff107b82 */ /* 0x000e260000000a00 */
[----:B------:R-:W-:Y:S01]  /*d440*/  ISETP.NE.AND P6, PT, R57, RZ, PT ;  /* 0x000000ff3900720c */ /* 0x000fe20003fc5270 */
[----:B------:R-:W-:Y:S02]  /*d450*/  IMAD.MOV.U32 R27, RZ, RZ, R57 ;  /* 0x000000ffff1b7224 */ /* 0x000fe400078e0039 */
[----:B------:R-:W-:Y:S01]  /*d460*/  IMAD.MOV.U32 R23, RZ, RZ, 0x10 ;  /* 0x00000010ff177424 */ /* 0x000fe200078e00ff */
[----:B------:R-:W-:-:S04]  /*d470*/  ISETP.NE.AND P5, PT, R59, RZ, PT ;  /* 0x000000ff3b00720c */ /* 0x000fc80003fa5270 */
[----:B------:R-:W-:-:S04]  /*d480*/  SEL R29, R29, RZ, !P5 ;  /* 0x000000ff1d1d7207 */ /* 0x000fc80006800000 */
[----:B------:R-:W-:Y:S02]  /*d490*/  SEL R28, R29, RZ, !P3 ;  /* 0x000000ff1d1c7207 */ /* 0x000fe40005800000 */
[----:B------:R-:W-:-:S13]  /*d4a0*/  ISETP.NE.U32.AND P3, PT, R18, 0x65, PT ;  /* 0x000000651200780c */ /* 0x000fda0003f65070 */
[----:B0-----:R-:W-:Y:S05]  /*d4b0*/  WARPSYNC.COLLECTIVE R26, `(.L_x_1954) ;  /* 0x000000001a087348 */ /* 0x001fea0003c00000 */
[----:B------:R1:W2:Y:S02]  /*d4c0*/  SHFL.DOWN P5, R29, R27, R23, R22 ;  /* 0x080000171b1d7389 */ /* 0x0002a400000a0016 */
[----:B012---:R-:W-:Y:S05]  /*d4d0*/  ENDCOLLECTIVE ;  /* 0x000000000000791b */ /* 0x007fea0003800000 */
.L_x_1954:
[----:B------:R-:W-:Y:S01]  /*d4e0*/  IMAD.IADD R55, R53, 0x1, R28 ;  /* 0x0000000135377824 */ /* 0x000fe200078e021c */
[----:B------:R-:W-:Y:S02]  /*d4f0*/  ISETP.NE.AND.EX P3, PT, R19, RZ, PT, P3 ;  /* 0x000000ff1300720c */ /* 0x000fe40003f65330 */
[----:B------:R-:W-:-:S05]  /*d500*/  LOP3.LUT R19, RZ, R51, RZ, 0x33, !PT ;  /* 0x00000033ff137212 */ /* 0x000fca00078e33ff */
[----:B------:R-:W-:Y:S02]  /*d510*/  IMAD.IADD R54, R19, 0x1, R54 ;  /* 0x0000000113367824 */ /* 0x000fe400078e0236 */
[----:B------:R-:W-:Y:S02]  /*d520*/  IMAD.MOV.U32 R27, RZ, RZ, R55 ;  /* 0x000000ffff1b7224 */ /* 0x000fe400078e0037 */
[----:B------:R-:W-:-:S07]  /*d530*/  IMAD.MOV.U32 R28, RZ, RZ, R29 ;  /* 0x000000ffff1c7224 */ /* 0x000fce00078e001d */
[----:B------:R-:W-:Y:S05]  /*d540*/  WARPSYNC.COLLECTIVE R26, `(.L_x_1955) ;  /* 0x000000001a087348 */ /* 0x000fea0003c00000 */
[----:B------:R0:W1:Y:S02]  /*d550*/  SHFL.DOWN P5, R29, R27, R23, R22 ;  /* 0x080000171b1d7389 */ /* 0x00006400000a0016 */
[----:B01----:R-:W-:Y:S05]  /*d560*/  ENDCOLLECTIVE ;  /* 0x000000000000791b */ /* 0x003fea0003800000 */
.L_x_1955:
[----:B------:R-:W-:Y:S05]  /*d570*/  WARPSYNC.COLLECTIVE R26, `(.L_x_1956) ;  /* 0x000000001a087348 */ /* 0x000fea0003c00000 */
[----:B------:R-:W-:Y:S01]  /*d580*/  VOTE.ALL P3, P3 ;  /* 0x0000000000ff7806 */ /* 0x000fe20001860000 */
[----:B------:R-:W-:-:S12]  /*d590*/  ENDCOLLECTIVE ;  /* 0x000000000000791b */ /* 0x000fd80003800000 */
.L_x_1956:
[----:B------:R-:W-:Y:S02]  /*d5a0*/  ISETP.GT.AND P5, PT, R38, R22, PT ;  /* 0x000000162600720c */ /* 0x000fe40003fa4270 */
[----:B------:R-:W-:Y:S02]  /*d5b0*/  SEL R29, R29, RZ, !P6 ;  /* 0x000000ff1d1d7207 */ /* 0x000fe40007000000 */
[----:B------:R-:W-:Y:S02]  /*d5c0*/  SEL R28, R28, RZ, !P5 ;  /* 0x000000ff1c1c7207 */ /* 0x000fe40006800000 */
[----:B------:R-:W-:Y:S02]  /*d5d0*/  SEL R30, R29, RZ, !P5 ;  /* 0x000000ff1d1e7207 */ /* 0x000fe40006800000 */
[----:B------:R-:W-:Y:S01]  /*d5e0*/  IADD3 R52, P5, PT, R16, 0x200, RZ ;  /* 0x0000020010347810 */ /* 0x000fe20007fbe0ff */
[----:B------:R-:W-:Y:S02]  /*d5f0*/  IMAD.IADD R28, R57, 0x1, R28 ;  /* 0x00000001391c7824 */ /* 0x000fe400078e021c */
[----:B------:R-:W-:-:S02]  /*d600*/  IMAD.IADD R30, R55, 0x1, R30 ;  /* 0x00000001371e7824 */ /* 0x000fc400078e021e */
[----:B------:R-:W-:Y:S01]  /*d610*/  IMAD.X R53, RZ, RZ, R17, P5 ;  /* 0x000000ffff357224 */ /* 0x000fe200028e0611 */
[----:B------:R-:W-:Y:S07]  /*d620*/  BRA `(.L_x_1957) ;  /* 0xffffffc800707947 */ /* 0x000fee000383ffff */
.L_x_1890:
[----:B------:R-:W-:Y:S01]  /*d630*/  BSSY B0, `(.L_x_1958) ;  /* 0x0000006000007945 */ /* 0x000fe20003800000 */
[----:B------:R-:W-:Y:S01]  /*d640*/  PLOP3.LUT P3, PT, P3, PT, PT, 0x8, 0x80 ;  /* 0x000000000080781c */ /* 0x000fe20001f6e170 */
[----:B------:R-:W-:-:S12]  /*d650*/  IMAD.MOV.U32 R26, RZ, RZ, -0x1 ;  /* 0xffffffffff1a7424 */ /* 0x000fd800078e00ff */
[----:B------:R-:W-:Y:S05]  /*d660*/  WARPSYNC.COLLECTIVE R26, `(.L_x_1959) ;  /* 0x000000001a087348 */ /* 0x000fea0003c00000 */
[----:B------:R-:W-:Y:S01]  /*d670*/  VOTE.ANY P3, P3 ;  /* 0x0000000000ff7806 */ /* 0x000fe20001860100 */
[----:B------:R-:W-:-:S12]  /*d680*/  ENDCOLLECTIVE ;  /* 0x000000000000791b */ /* 0x000fd80003800000 */
.L_x_1959:
[----:B------:R-:W-:Y:S05]  /*d690*/  BSYNC B0 ;  /* 0x0000000000007941 */ /* 0x000fea0003800000 */
.L_x_1958:
[----:B------:R-:W-:Y:S05]  /*d6a0*/  BRA `(.L_x_1960) ;  /* 0xffffffc800807947 */ /* 0x000fea000383ffff */
.L_x_1892:
        /* <DEDUP_REMOVED lines=8> */
.L_x_1962:
[----:B------:R-:W-:Y:S05]  /*d730*/  BSYNC B0 ;  /* 0x0000000000007941 */ /* 0x000fea0003800000 */
.L_x_1961:
        /* <DEDUP_REMOVED lines=8> */
[----:B------:R0:W1:Y:S02]  /*d7c0*/  POPC R22, R19 ;  /* 0x0000001300167309 */ /* 0x0000640000000000 */
[----:B0-----:R-:W-:-:S07]  /*d7d0*/  VIADD R19, R47, 0x4 ;  /* 0x000000042f137836 */ /* 0x001fce0000000000 */
[----:B-1----:R-:W-:Y:S05]  /*d7e0*/  WARPSYNC.COLLECTIVE R26, `(.L_x_1963) ;  /* 0x000000001a087348 */ /* 0x002fea0003c00000 */
[----:B-1----:R0:W1:Y:S02]  /*d7f0*/  SHFL.DOWN P5, R29, R27, R23, R22 ;  /* 0x080000171b1d7389 */ /* 0x00206400000a0016 */
[----:B01----:R-:W-:Y:S05]  /*d800*/  ENDCOLLECTIVE ;  /* 0x000000000000791b */ /* 0x003fea0003800000 */
.L_x_1963:
[----:B------:R-:W-:Y:S02]  /*d810*/  IMAD.MOV.U32 R27, RZ, RZ, R17 ;  /* 0x000000ffff1b7224 */ /* 0x000fe400078e0011 */
[----:B------:R-:W-:-:S07]  /*d820*/  IMAD.MOV.U32 R54, RZ, RZ, R29 ;  /* 0x000000ffff367224 */ /* 0x000fce00078e001d */
[----:B------:R-:W-:Y:S05]  /*d830*/  WARPSYNC.COLLECTIVE R26, `(.L_x_1964) ;  /* 0x000000001a087348 */ /* 0x000fea0003c00000 */
[----:B------:R0:W1:Y:S02]  /*d840*/  SHFL.DOWN P5, R29, R27, R23, R22 ;  /* 0x080000171b1d7389 */ /* 0x00006400000a0016 */
[----:B01----:R-:W-:Y:S05]  /*d850*/  ENDCOLLECTIVE ;  /* 0x000000000000791b */ /* 0x003fea0003800000 */
.L_x_1964:
        /* <DEDUP_REMOVED lines=13> */
.L_x_1965:
[----:B------:R-:W-:Y:S02]  /*d930*/  IMAD.MOV.U32 R27, RZ, RZ, R57 ;  /* 0x000000ffff1b7224 */ /* 0x000fe400078e0039 */
[----:B------:R-:W-:-:S07]  /*d940*/  IMAD.MOV.U32 R54, RZ, RZ, R29 ;  /* 0x000000ffff367224 */ /* 0x000fce00078e001d */
[----:B------:R-:W-:Y:S05]  /*d950*/  WARPSYNC.COLLECTIVE R26, `(.L_x_1966) ;  /* 0x000000001a087348 */ /* 0x000fea0003c00000 */
[----:B------:R0:W1:Y:S02]  /*d960*/  SHFL.DOWN P5, R29, R27, R23, R22 ;  /* 0x080000171b1d7389 */ /* 0x00006400000a0016 */
[----:B01----:R-:W-:Y:S05]  /*d970*/  ENDCOLLECTIVE ;  /* 0x000000000000791b */ /* 0x003fea0003800000 */
.L_x_1966:
        /* <DEDUP_REMOVED lines=12> */
.L_x_1967:
[----:B------:R-:W-:Y:S02]  /*da40*/  IMAD.MOV.U32 R27, RZ, RZ, R17 ;  /* 0x000000ffff1b7224 */ /* 0x000fe400078e0011 */
[----:B------:R-:W-:-:S07]  /*da50*/  IMAD.MOV.U32 R16, RZ, RZ, R29 ;  /* 0x000000ffff107224 */ /* 0x000fce00078e001d */
[----:B------:R-:W-:Y:S05]  /*da60*/  WARPSYNC.COLLECTIVE R26, `(.L_x_1968) ;  /* 0x000000001a087348 */ /* 0x000fea0003c00000 */
[----:B------:R0:W1:Y:S02]  /*da70*/  SHFL.DOWN P5, R29, R27, R23, R22 ;  /* 0x080000171b1d7389 */ /* 0x00006400000a0016 */
[----:B01----:R-:W-:Y:S05]  /*da80*/  ENDCOLLECTIVE ;  /* 0x000000000000791b */ /* 0x003fea0003800000 */
.L_x_1968:
        /* <DEDUP_REMOVED lines=8> */
[----:B------:R-:W-:-:S12]  /*db10*/  IMAD.IADD R57, R17, 0x1, R16 ;  /* 0x0000000111397824 */ /* 0x000fd800078e0210 */
[----:B------:R-:W-:Y:S05]  /*db20*/  WARPSYNC.COLLECTIVE R26, `(.L_x_1969) ;  /* 0x000000001a087348 */ /* 0x000fea0003c00000 */
[----:B------:R0:W1:Y:S02]  /*db30*/  SHFL.DOWN P5, R29, R27, R23, R22 ;  /* 0x080000171b1d7389 */ /* 0x00006400000a0016 */
[----:B01----:R-:W-:Y:S05]  /*db40*/  ENDCOLLECTIVE ;  /* 0x000000000000791b */ /* 0x003fea0003800000 */
.L_x_1969:
[----:B------:R-:W-:Y:S02]  /*db50*/  IMAD.MOV.U32 R27, RZ, RZ, R57 ;  /* 0x000000ffff1b7224 */ /* 0x000fe400078e0039 */
[----:B------:R-:W-:-:S07]  /*db60*/  IMAD.MOV.U32 R16, RZ, RZ, R29 ;  /* 0x000000ffff107224 */ /* 0x000fce00078e001d */
[----:B------:R-:W-:Y:S05]  /*db70*/  WARPSYNC.COLLECTIVE R26, `(.L_x_1970) ;  /* 0x000000001a087348 */ /* 0x000fea0003c00000 */
[----:B------:R0:W1:Y:S02]  /*db80*/  SHFL.DOWN P5, R29, R27, R23, R22 ;  /* 0x080000171b1d7389 */ /* 0x00006400000a0016 */
[----:B01----:R-:W-:Y:S05]  /*db90*/  ENDCOLLECTIVE ;  /* 0x000000000000791b */ /* 0x003fea0003800000 */
.L_x_1970:
        /* <DEDUP_REMOVED lines=12> */
.L_x_1971:
[----:B------:R-:W-:Y:S02]  /*dc60*/  IMAD.MOV.U32 R27, RZ, RZ, R17 ;  /* 0x000000ffff1b7224 */ /* 0x000fe400078e0011 */
[----:B------:R-:W-:-:S07]  /*dc70*/  IMAD.MOV.U32 R16, RZ, RZ, R29 ;  /* 0x000000ffff107224 */ /* 0x000fce00078e001d */
[----:B------:R-:W-:Y:S05]  /*dc80*/  WARPSYNC.COLLECTIVE R26, `(.L_x_1972) ;  /* 0x000000001a087348 */ /* 0x000fea0003c00000 */
[----:B------:R0:W1:Y:S02]  /*dc90*/  SHFL.DOWN P5, R29, R27, R23, R22 ;  /* 0x080000171b1d7389 */ /* 0x00006400000a0016 */
[----:B01----:R-:W-:Y:S05]  /*dca0*/  ENDCOLLECTIVE ;  /* 0x000000000000791b */ /* 0x003fea0003800000 */
.L_x_1972:
[----:B------:R-:W-:Y:S05]  /*dcb0*/  WARPSYNC.COLLECTIVE R26, `(.L_x_1973) ;  /* 0x000000001a087348 */ /* 0x000fea0003c00000 */
[----:B------:R-:W-:Y:S01]  /*dcc0*/  VOTE.ALL P3, P3 ;  /* 0x0000000000ff7806 */ /* 0x000fe20001860000 */
[----:B------:R-:W-:-:S12]  /*dcd0*/  ENDCOLLECTIVE ;  /* 0x000000000000791b */ /* 0x000fd80003800000 */
.L_x_1973:
        /* <DEDUP_REMOVED lines=10> */
.L_x_1975:
        /* <DEDUP_REMOVED lines=16> */
.L_x_2027:


//--------------------- .text._ZN6thrust24THRUST_300001_SM_1000_NS8cuda_cub4core6detail13_kernel_agentINS1_15__reduce_by_key9InitAgentIN3cub18CUB_300001_SM_100024ReduceByKeyScanTileStateIiiLb1EEEiPiEEJSA_iSB_EEEvDpT0_ --------------------------
	.section	.text._ZN6thrust24THRUST_300001_SM_1000_NS8cuda_cub4core6detail13_kernel_agentINS1_15__reduce_by_key9InitAgentIN3cub18CUB_300001_SM_100024ReduceByKeyScanTileStateIiiLb1EEEiPiEEJSA_iSB_EEEvDpT0_,"ax",@progbits
	.align	128
        .global         _ZN6thrust24THRUST_300001_SM_1000_NS8cuda_cub4core6detail13_kernel_agentINS1_15__reduce_by_key9InitAgentIN3cub18CUB_300001_SM_100024ReduceByKeyScanTileStateIiiLb1EEEiPiEEJSA_iSB_EEEvDpT0_
        .type           _ZN6thrust24THRUST_300001_SM_1000_NS8cuda_cub4core6detail13_kernel_agentINS1_15__reduce_by_key9InitAgentIN3cub18CUB_300001_SM_100024ReduceByKeyScanTileStateIiiLb1EEEiPiEEJSA_iSB_EEEvDpT0_,@function
        .size           _ZN6thrust24THRUST_300001_SM_1000_NS8cuda_cub4core6detail13_kernel_agentINS1_15__reduce_by_key9InitAgentIN3cub18CUB_300001_SM_100024ReduceByKeyScanTileStateIiiLb1EEEiPiEEJSA_iSB_EEEvDpT0_,(.L_x_2028 - _ZN6thrust24THRUST_300001_SM_1000_NS8cuda_cub4core6detail13_kernel_agentINS1_15__reduce_by_key9InitAgentIN3cub18CUB_300001_SM_100024ReduceByKeyScanTileStateIiiLb1EEEiPiEEJSA_iSB_EEEvDpT0_)
        .other          _ZN6thrust24THRUST_300001_SM_1000_NS8cuda_cub4core6detail13_kernel_agentINS1_15__reduce_by_key9InitAgentIN3cub18CUB_300001_SM_100024ReduceByKeyScanTileStateIiiLb1EEEiPiEEJSA_iSB_EEEvDpT0_,@"STO_CUDA_ENTRY STV_DEFAULT"
_ZN6thrust24THRUST_300001_SM_1000_NS8cuda_cub4core6detail13_kernel_agentINS1_15__reduce_by_key9InitAgentIN3cub18CUB_300001_SM_100024ReduceByKeyScanTileStateIiiLb1EEEiPiEEJSA_iSB_EEEvDpT0_:
.text._ZN6thrust24THRUST_300001_SM_1000_NS8cuda_cub4core6detail13_kernel_agentINS1_15__reduce_by_key9InitAgentIN3cub18CUB_300001_SM_100024ReduceByKeyScanTileStateIiiLb1EEEiPiEEJSA_iSB_EEEvDpT0_:
        /* <DEDUP_REMOVED lines=22> */
[----:B0-----:R-:W-:Y:S01]  /*0160*/  STG.E desc[UR4][R2.64], RZ ;  /* 0x000000ff02007986 */ /* 0x001fe2000c101904 */
[----:B------:R-:W-:Y:S05]  /*0170*/  EXIT ;  /* 0x000000000000794d */ /* 0x000fea0003800000 */
.L_x_1976:
        /* <DEDUP_REMOVED lines=16> */
.L_x_2028:


//--------------------- .text._Z19tfidf_sparse_kernelPKiS0_S0_S0_PKdPdi --------------------------
	.section	.text._Z19tfidf_sparse_kernelPKiS0_S0_S0_PKdPdi,"ax",@progbits
	.align	128
        .global         _Z19tfidf_sparse_kernelPKiS0_S0_S0_PKdPdi
        .type           _Z19tfidf_sparse_kernelPKiS0_S0_S0_PKdPdi,@function
        .size           _Z19tfidf_sparse_kernelPKiS0_S0_S0_PKdPdi,(.L_x_2003 - _Z19tfidf_sparse_kernelPKiS0_S0_S0_PKdPdi)
        .other          _Z19tfidf_sparse_kernelPKiS0_S0_S0_PKdPdi,@"STO_CUDA_ENTRY STV_DEFAULT"
_Z19tfidf_sparse_kernelPKiS0_S0_S0_PKdPdi:
.text._Z19tfidf_sparse_kernelPKiS0_S0_S0_PKdPdi:
[----:B------:R-:W-:Y:S01]  /*0000*/  LDC R1, c[0x0][0x37c] ;  /* 0x0000df00ff017b82 */ /* 0x000fe20000000800 */
[----:B------:R-:W0:Y:S07]  /*0010*/  S2R R3, SR_TID.X ;  /* 0x0000000000037919 */ /* 0x000e2e0000002100 */
[----:B------:R-:W0:Y:S01]  /*0020*/  S2UR UR4, SR_CTAID.X ;  /* 0x00000000000479c3 */ /* 0x000e220000002500 */
[----:B------:R-:W1:Y:S07]  /*0030*/  LDCU UR5, c[0x0][0x3b0] ;  /* 0x00007600ff0577ac */ /* 0x000e6e0008000800 */
[----:B------:R-:W0:Y:S02]  /*0040*/  LDC R0, c[0x0][0x360] ;  /* 0x0000d800ff007b82 */ /* 0x000e240000000800 */
[----:B0-----:R-:W-:-:S05]  /*0050*/  IMAD R0, R0, UR4, R3 ;  /* 0x0000000400007c24 */ /* 0x001fca000f8e0203 */
[----:B-1----:R-:W-:-:S13]  /*0060*/  ISETP.GE.AND P0, PT, R0, UR5, PT ;  /* 0x0000000500007c0c */ /* 0x002fda000bf06270 */
[----:B------:R-:W-:Y:S05]  /*0070*/  @P0 EXIT ;  /* 0x000000000000094d */ /* 0x000fea0003800000 */
[----:B------:R-:W0:Y:S01]  /*0080*/  LDC.64 R2, c[0x0][0x380] ;  /* 0x0000e000ff027b82 */ /* 0x000e220000000a00 */
[----:B------:R-:W1:Y:S07]  /*0090*/  LDCU.64 UR4, c[0x0][0x358] ;  /* 0x00006b00ff0477ac */ /* 0x000e6e0008000a00 */
[----:B------:R-:W2:Y:S08]  /*00a0*/  LDC.64 R4, c[0x0][0x390] ;  /* 0x0000e400ff047b82 */ /* 0x000eb00000000a00 */
[----:B------:R-:W3:Y:S01]  /*00b0*/  LDC.64 R6, c[0x0][0x398] ;  /* 0x0000e600ff067b82 */ /* 0x000ee20000000a00 */
[----:B0-----:R-:W-:-:S06]  /*00c0*/  IMAD.WIDE R2, R0, 0x4, R2 ;  /* 0x0000000400027825 */ /* 0x001fcc00078e0202 */
[----:B-1----:R-:W3:Y:S01]  /*00d0*/  LDG.E R3, desc[UR4][R2.64] ;  /* 0x0000000402037981 */ /* 0x002ee2000c1e1900 */
[----:B--2---:R-:W-:-:S05]  /*00e0*/  IMAD.WIDE R4, R0, 0x4, R4 ;  /* 0x0000000400047825 */ /* 0x004fca00078e0204 */
[----:B------:R-:W2:Y:S01]  /*00f0*/  LDG.E R14, desc[UR4][R4.64] ;  /* 0x00000004040e7981 */ /* 0x000ea2000c1e1900 */
[----:B---3--:R-:W-:-:S05]  /*0100*/  IMAD.WIDE R6, R3, 0x4, R6 ;  /* 0x0000000403067825 */ /* 0x008fca00078e0206 */
[----:B------:R-:W2:Y:S02]  /*0110*/  LDG.E R15, desc[UR4][R6.64] ;  /* 0x00000004060f7981 */ /* 0x000ea4000c1e1900 */
[----:B--2---:R-:W-:-:S04]  /*0120*/  VIMNMX R8, PT, PT, R14, R15, PT ;  /* 0x0000000f0e087248 */ /* 0x004fc80003fe0100 */
[----:B------:R-:W-:Y:S02]  /*0130*/  ISETP.GT.AND P0, PT, R8, RZ, PT ;  /* 0x000000ff0800720c */ /* 0x000fe40003f04270 */
[----:B------:R-:W0:Y:S11]  /*0140*/  LDC.64 R8, c[0x0][0x388] ;  /* 0x0000e200ff087b82 */ /* 0x000e360000000a00 */
[----:B------:R-:W1:Y:S02]  /*0150*/  @!P0 LDC.64 R10, c[0x0][0x3a8] ;  /* 0x0000ea00ff0a8b82 */ /* 0x000e640000000a00 */
[----:B-1----:R-:W-:-:S05]  /*0160*/  @!P0 IMAD.WIDE R2, R0, 0x8, R10 ;  /* 0x0000000800028825 */ /* 0x002fca00078e020a */
[----:B------:R1:W-:Y:S01]  /*0170*/  @!P0 STG.E.64 desc[UR4][R2.64], RZ ;  /* 0x000000ff02008986 */ /* 0x0003e2000c101b04 */
[----:B0-----:R-:W-:Y:S05]  /*0180*/  @!P0 EXIT ;  /* 0x000000000000894d */ /* 0x001fea0003800000 */
[----:B------:R-:W0:Y:S01]  /*0190*/  I2F.F64.U32 R4, R15 ;  /* 0x0000000f00047312 */ /* 0x000e220000201800 */
[----:B-1----:R-:W-:Y:S02]  /*01a0*/  IMAD.MOV.U32 R2, RZ, RZ, 0x1 ;  /* 0x00000001ff027424 */ /* 0x002fe400078e00ff */
[----:B------:R-:W-:-:S06]  /*01b0*/  IMAD.WIDE R8, R0, 0x4, R8 ;  /* 0x0000000400087825 */ /* 0x000fcc00078e0208 */
[----:B------:R1:W5:Y:S01]  /*01c0*/  LDG.E R8, desc[UR4][R8.64] ;  /* 0x0000000408087981 */ /* 0x000362000c1e1900 */
[----:B------:R-:W-:Y:S01]  /*01d0*/  BSSY.RECONVERGENT B0, `(.L_x_1977) ;  /* 0x0000011000007945 */ /* 0x000fe20003800200 */
[----:B0-----:R-:W0:Y:S02]  /*01e0*/  MUFU.RCP64H R3, R5 ;  /* 0x0000000500037308 */ /* 0x001e240000001800 */
[----:B0-----:R-:W-:-:S08]  /*01f0*/  DFMA R6, -R4, R2, 1 ;  /* 0x3ff000000406742b */ /* 0x001fd00000000102 */
[----:B------:R-:W-:-:S08]  /*0200*/  DFMA R6, R6, R6, R6 ;  /* 0x000000060606722b */ /* 0x000fd00000000006 */
[----:B------:R-:W-:Y:S02]  /*0210*/  DFMA R2, R2, R6, R2 ;  /* 0x000000060202722b */ /* 0x000fe40000000002 */
[----:B------:R-:W0:Y:S06]  /*0220*/  I2F.F64.U32 R6, R14 ;  /* 0x0000000e00067312 */ /* 0x000e2c0000201800 */
[----:B------:R-:W-:-:S08]  /*0230*/  DFMA R10, -R4, R2, 1 ;  /* 0x3ff00000040a742b */ /* 0x000fd00000000102 */
[----:B------:R-:W-:Y:S01]  /*0240*/  DFMA R2, R2, R10, R2 ;  /* 0x0000000a0202722b */ /* 0x000fe20000000002 */
[----:B0-----:R-:W-:-:S07]  /*0250*/  FSETP.GEU.AND P1, PT, |R7|, 6.5827683646048100446e-37, PT ;  /* 0x036000000700780b */ /* 0x001fce0003f2e200 */
[----:B------:R-:W-:-:S08]  /*0260*/  DMUL R10, R6, R2 ;  /* 0x00000002060a7228 */ /* 0x000fd00000000000 */
[----:B------:R-:W-:-:S08]  /*0270*/  DFMA R12, -R4, R10, R6 ;  /* 0x0000000a040c722b */ /* 0x000fd00000000106 */
[----:B------:R-:W-:-:S10]  /*0280*/  DFMA R2, R2, R12, R10 ;  /* 0x0000000c0202722b */ /* 0x000fd4000000000a */
[----:B-1----:R-:W-:-:S05]  /*0290*/  FFMA R9, RZ, R5, R3 ;  /* 0x00000005ff097223 */ /* 0x002fca0000000003 */
[----:B------:R-:W-:-:S13]  /*02a0*/  FSETP.GT.AND P0, PT, |R9|, 1.469367938527859385e-39, PT ;  /* 0x001000000900780b */ /* 0x000fda0003f04200 */
[----:B------:R-:W-:Y:S05]  /*02b0*/  @P0 BRA P1, `(.L_x_1978) ;  /* 0x0000000000080947 */ /* 0x000fea0000800000 */
[----:B------:R-:W-:-:S07]  /*02c0*/  MOV R12, 0x2e0 ;  /* 0x000002e0000c7802 */ /* 0x000fce0000000f00 */
[----:B-----5:R-:W-:Y:S05]  /*02d0*/  CALL.REL.NOINC `($__internal_4_$__cuda_sm20_div_rn_f64_full) ;  /* 0x0000000000247944 */ /* 0x020fea0003c00000 */
.L_x_1978:
[----:B------:R-:W-:Y:S05]  /*02e0*/  BSYNC.RECONVERGENT B0 ;  /* 0x0000000000007941 */ /* 0x000fea0003800200 */
.L_x_1977:
[----:B------:R-:W0:Y:S02]  /*02f0*/  LDC.64 R4, c[0x0][0x3a0] ;  /* 0x0000e800ff047b82 */ /* 0x000e240000000a00 */
[----:B0----5:R-:W-:-:S06]  /*0300*/  IMAD.WIDE R8, R8, 0x8, R4 ;  /* 0x0000000808087825 */ /* 0x021fcc00078e0204 */
[----:B------:R-:W0:Y:S01]  /*0310*/  LDC.64 R4, c[0x0][0x3a8] ;  /* 0x0000ea00ff047b82 */ /* 0x000e220000000a00 */
[----:B------:R-:W2:Y:S01]  /*0320*/  LDG.E.64 R8, desc[UR4][R8.64] ;  /* 0x0000000408087981 */ /* 0x000ea2000c1e1b00 */
[----:B0-----:R-:W-:Y:S01]  /*0330*/  IMAD.WIDE R4, R0, 0x8, R4 ;  /* 0x0000000800047825 */ /* 0x001fe200078e0204 */
[----:B--2---:R-:W-:-:S07]  /*0340*/  DMUL R2, R8, R2 ;  /* 0x0000000208027228 */ /* 0x004fce0000000000 */
[----:B------:R-:W-:Y:S01]  /*0350*/  STG.E.64 desc[UR4][R4.64], R2 ;  /* 0x0000000204007986 */ /* 0x000fe2000c101b04 */
[----:B------:R-:W-:Y:S05]  /*0360*/  EXIT ;  /* 0x000000000000794d */ /* 0x000fea0003800000 */
        .weak           $__internal_4_$__cuda_sm20_div_rn_f64_full
        .type           $__internal_4_$__cuda_sm20_div_rn_f64_full,@function
        .size           $__internal_4_$__cuda_sm20_div_rn_f64_full,(.L_x_2003 - $__internal_4_$__cuda_sm20_div_rn_f64_full)
$__internal_4_$__cuda_sm20_div_rn_f64_full:
[C---:B------:R-:W-:Y:S01]  /*0370*/  FSETP.GEU.AND P0, PT, |R5|.reuse, 1.469367938527859385e-39, PT ;  /* 0x001000000500780b */ /* 0x040fe20003f0e200 */
[----:B------:R-:W-:Y:S01]  /*0380*/  IMAD.MOV.U32 R10, RZ, RZ, 0x1 ;  /* 0x00000001ff0a7424 */ /* 0x000fe200078e00ff */
[----:B------:R-:W-:Y:S01]  /*0390*/  LOP3.LUT R2, R5, 0x800fffff, RZ, 0xc0, !PT ;  /* 0x800fffff05027812 */ /* 0x000fe200078ec0ff */
[----:B------:R-:W-:Y:S01]  /*03a0*/  IMAD.MOV.U32 R13, RZ, RZ, 0x1ca00000 ;  /* 0x1ca00000ff0d7424 */ /* 0x000fe200078e00ff */
[C---:B------:R-:W-:Y:S01]  /*03b0*/  FSETP.GEU.AND P2, PT, |R7|.reuse, 1.469367938527859385e-39, PT ;  /* 0x001000000700780b */ /* 0x040fe20003f4e200 */
[----:B------:R-:W-:Y:S01]  /*03c0*/  BSSY.RECONVERGENT B1, `(.L_x_1979) ;  /* 0x0000053000017945 */ /* 0x000fe20003800200 */
[----:B------:R-:W-:Y:S01]  /*03d0*/  LOP3.LUT R3, R2, 0x3ff00000, RZ, 0xfc, !PT ;  /* 0x3ff0000002037812 */ /* 0x000fe200078efcff */
[----:B------:R-:W-:Y:S01]  /*03e0*/  IMAD.MOV.U32 R2, RZ, RZ, R4 ;  /* 0x000000ffff027224 */ /* 0x000fe200078e0004 */
[----:B------:R-:W-:-:S05]  /*03f0*/  LOP3.LUT R9, R7, 0x7ff00000, RZ, 0xc0, !PT ;  /* 0x7ff0000007097812 */ /* 0x000fca00078ec0ff */
[----:B------:R-:W-:-:S04]  /*0400*/  @!P0 DMUL R2, R4, 8.98846567431157953865e+307 ;  /* 0x7fe0000004028828 */ /* 0x000fc80000000000 */
[----:B------:R-:W-:Y:S02]  /*0410*/  @!P2 LOP3.LUT R18, R5, 0x7ff00000, RZ, 0xc0, !PT ;  /* 0x7ff000000512a812 */ /* 0x000fe400078ec0ff */
[----:B------:R-:W0:Y:S02]  /*0420*/  MUFU.RCP64H R11, R3 ;  /* 0x00000003000b7308 */ /* 0x000e240000001800 */
[----:B------:R-:W-:Y:S01]  /*0430*/  @!P2 ISETP.GE.U32.AND P3, PT, R9, R18, PT ;  /* 0x000000120900a20c */ /* 0x000fe20003f66070 */
[----:B------:R-:W-:Y:S01]  /*0440*/  @!P2 IMAD.MOV.U32 R18, RZ, RZ, RZ ;  /* 0x000000ffff12a224 */ /* 0x000fe200078e00ff */
[----:B0-----:R-:W-:-:S08]  /*0450*/  DFMA R14, R10, -R2, 1 ;  /* 0x3ff000000a0e742b */ /* 0x001fd00000000802 */
[----:B------:R-:W-:Y:S01]  /*0460*/  DFMA R16, R14, R14, R14 ;  /* 0x0000000e0e10722b */ /* 0x000fe2000000000e */
[----:B------:R-:W-:Y:S02]  /*0470*/  LOP3.LUT R14, R5, 0x7ff00000, RZ, 0xc0, !PT ;  /* 0x7ff00000050e7812 */ /* 0x000fe400078ec0ff */
[----:B------:R-:W-:Y:S02]  /*0480*/  @!P2 SEL R15, R13, 0x63400000, !P3 ;  /* 0x634000000d0fa807 */ /* 0x000fe40005800000 */
[----:B------:R-:W-:-:S03]  /*0490*/  ISETP.GE.U32.AND P1, PT, R9, R14, PT ;  /* 0x0000000e0900720c */ /* 0x000fc60003f26070 */
[----:B------:R-:W-:Y:S01]  /*04a0*/  DFMA R16, R10, R16, R10 ;  /* 0x000000100a10722b */ /* 0x000fe2000000000a */
[--C-:B------:R-:W-:Y:S01]  /*04b0*/  @!P2 LOP3.LUT R15, R15, 0x80000000, R7.reuse, 0xf8, !PT ;  /* 0x800000000f0fa812 */ /* 0x100fe200078ef807 */
[----:B------:R-:W-:Y:S01]  /*04c0*/  IMAD.MOV.U32 R10, RZ, RZ, R6 ;  /* 0x000000ffff0a7224 */ /* 0x000fe200078e0006 */
[----:B------:R-:W-:Y:S02]  /*04d0*/  SEL R11, R13, 0x63400000, !P1 ;  /* 0x634000000d0b7807 */ /* 0x000fe40004800000 */
[----:B------:R-:W-:Y:S02]  /*04e0*/  @!P2 LOP3.LUT R19, R15, 0x100000, RZ, 0xfc, !PT ;  /* 0x001000000f13a812 */ /* 0x000fe400078efcff */
[----:B------:R-:W-:Y:S01]  /*04f0*/  LOP3.LUT R11, R11, 0x800fffff, R7, 0xf8, !PT ;  /* 0x800fffff0b0b7812 */ /* 0x000fe200078ef807 */
[----:B------:R-:W-:-:S05]  /*0500*/  DFMA R20, R16, -R2, 1 ;  /* 0x3ff000001014742b */ /* 0x000fca0000000802 */
[----:B------:R-:W-:-:S03]  /*0510*/  @!P2 DFMA R10, R10, 2, -R18 ;  /* 0x400000000a0aa82b */ /* 0x000fc60000000812 */
[----:B------:R-:W-:Y:S01]  /*0520*/  DFMA R16, R16, R20, R16 ;  /* 0x000000141010722b */ /* 0x000fe20000000010 */
[----:B------:R-:W-:Y:S02]  /*0530*/  IMAD.MOV.U32 R21, RZ, RZ, R9 ;  /* 0x000000ffff157224 */ /* 0x000fe400078e0009 */
[----:B------:R-:W-:Y:S01]  /*0540*/  IMAD.MOV.U32 R20, RZ, RZ, R14 ;  /* 0x000000ffff147224 */ /* 0x000fe200078e000e */
[----:B------:R-:W-:-:S03]  /*0550*/  @!P0 LOP3.LUT R20, R3, 0x7ff00000, RZ, 0xc0, !PT ;  /* 0x7ff0000003148812 */ /* 0x000fc600078ec0ff */
[----:B------:R-:W-:Y:S01]  /*0560*/  @!P2 LOP3.LUT R21, R11, 0x7ff00000, RZ, 0xc0, !PT ;  /* 0x7ff000000b15a812 */ /* 0x000fe200078ec0ff */
[----:B------:R-:W-:Y:S01]  /*0570*/  DMUL R18, R16, R10 ;  /* 0x0000000a10127228 */ /* 0x000fe20000000000 */
[----:B------:R-:W-:-:S03]  /*0580*/  VIADD R23, R20, 0xffffffff ;  /* 0xffffffff14177836 */ /* 0x000fc60000000000 */
[----:B------:R-:W-:-:S04]  /*0590*/  VIADD R22, R21, 0xffffffff ;  /* 0xffffffff15167836 */ /* 0x000fc80000000000 */
[----:B------:R-:W-:Y:S01]  /*05a0*/  DFMA R14, R18, -R2, R10 ;  /* 0x80000002120e722b */ /* 0x000fe2000000000a */
[----:B------:R-:W-:-:S04]  /*05b0*/  ISETP.GT.U32.AND P0, PT, R22, 0x7feffffe, PT ;  /* 0x7feffffe1600780c */ /* 0x000fc80003f04070 */
[----:B------:R-:W-:-:S03]  /*05c0*/  ISETP.GT.U32.OR P0, PT, R23, 0x7feffffe, P0 ;  /* 0x7feffffe1700780c */ /* 0x000fc60000704470 */
[----:B------:R-:W-:-:S10]  /*05d0*/  DFMA R14, R16, R14, R18 ;  /* 0x0000000e100e722b */ /* 0x000fd40000000012 */
[----:B------:R-:W-:Y:S05]  /*05e0*/  @P0 BRA `(.L_x_1980) ;  /* 0x00000000006c0947 */ /* 0x000fea0003800000 */
[----:B------:R-:W-:-:S04]  /*05f0*/  LOP3.LUT R16, R5, 0x7ff00000, RZ, 0xc0, !PT ;  /* 0x7ff0000005107812 */ /* 0x000fc800078ec0ff */
[CC--:B------:R-:W-:Y:S02]  /*0600*/  VIADDMNMX R6, R9.reuse, -R16.reuse, 0xb9600000, !PT ;  /* 0xb960000009067446 */ /* 0x0c0fe40007800910 */
[----:B------:R-:W-:Y:S02]  /*0610*/  ISETP.GE.U32.AND P0, PT, R9, R16, PT ;  /* 0x000000100900720c */ /* 0x000fe40003f06070 */
[----:B------:R-:W-:Y:S02]  /*0620*/  VIMNMX R6, PT, PT, R6, 0x46a00000, PT ;  /* 0x46a0000006067848 */ /* 0x000fe40003fe0100 */
[----:B------:R-:W-:-:S05]  /*0630*/  SEL R9, R13, 0x63400000, !P0 ;  /* 0x634000000d097807 */ /* 0x000fca0004000000 */
[----:B------:R-:W-:Y:S02]  /*0640*/  IMAD.IADD R9, R6, 0x1, -R9 ;  /* 0x0000000106097824 */ /* 0x000fe400078e0a09 */
[----:B------:R-:W-:Y:S02]  /*0650*/  IMAD.MOV.U32 R6, RZ, RZ, RZ ;  /* 0x000000ffff067224 */ /* 0x000fe400078e00ff */
[----:B------:R-:W-:-:S06]  /*0660*/  VIADD R7, R9, 0x7fe00000 ;  /* 0x7fe0000009077836 */ /* 0x000fcc0000000000 */
[----:B------:R-:W-:-:S10]  /*0670*/  DMUL R16, R14, R6 ;  /* 0x000000060e107228 */ /* 0x000fd40000000000 */
[----:B------:R-:W-:-:S13]  /*0680*/  FSETP.GTU.AND P0, PT, |R17|, 1.469367938527859385e-39, PT ;  /* 0x001000001100780b */ /* 0x000fda0003f0c200 */
[----:B------:R-:W-:Y:S05]  /*0690*/  @P0 BRA `(.L_x_1981) ;  /* 0x0000000000940947 */ /* 0x000fea0003800000 */
[----:B------:R-:W-:Y:S01]  /*06a0*/  DFMA R2, R14, -R2, R10 ;  /* 0x800000020e02722b */ /* 0x000fe2000000000a */
[----:B------:R-:W-:-:S09]  /*06b0*/  IMAD.MOV.U32 R6, RZ, RZ, RZ ;  /* 0x000000ffff067224 */ /* 0x000fd200078e00ff */
[C---:B------:R-:W-:Y:S02]  /*06c0*/  FSETP.NEU.AND P0, PT, R3.reuse, RZ, PT ;  /* 0x000000ff0300720b */ /* 0x040fe40003f0d000 */
[----:B------:R-:W-:-:S04]  /*06d0*/  LOP3.LUT R5, R3, 0x80000000, R5, 0x48, !PT ;  /* 0x8000000003057812 */ /* 0x000fc800078e4805 */
[----:B------:R-:W-:-:S07]  /*06e0*/  LOP3.LUT R7, R5, R7, RZ, 0xfc, !PT ;  /* 0x0000000705077212 */ /* 0x000fce00078efcff */
[----:B------:R-:W-:Y:S05]  /*06f0*/  @!P0 BRA `(.L_x_1981) ;  /* 0x00000000007c8947 */ /* 0x000fea0003800000 */
[----:B------:R-:W-:Y:S01]  /*0700*/  IMAD.MOV R3, RZ, RZ, -R9 ;  /* 0x000000ffff037224 */ /* 0x000fe200078e0a09 */
[----:B------:R-:W-:Y:S01]  /*0710*/  DMUL.RP R6, R14, R6 ;  /* 0x000000060e067228 */ /* 0x000fe20000008000 */
[----:B------:R-:W-:Y:S01]  /*0720*/  IMAD.MOV.U32 R2, RZ, RZ, RZ ;  /* 0x000000ffff027224 */ /* 0x000fe200078e00ff */
[----:B------:R-:W-:-:S05]  /*0730*/  IADD3 R9, PT, PT, -R9, -0x43300000, RZ ;  /* 0xbcd0000009097810 */ /* 0x000fca0007ffe1ff */
[----:B------:R-:W-:-:S03]  /*0740*/  DFMA R2, R16, -R2, R14 ;  /* 0x800000021002722b */ /* 0x000fc6000000000e */
[----:B------:R-:W-:-:S07]  /*0750*/  LOP3.LUT R5, R7, R5, RZ, 0x3c, !PT ;  /* 0x0000000507057212 */ /* 0x000fce00078e3cff */
[----:B------:R-:W-:-:S04]  /*0760*/  FSETP.NEU.AND P0, PT, |R3|, R9, PT ;  /* 0x000000090300720b */ /* 0x000fc80003f0d200 */
[----:B------:R-:W-:Y:S02]  /*0770*/  FSEL R16, R6, R16, !P0 ;  /* 0x0000001006107208 */ /* 0x000fe40004000000 */
[----:B------:R-:W-:Y:S01]  /*0780*/  FSEL R17, R5, R17, !P0 ;  /* 0x0000001105117208 */ /* 0x000fe20004000000 */
[----:B------:R-:W-:Y:S06]  /*0790*/  BRA `(.L_x_1981) ;  /* 0x0000000000547947 */ /* 0x000fec0003800000 */
.L_x_1980:
[----:B------:R-:W-:-:S14]  /*07a0*/  DSETP.NAN.AND P0, PT, R6, R6, PT ;  /* 0x000000060600722a */ /* 0x000fdc0003f08000 */
[----:B------:R-:W-:Y:S05]  /*07b0*/  @P0 BRA `(.L_x_1982) ;  /* 0x0000000000440947 */ /* 0x000fea0003800000 */
[----:B------:R-:W-:-:S14]  /*07c0*/  DSETP.NAN.AND P0, PT, R4, R4, PT ;  /* 0x000000040400722a */ /* 0x000fdc0003f08000 */
[----:B------:R-:W-:Y:S05]  /*07d0*/  @P0 BRA `(.L_x_1983) ;  /* 0x0000000000300947 */ /* 0x000fea0003800000 */
[----:B------:R-:W-:Y:S01]  /*07e0*/  ISETP.NE.AND P0, PT, R21, R20, PT ;  /* 0x000000141500720c */ /* 0x000fe20003f05270 */
[----:B------:R-:W-:Y:S02]  /*07f0*/  IMAD.MOV.U32 R16, RZ, RZ, 0x0 ;  /* 0x00000000ff107424 */ /* 0x000fe400078e00ff */
[----:B------:R-:W-:-:S10]  /*0800*/  IMAD.MOV.U32 R17, RZ, RZ, -0x80000 ;  /* 0xfff80000ff117424 */ /* 0x000fd400078e00ff */
[----:B------:R-:W-:Y:S05]  /*0810*/  @!P0 BRA `(.L_x_1981) ;  /* 0x0000000000348947 */ /* 0x000fea0003800000 */
[----:B------:R-:W-:Y:S02]  /*0820*/  ISETP.NE.AND P0, PT, R21, 0x7ff00000, PT ;  /* 0x7ff000001500780c */ /* 0x000fe40003f05270 */
[----:B------:R-:W-:Y:S02]  /*0830*/  LOP3.LUT R17, R7, 0x80000000, R5, 0x48, !PT ;  /* 0x8000000007117812 */ /* 0x000fe400078e4805 */
[----:B------:R-:W-:-:S13]  /*0840*/  ISETP.EQ.OR P0, PT, R20, RZ, !P0 ;  /* 0x000000ff1400720c */ /* 0x000fda0004702670 */
[----:B------:R-:W-:Y:S01]  /*0850*/  @P0 LOP3.LUT R2, R17, 0x7ff00000, RZ, 0xfc, !PT ;  /* 0x7ff0000011020812 */ /* 0x000fe200078efcff */
[----:B------:R-:W-:Y:S02]  /*0860*/  @!P0 IMAD.MOV.U32 R16, RZ, RZ, RZ ;  /* 0x000000ffff108224 */ /* 0x000fe400078e00ff */
[----:B------:R-:W-:Y:S02]  /*0870*/  @P0 IMAD.MOV.U32 R16, RZ, RZ, RZ ;  /* 0x000000ffff100224 */ /* 0x000fe400078e00ff */
[----:B------:R-:W-:Y:S01]  /*0880*/  @P0 IMAD.MOV.U32 R17, RZ, RZ, R2 ;  /* 0x000000ffff110224 */ /* 0x000fe200078e0002 */
[----:B------:R-:W-:Y:S06]  /*0890*/  BRA `(.L_x_1981) ;  /* 0x0000000000147947 */ /* 0x000fec0003800000 */
.L_x_1983:
[----:B------:R-:W-:Y:S01]  /*08a0*/  LOP3.LUT R17, R5, 0x80000, RZ, 0xfc, !PT ;  /* 0x0008000005117812 */ /* 0x000fe200078efcff */
[----:B------:R-:W-:Y:S01]  /*08b0*/  IMAD.MOV.U32 R16, RZ, RZ, R4 ;  /* 0x000000ffff107224 */ /* 0x000fe200078e0004 */
[----:B------:R-:W-:Y:S06]  /*08c0*/  BRA `(.L_x_1981) ;  /* 0x0000000000087947 */ /* 0x000fec0003800000 */
.L_x_1982:
[----:B------:R-:W-:Y:S01]  /*08d0*/  LOP3.LUT R17, R7, 0x80000, RZ, 0xfc, !PT ;  /* 0x0008000007117812 */ /* 0x000fe200078efcff */
[----:B------:R-:W-:-:S07]  /*08e0*/  IMAD.MOV.U32 R16, RZ, RZ, R6 ;  /* 0x000000ffff107224 */ /* 0x000fce00078e0006 */
.L_x_1981:
[----:B------:R-:W-:Y:S05]  /*08f0*/  BSYNC.RECONVERGENT B1 ;  /* 0x0000000000017941 */ /* 0x000fea0003800200 */
.L_x_1979:
[----:B------:R-:W-:Y:S02]  /*0900*/  IMAD.MOV.U32 R13, RZ, RZ, 0x0 ;  /* 0x00000000ff0d7424 */ /* 0x000fe400078e00ff */
[----:B------:R-:W-:Y:S02]  /*0910*/  IMAD.MOV.U32 R2, RZ, RZ, R16 ;  /* 0x000000ffff027224 */ /* 0x000fe400078e0010 */
[----:B------:R-:W-:Y:S01]  /*0920*/  IMAD.MOV.U32 R3, RZ, RZ, R17 ;  /* 0x000000ffff037224 */ /* 0x000fe200078e0011 */
[----:B------:R-:W-:Y:S06]  /*0930*/  RET.REL.NODEC R12 `(_Z19tfidf_sparse_kernelPKiS0_S0_S0_PKdPdi) ;  /* 0xfffffff40cb07950 */ /* 0x000fec0003c3ffff */
.L_x_1984:
        /* <DEDUP_REMOVED lines=12> */
.L_x_2003:


//--------------------- .text._Z18compute_idf_kernelPKiPdii --------------------------
	.section	.text._Z18compute_idf_kernelPKiPdii,"ax",@progbits
	.align	128
        .global         _Z18compute_idf_kernelPKiPdii
        .type           _Z18compute_idf_kernelPKiPdii,@function
        .size           _Z18compute_idf_kernelPKiPdii,(.L_x_2004 - _Z18compute_idf_kernelPKiPdii)
        .other          _Z18compute_idf_kernelPKiPdii,@"STO_CUDA_ENTRY STV_DEFAULT"
_Z18compute_idf_kernelPKiPdii:
.text._Z18compute_idf_kernelPKiPdii:
        /* <DEDUP_REMOVED lines=9> */
[----:B------:R-:W1:Y:S01]  /*0090*/  LDCU.64 UR4, c[0x0][0x358] ;  /* 0x00006b00ff0477ac */ /* 0x000e620008000a00 */
[----:B0-----:R-:W-:-:S05]  /*00a0*/  IMAD.WIDE R2, R0, 0x4, R2 ;  /* 0x0000000400027825 */ /* 0x001fca00078e0202 */
[----:B-1----:R-:W2:Y:S02]  /*00b0*/  LDG.E R4, desc[UR4][R2.64] ;  /* 0x0000000402047981 */ /* 0x002ea4000c1e1900 */
[----:B--2---:R-:W-:-:S13]  /*00c0*/  ISETP.GE.AND P0, PT, R4, 0x1, PT ;  /* 0x000000010400780c */ /* 0x004fda0003f06270 */
[----:B------:R-:W-:Y:S05]  /*00d0*/  @!P0 BRA `(.L_x_1985) ;  /* 0x0000000400b88947 */ /* 0x000fea0003800000 */
[----:B------:R-:W0:Y:S01]  /*00e0*/  I2F.F64.U32 R4, R4 ;  /* 0x0000000400047312 */ /* 0x000e220000201800 */
[----:B------:R-:W-:Y:S01]  /*00f0*/  IMAD.MOV.U32 R2, RZ, RZ, 0x1 ;  /* 0x00000001ff027424 */ /* 0x000fe200078e00ff */
[----:B------:R-:W1:Y:S01]  /*0100*/  LDCU UR6, c[0x0][0x390] ;  /* 0x00007200ff0677ac */ /* 0x000e620008000800 */
[----:B------:R-:W-:Y:S05]  /*0110*/  BSSY.RECONVERGENT B0, `(.L_x_1986) ;  /* 0x0000011000007945 */ /* 0x000fea0003800200 */
[----:B0-----:R-:W0:Y:S02]  /*0120*/  MUFU.RCP64H R3, R5 ;  /* 0x0000000500037308 */ /* 0x001e240000001800 */
[----:B0-----:R-:W-:-:S08]  /*0130*/  DFMA R6, -R4, R2, 1 ;  /* 0x3ff000000406742b */ /* 0x001fd00000000102 */
[----:B------:R-:W-:-:S08]  /*0140*/  DFMA R6, R6, R6, R6 ;  /* 0x000000060606722b */ /* 0x000fd00000000006 */
[----:B------:R-:W-:Y:S02]  /*0150*/  DFMA R2, R2, R6, R2 ;  /* 0x000000060202722b */ /* 0x000fe40000000002 */
[----:B-1----:R-:W0:Y:S06]  /*0160*/  I2F.F64 R6, UR6 ;  /* 0x0000000600067d12 */ /* 0x002e2c0008201c00 */
[----:B------:R-:W-:-:S08]  /*0170*/  DFMA R8, -R4, R2, 1 ;  /* 0x3ff000000408742b */ /* 0x000fd00000000102 */
[----:B------:R-:W-:Y:S01]  /*0180*/  DFMA R2, R2, R8, R2 ;  /* 0x000000080202722b */ /* 0x000fe20000000002 */
[----:B0-----:R-:W-:-:S07]  /*0190*/  FSETP.GEU.AND P1, PT, |R7|, 6.5827683646048100446e-37, PT ;  /* 0x036000000700780b */ /* 0x001fce0003f2e200 */
[----:B------:R-:W-:-:S08]  /*01a0*/  DMUL R8, R6, R2 ;  /* 0x0000000206087228 */ /* 0x000fd00000000000 */
[----:B------:R-:W-:-:S08]  /*01b0*/  DFMA R10, -R4, R8, R6 ;  /* 0x00000008040a722b */ /* 0x000fd00000000106 */
[----:B------:R-:W-:-:S10]  /*01c0*/  DFMA R2, R2, R10, R8 ;  /* 0x0000000a0202722b */ /* 0x000fd40000000008 */
[----:B------:R-:W-:-:S05]  /*01d0*/  FFMA R8, RZ, R5, R3 ;  /* 0x00000005ff087223 */ /* 0x000fca0000000003 */
[----:B------:R-:W-:-:S13]  /*01e0*/  FSETP.GT.AND P0, PT, |R8|, 1.469367938527859385e-39, PT ;  /* 0x001000000800780b */ /* 0x000fda0003f04200 */
[----:B------:R-:W-:Y:S05]  /*01f0*/  @P0 BRA P1, `(.L_x_1987) ;  /* 0x0000000000080947 */ /* 0x000fea0000800000 */
[----:B------:R-:W-:-:S07]  /*0200*/  MOV R10, 0x220 ;  /* 0x00000220000a7802 */ /* 0x000fce0000000f00 */
[----:B------:R-:W-:Y:S05]  /*0210*/  CALL.REL.NOINC `($__internal_5_$__cuda_sm20_div_rn_f64_full) ;  /* 0x0000000400787944 */ /* 0x000fea0003c00000 */
.L_x_1987:
[----:B------:R-:W-:Y:S05]  /*0220*/  BSYNC.RECONVERGENT B0 ;  /* 0x0000000000007941 */ /* 0x000fea0003800200 */
.L_x_1986:
[----:B------:R-:W-:Y:S01]  /*0230*/  ISETP.GT.AND P0, PT, R3, 0xfffff, PT ;  /* 0x000fffff0300780c */ /* 0x000fe20003f04270 */
[----:B------:R-:W-:Y:S01]  /*0240*/  IMAD.MOV.U32 R6, RZ, RZ, R2 ;  /* 0x000000ffff067224 */ /* 0x000fe200078e0002 */
[----:B------:R-:W-:Y:S01]  /*0250*/  BSSY.RECONVERGENT B0, `(.L_x_1988) ;  /* 0x0000052000007945 */ /* 0x000fe20003800200 */
[--C-:B------:R-:W-:Y:S02]  /*0260*/  IMAD.MOV.U32 R7, RZ, RZ, R3.reuse ;  /* 0x000000ffff077224 */ /* 0x100fe400078e0003 */
[----:B------:R-:W-:-:S08]  /*0270*/  IMAD.MOV.U32 R4, RZ, RZ, R3 ;  /* 0x000000ffff047224 */ /* 0x000fd000078e0003 */
[----:B------:R-:W-:-:S10]  /*0280*/  @!P0 DMUL R6, R6, 1.80143985094819840000e+16 ;  /* 0x4350000006068828 */ /* 0x000fd40000000000 */
[----:B------:R-:W-:Y:S02]  /*0290*/  @!P0 IMAD.MOV.U32 R4, RZ, RZ, R7 ;  /* 0x000000ffff048224 */ /* 0x000fe400078e0007 */
[----:B------:R-:W-:Y:S02]  /*02a0*/  @!P0 IMAD.MOV.U32 R2, RZ, RZ, R6 ;  /* 0x000000ffff028224 */ /* 0x000fe400078e0006 */
[----:B------:R-:W-:-:S05]  /*02b0*/  VIADD R3, R4, 0xffffffff ;  /* 0xffffffff04037836 */ /* 0x000fca0000000000 */
[----:B------:R-:W-:Y:S01]  /*02c0*/  ISETP.GT.U32.AND P1, PT, R3, 0x7feffffe, PT ;  /* 0x7feffffe0300780c */ /* 0x000fe20003f24070 */
[----:B------:R-:W-:Y:S02]  /*02d0*/  IMAD.MOV.U32 R3, RZ, RZ, -0x3ff ;  /* 0xfffffc01ff037424 */ /* 0x000fe400078e00ff */
[----:B------:R-:W-:-:S10]  /*02e0*/  @!P0 IMAD.MOV.U32 R3, RZ, RZ, -0x435 ;  /* 0xfffffbcbff038424 */ /* 0x000fd400078e00ff */
[----:B------:R-:W-:Y:S05]  /*02f0*/  @P1 BRA `(.L_x_1989) ;  /* 0x0000000400041947 */ /* 0x000fea0003800000 */
[C---:B------:R-:W-:Y:S01]  /*0300*/  LOP3.LUT R5, R4.reuse, 0xfffff, RZ, 0xc0, !PT ;  /* 0x000fffff04057812 */ /* 0x040fe200078ec0ff */
[----:B------:R-:W-:Y:S01]  /*0310*/  IMAD.MOV.U32 R6, RZ, RZ, R2 ;  /* 0x000000ffff067224 */ /* 0x000fe200078e0002 */
[----:B------:R-:W-:Y:S01]  /*0320*/  UMOV UR6, 0x3ae80f1e ;  /* 0x3ae80f1e00067882 */ /* 0x000fe20000000000 */
[----:B------:R-:W-:Y:S01]  /*0330*/  IMAD.MOV.U32 R8, RZ, RZ, RZ ;  /* 0x000000ffff087224 */ /* 0x000fe200078e00ff */
[----:B------:R-:W-:Y:S01]  /*0340*/  LOP3.LUT R7, R5, 0x3ff00000, RZ, 0xfc, !PT ;  /* 0x3ff0000005077812 */ /* 0x000fe200078efcff */
[----:B------:R-:W-:Y:S01]  /*0350*/  IMAD.MOV.U32 R16, RZ, RZ, -0x748574fc ;  /* 0x8b7a8b04ff107424 */ /* 0x000fe200078e00ff */
[----:B------:R-:W-:Y:S01]  /*0360*/  UMOV UR7, 0x3eb1380b ;  /* 0x3eb1380b00077882 */ /* 0x000fe20000000000 */
[----:B------:R-:W-:Y:S01]  /*0370*/  IMAD.MOV.U32 R17, RZ, RZ, 0x3ed0ee25 ;  /* 0x3ed0ee25ff117424 */ /* 0x000fe200078e00ff */
[----:B------:R-:W-:Y:S01]  /*0380*/  ISETP.GE.U32.AND P0, PT, R7, 0x3ff6a09f, PT ;  /* 0x3ff6a09f0700780c */ /* 0x000fe20003f06070 */
[----:B------:R-:W-:Y:S01]  /*0390*/  UMOV UR8, 0x80000000 ;  /* 0x8000000000087882 */ /* 0x000fe20000000000 */
[----:B------:R-:W-:Y:S01]  /*03a0*/  LEA.HI R4, R4, R3, RZ, 0xc ;  /* 0x0000000304047211 */ /* 0x000fe200078f60ff */
[----:B------:R-:W-:-:S10]  /*03b0*/  UMOV UR9, 0x43300000 ;  /* 0x4330000000097882 */ /* 0x000fd40000000000 */
[----:B------:R-:W-:Y:S02]  /*03c0*/  @P0 VIADD R5, R7, 0xfff00000 ;  /* 0xfff0000007050836 */ /* 0x000fe40000000000 */
[----:B------:R-:W-:Y:S02]  /*03d0*/  @P0 VIADD R4, R4, 0x1 ;  /* 0x0000000104040836 */ /* 0x000fe40000000000 */
[----:B------:R-:W-:-:S06]  /*03e0*/  @P0 IMAD.MOV.U32 R7, RZ, RZ, R5 ;  /* 0x000000ffff070224 */ /* 0x000fcc00078e0005 */
[C---:B------:R-:W-:Y:S02]  /*03f0*/  DADD R14, R6.reuse, 1 ;  /* 0x3ff00000060e7429 */ /* 0x040fe40000000000 */
[----:B------:R-:W-:-:S04]  /*0400*/  DADD R6, R6, -1 ;  /* 0xbff0000006067429 */ /* 0x000fc80000000000 */
[----:B------:R-:W0:Y:S02]  /*0410*/  MUFU.RCP64H R9, R15 ;  /* 0x0000000f00097308 */ /* 0x000e240000001800 */
[----:B0-----:R-:W-:-:S08]  /*0420*/  DFMA R10, -R14, R8, 1 ;  /* 0x3ff000000e0a742b */ /* 0x001fd00000000108 */
[----:B------:R-:W-:-:S08]  /*0430*/  DFMA R10, R10, R10, R10 ;  /* 0x0000000a0a0a722b */ /* 0x000fd0000000000a */
[----:B------:R-:W-:-:S08]  /*0440*/  DFMA R8, R8, R10, R8 ;  /* 0x0000000a0808722b */ /* 0x000fd00000000008 */
[----:B------:R-:W-:-:S08]  /*0450*/  DMUL R10, R6, R8 ;  /* 0x00000008060a7228 */ /* 0x000fd00000000000 */
[----:B------:R-:W-:-:S08]  /*0460*/  DFMA R10, R6, R8, R10 ;  /* 0x00000008060a722b */ /* 0x000fd0000000000a */
[----:B------:R-:W-:Y:S02]  /*0470*/  DMUL R12, R10, R10 ;  /* 0x0000000a0a0c7228 */ /* 0x000fe40000000000 */
[----:B------:R-:W-:-:S06]  /*0480*/  DADD R2, R6, -R10 ;  /* 0x0000000006027229 */ /* 0x000fcc000000080a */
[----:B------:R-:W-:Y:S01]  /*0490*/  DFMA R14, R12, UR6, R16 ;  /* 0x000000060c0e7c2b */ /* 0x000fe20008000010 */
[----:B------:R-:W-:Y:S01]  /*04a0*/  UMOV UR6, 0x9f02676f ;  /* 0x9f02676f00067882 */ /* 0x000fe20000000000 */
[----:B------:R-:W-:Y:S01]  /*04b0*/  UMOV UR7, 0x3ef3b266 ;  /* 0x3ef3b26600077882 */ /* 0x000fe20000000000 */
[----:B------:R-:W-:Y:S01]  /*04c0*/  LOP3.LUT R16, R4, 0x80000000, RZ, 0x3c, !PT ;  /* 0x8000000004107812 */ /* 0x000fe200078e3cff */
[----:B------:R-:W-:Y:S01]  /*04d0*/  IMAD.MOV.U32 R17, RZ, RZ, 0x43300000 ;  /* 0x43300000ff117424 */ /* 0x000fe200078e00ff */
[----:B------:R-:W-:-:S03]  /*04e0*/  DADD R4, R2, R2 ;  /* 0x0000000002047229 */ /* 0x000fc60000000002 */
[----:B------:R-:W-:Y:S01]  /*04f0*/  DFMA R14, R12, R14, UR6 ;  /* 0x000000060c0e7e2b */ /* 0x000fe2000800000e */
[----:B------:R-:W-:Y:S01]  /*0500*/  UMOV UR6, 0xa9ab0956 ;  /* 0xa9ab095600067882 */ /* 0x000fe20000000000 */
[----:B------:R-:W-:Y:S01]  /*0510*/  UMOV UR7, 0x3f1745cb ;  /* 0x3f1745cb00077882 */ /* 0x000fe20000000000 */
[----:B------:R-:W-:Y:S01]  /*0520*/  DADD R2, R16, -UR8 ;  /* 0x8000000810027e29 */ /* 0x000fe20008000000 */
[----:B------:R-:W-:Y:S01]  /*0530*/  UMOV UR8, 0xfefa39ef ;  /* 0xfefa39ef00087882 */ /* 0x000fe20000000000 */
[----:B------:R-:W-:Y:S01]  /*0540*/  UMOV UR9, 0x3fe62e42 ;  /* 0x3fe62e4200097882 */ /* 0x000fe20000000000 */
[----:B------:R-:W-:Y:S02]  /*0550*/  DFMA R6, R6, -R10, R4 ;  /* 0x8000000a0606722b */ /* 0x000fe40000000004 */
[----:B------:R-:W-:Y:S01]  /*0560*/  DFMA R14, R12, R14, UR6 ;  /* 0x000000060c0e7e2b */ /* 0x000fe2000800000e */
[----:B------:R-:W-:Y:S01]  /*0570*/  UMOV UR6, 0x2d1b5154 ;  /* 0x2d1b515400067882 */ /* 0x000fe20000000000 */
[----:B------:R-:W-:Y:S01]  /*0580*/  UMOV UR7, 0x3f3c71c7 ;  /* 0x3f3c71c700077882 */ /* 0x000fe20000000000 */
[----:B------:R-:W-:-:S03]  /*0590*/  DFMA R4, R2, UR8, R10 ;  /* 0x0000000802047c2b */ /* 0x000fc6000800000a */
[----:B------:R-:W-:Y:S02]  /*05a0*/  DMUL R6, R8, R6 ;  /* 0x0000000608067228 */ /* 0x000fe40000000000 */
[----:B------:R-:W-:Y:S01]  /*05b0*/  DFMA R14, R12, R14, UR6 ;  /* 0x000000060c0e7e2b */ /* 0x000fe2000800000e */
[----:B------:R-:W-:Y:S01]  /*05c0*/  UMOV UR6, 0x923be72d ;  /* 0x923be72d00067882 */ /* 0x000fe20000000000 */
[----:B------:R-:W-:-:S06]  /*05d0*/  UMOV UR7, 0x3f624924 ;  /* 0x3f62492400077882 */ /* 0x000fcc0000000000 */
        /* <DEDUP_REMOVED lines=8> */
[----:B------:R-:W-:Y:S02]  /*0660*/  UMOV UR7, 0x3fe62e42 ;  /* 0x3fe62e4200077882 */ /* 0x000fe40000000000 */
[----:B------:R-:W-:Y:S01]  /*0670*/  DFMA R16, R2, -UR6, R4 ;  /* 0x8000000602107c2b */ /* 0x000fe20008000004 */
[----:B------:R-:W-:Y:S01]  /*0680*/  UMOV UR6, 0x3b39803f ;  /* 0x3b39803f00067882 */ /* 0x000fe20000000000 */
[----:B------:R-:W-:Y:S02]  /*0690*/  UMOV UR7, 0x3c7abc9e ;  /* 0x3c7abc9e00077882 */ /* 0x000fe40000000000 */
[----:B------:R-:W-:-:S04]  /*06a0*/  DMUL R14, R12, R14 ;  /* 0x0000000e0c0e7228 */ /* 0x000fc80000000000 */
[----:B------:R-:W-:-:S04]  /*06b0*/  DADD R16, -R10, R16 ;  /* 0x000000000a107229 */ /* 0x000fc80000000110 */
[----:B------:R-:W-:-:S08]  /*06c0*/  DFMA R6, R10, R14, R6 ;  /* 0x0000000e0a06722b */ /* 0x000fd00000000006 */
[----:B------:R-:W-:-:S08]  /*06d0*/  DADD R6, R6, -R16 ;  /* 0x0000000006067229 */ /* 0x000fd00000000810 */
[----:B------:R-:W-:-:S08]  /*06e0*/  DFMA R6, R2, UR6, R6 ;  /* 0x0000000602067c2b */ /* 0x000fd00008000006 */
[----:B------:R-:W-:Y:S01]  /*06f0*/  DADD R4, R4, R6 ;  /* 0x0000000004047229 */ /* 0x000fe20000000006 */
[----:B------:R-:W-:Y:S10]  /*0700*/  BRA `(.L_x_1990) ;  /* 0x0000000000187947 */ /* 0x000ff40003800000 */
.L_x_1989:
[----:B------:R-:W-:Y:S01]  /*0710*/  IMAD.MOV.U32 R2, RZ, RZ, 0x0 ;  /* 0x00000000ff027424 */ /* 0x000fe200078e00ff */
[----:B------:R-:W-:Y:S01]  /*0720*/  LOP3.LUT P0, RZ, R7, 0x7fffffff, RZ, 0xc0, !PT ;  /* 0x7fffffff07ff7812 */ /* 0x000fe2000780c0ff */
[----:B------:R-:W-:-:S06]  /*0730*/  IMAD.MOV.U32 R3, RZ, RZ, 0x7ff00000 ;  /* 0x7ff00000ff037424 */ /* 0x000fcc00078e00ff */
[----:B------:R-:W-:-:S10]  /*0740*/  DFMA R2, R6, R2, +INF ;  /* 0x7ff000000602742b */ /* 0x000fd40000000002 */
[----:B------:R-:W-:Y:S02]  /*0750*/  FSEL R4, R2, RZ, P0 ;  /* 0x000000ff02047208 */ /* 0x000fe40000000000 */
[----:B------:R-:W-:-:S07]  /*0760*/  FSEL R5, R3, -QNAN , P0 ;  /* 0xfff0000003057808 */ /* 0x000fce0000000000 */
.L_x_1990:
[----:B------:R-:W-:Y:S05]  /*0770*/  BSYNC.RECONVERGENT B0 ;  /* 0x0000000000007941 */ /* 0x000fea0003800200 */
.L_x_1988:
[----:B------:R-:W0:Y:S02]  /*0780*/  LDC.64 R2, c[0x0][0x388] ;  /* 0x0000e200ff027b82 */ /* 0x000e240000000a00 */
[----:B0-----:R-:W-:-:S05]  /*0790*/  IMAD.WIDE R2, R0, 0x8, R2 ;  /* 0x0000000800027825 */ /* 0x001fca00078e0202 */
[----:B------:R-:W-:Y:S01]  /*07a0*/  STG.E.64 desc[UR4][R2.64], R4 ;  /* 0x0000000402007986 */ /* 0x000fe2000c101b04 */
[----:B------:R-:W-:Y:S05]  /*07b0*/  EXIT ;  /* 0x000000000000794d */ /* 0x000fea0003800000 */
.L_x_1985:
[----:B------:R-:W0:Y:S02]  /*07c0*/  LDC.64 R2, c[0x0][0x388] ;  /* 0x0000e200ff027b82 */ /* 0x000e240000000a00 */
[----:B0-----:R-:W-:-:S05]  /*07d0*/  IMAD.WIDE R2, R0, 0x8, R2 ;  /* 0x0000000800027825 */ /* 0x001fca00078e0202 */
[----:B------:R-:W-:Y:S01]  /*07e0*/  STG.E.64 desc[UR4][R2.64], RZ ;  /* 0x000000ff02007986 */ /* 0x000fe2000c101b04 */
[----:B------:R-:W-:Y:S05]  /*07f0*/  EXIT ;  /* 0x000000000000794d */ /* 0x000fea0003800000 */
        .weak           $__internal_5_$__cuda_sm20_div_rn_f64_full
        .type           $__internal_5_$__cuda_sm20_div_rn_f64_full,@function
        .size           $__internal_5_$__cuda_sm20_div_rn_f64_full,(.L_x_2004 - $__internal_5_$__cuda_sm20_div_rn_f64_full)
$__internal_5_$__cuda_sm20_div_rn_f64_full:
[C---:B------:R-:W-:Y:S01]  /*0800*/  FSETP.GEU.AND P0, PT, |R5|.reuse, 1.469367938527859385e-39, PT ;  /* 0x001000000500780b */ /* 0x040fe20003f0e200 */
[----:B------:R-:W-:Y:S01]  /*0810*/  IMAD.MOV.U32 R8, RZ, RZ, 0x1 ;  /* 0x00000001ff087424 */ /* 0x000fe200078e00ff */
[C---:B------:R-:W-:Y:S01]  /*0820*/  LOP3.LUT R2, R5.reuse, 0x800fffff, RZ, 0xc0, !PT ;  /* 0x800fffff05027812 */ /* 0x040fe200078ec0ff */
[----:B------:R-:W-:Y:S01]  /*0830*/  IMAD.MOV.U32 R11, RZ, RZ, 0x1ca00000 ;  /* 0x1ca00000ff0b7424 */ /* 0x000fe200078e00ff */
[----:B------:R-:W-:Y:S02]  /*0840*/  LOP3.LUT R15, R5, 0x7ff00000, RZ, 0xc0, !PT ;  /* 0x7ff00000050f7812 */ /* 0x000fe400078ec0ff */
[----:B------:R-:W-:Y:S01]  /*0850*/  LOP3.LUT R3, R2, 0x3ff00000, RZ, 0xfc, !PT ;  /* 0x3ff0000002037812 */ /* 0x000fe200078efcff */
[----:B------:R-:W-:Y:S01]  /*0860*/  IMAD.MOV.U32 R2, RZ, RZ, R4 ;  /* 0x000000ffff027224 */ /* 0x000fe200078e0004 */
[----:B------:R-:W-:-:S04]  /*0870*/  LOP3.LUT R14, R7, 0x7ff00000, RZ, 0xc0, !PT ;  /* 0x7ff00000070e7812 */ /* 0x000fc800078ec0ff */
[----:B------:R-:W-:Y:S01]  /*0880*/  ISETP.GE.U32.AND P1, PT, R14, R15, PT ;  /* 0x0000000f0e00720c */ /* 0x000fe20003f26070 */
[----:B------:R-:W-:Y:S01]  /*0890*/  @!P0 DMUL R2, R4, 8.98846567431157953865e+307 ;  /* 0x7fe0000004028828 */ /* 0x000fe20000000000 */
[----:B------:R-:W-:-:S05]  /*08a0*/  IMAD.MOV.U32 R21, RZ, RZ, R14 ;  /* 0x000000ffff157224 */ /* 0x000fca00078e000e */
[----:B------:R-:W0:Y:S02]  /*08b0*/  MUFU.RCP64H R9, R3 ;  /* 0x0000000300097308 */ /* 0x000e240000001800 */
[----:B0-----:R-:W-:-:S08]  /*08c0*/  DFMA R12, R8, -R2, 1 ;  /* 0x3ff00000080c742b */ /* 0x001fd00000000802 */
[----:B------:R-:W-:-:S08]  /*08d0*/  DFMA R12, R12, R12, R12 ;  /* 0x0000000c0c0c722b */ /* 0x000fd0000000000c */
[----:B------:R-:W-:Y:S01]  /*08e0*/  DFMA R12, R8, R12, R8 ;  /* 0x0000000c080c722b */ /* 0x000fe20000000008 */
[----:B------:R-:W-:Y:S01]  /*08f0*/  SEL R9, R11, 0x63400000, !P1 ;  /* 0x634000000b097807 */ /* 0x000fe20004800000 */
[----:B------:R-:W-:Y:S01]  /*0900*/  IMAD.MOV.U32 R8, RZ, RZ, R6 ;  /* 0x000000ffff087224 */ /* 0x000fe200078e0006 */
[----:B------:R-:W-:Y:S02]  /*0910*/  FSETP.GEU.AND P1, PT, |R7|, 1.469367938527859385e-39, PT ;  /* 0x001000000700780b */ /* 0x000fe40003f2e200 */
[----:B------:R-:W-:-:S03]  /*0920*/  LOP3.LUT R9, R9, 0x800fffff, R7, 0xf8, !PT ;  /* 0x800fffff09097812 */ /* 0x000fc600078ef807 */
[----:B------:R-:W-:-:S08]  /*0930*/  DFMA R16, R12, -R2, 1 ;  /* 0x3ff000000c10742b */ /* 0x000fd00000000802 */
[----:B------:R-:W-:Y:S01]  /*0940*/  DFMA R12, R12, R16, R12 ;  /* 0x000000100c0c722b */ /* 0x000fe2000000000c */
[----:B------:R-:W-:Y:S10]  /*0950*/  @P1 BRA `(.L_x_1991) ;  /* 0x0000000000201947 */ /* 0x000ff40003800000 */
[----:B------:R-:W-:Y:S01]  /*0960*/  LOP3.LUT R17, R5, 0x7ff00000, RZ, 0xc0, !PT ;  /* 0x7ff0000005117812 */ /* 0x000fe200078ec0ff */
[----:B------:R-:W-:-:S03]  /*0970*/  IMAD.MOV.U32 R16, RZ, RZ, RZ ;  /* 0x000000ffff107224 */ /* 0x000fc600078e00ff */
[----:B------:R-:W-:-:S04]  /*0980*/  ISETP.GE.U32.AND P1, PT, R14, R17, PT ;  /* 0x000000110e00720c */ /* 0x000fc80003f26070 */
[----:B------:R-:W-:-:S04]  /*0990*/  SEL R17, R11, 0x63400000, !P1 ;  /* 0x634000000b117807 */ /* 0x000fc80004800000 */
[----:B------:R-:W-:-:S04]  /*09a0*/  LOP3.LUT R17, R17, 0x80000000, R7, 0xf8, !PT ;  /* 0x8000000011117812 */ /* 0x000fc800078ef807 */
[----:B------:R-:W-:-:S06]  /*09b0*/  LOP3.LUT R17, R17, 0x100000, RZ, 0xfc, !PT ;  /* 0x0010000011117812 */ /* 0x000fcc00078efcff */
[----:B------:R-:W-:-:S10]  /*09c0*/  DFMA R8, R8, 2, -R16 ;  /* 0x400000000808782b */ /* 0x000fd40000000810 */
[----:B------:R-:W-:-:S07]  /*09d0*/  LOP3.LUT R21, R9, 0x7ff00000, RZ, 0xc0, !PT ;  /* 0x7ff0000009157812 */ /* 0x000fce00078ec0ff */
.L_x_1991:
[----:B------:R-:W-:Y:S01]  /*09e0*/  IMAD.MOV.U32 R20, RZ, RZ, R15 ;  /* 0x000000ffff147224 */ /* 0x000fe200078e000f */
[----:B------:R-:W-:Y:S01]  /*09f0*/  @!P0 LOP3.LUT R20, R3, 0x7ff00000, RZ, 0xc0, !PT ;  /* 0x7ff0000003148812 */ /* 0x000fe200078ec0ff */
[----:B------:R-:W-:Y:S01]  /*0a00*/  VIADD R15, R21, 0xffffffff ;  /* 0xffffffff150f7836 */ /* 0x000fe20000000000 */
[----:B------:R-:W-:Y:S01]  /*0a10*/  DMUL R16, R12, R8 ;  /* 0x000000080c107228 */ /* 0x000fe20000000000 */
[----:B------:R-:W-:Y:S02]  /*0a20*/  BSSY.RECONVERGENT B1, `(.L_x_1992) ;  /* 0x0000037000017945 */ /* 0x000fe40003800200 */
[----:B------:R-:W-:Y:S01]  /*0a30*/  VIADD R22, R20, 0xffffffff ;  /* 0xffffffff14167836 */ /* 0x000fe20000000000 */
[----:B------:R-:W-:-:S04]  /*0a40*/  ISETP.GT.U32.AND P0, PT, R15, 0x7feffffe, PT ;  /* 0x7feffffe0f00780c */ /* 0x000fc80003f04070 */
[----:B------:R-:W-:Y:S01]  /*0a50*/  ISETP.GT.U32.OR P0, PT, R22, 0x7feffffe, P0 ;  /* 0x7feffffe1600780c */ /* 0x000fe20000704470 */
[----:B------:R-:W-:-:S08]  /*0a60*/  DFMA R18, R16, -R2, R8 ;  /* 0x800000021012722b */ /* 0x000fd00000000008 */
[----:B------:R-:W-:-:S04]  /*0a70*/  DFMA R12, R12, R18, R16 ;  /* 0x000000120c0c722b */ /* 0x000fc80000000010 */
[----:B------:R-:W-:Y:S07]  /*0a80*/  @P0 BRA `(.L_x_1993) ;  /* 0x00000000006c0947 */ /* 0x000fee0003800000 */
        /* <DEDUP_REMOVED lines=27> */
.L_x_1993:
        /* <DEDUP_REMOVED lines=16> */
.L_x_1996:
[----:B------:R-:W-:Y:S01]  /*0d40*/  LOP3.LUT R15, R5, 0x80000, RZ, 0xfc, !PT ;  /* 0x00080000050f7812 */ /* 0x000fe200078efcff */
[----:B------:R-:W-:Y:S01]  /*0d50*/  IMAD.MOV.U32 R14, RZ, RZ, R4 ;  /* 0x000000ffff0e7224 */ /* 0x000fe200078e0004 */
[----:B------:R-:W-:Y:S06]  /*0d60*/  BRA `(.L_x_1994) ;  /* 0x0000000000087947 */ /* 0x000fec0003800000 */
.L_x_1995:
[----:B------:R-:W-:Y:S01]  /*0d70*/  LOP3.LUT R15, R7, 0x80000, RZ, 0xfc, !PT ;  /* 0x00080000070f7812 */ /* 0x000fe200078efcff */
[----:B------:R-:W-:-:S07]  /*0d80*/  IMAD.MOV.U32 R14, RZ, RZ, R6 ;  /* 0x000000ffff0e7224 */ /* 0x000fce00078e0006 */
.L_x_1994:
[----:B------:R-:W-:Y:S05]  /*0d90*/  BSYNC.RECONVERGENT B1 ;  /* 0x0000000000017941 */ /* 0x000fea0003800200 */
.L_x_1992:
[----:B------:R-:W-:Y:S02]  /*0da0*/  IMAD.MOV.U32 R11, RZ, RZ, 0x0 ;  /* 0x00000000ff0b7424 */ /* 0x000fe400078e00ff */
[----:B------:R-:W-:Y:S02]  /*0db0*/  IMAD.MOV.U32 R2, RZ, RZ, R14 ;  /* 0x000000ffff027224 */ /* 0x000fe400078e000e */
[----:B------:R-:W-:Y:S01]  /*0dc0*/  IMAD.MOV.U32 R3, RZ, RZ, R15 ;  /* 0x000000ffff037224 */ /* 0x000fe200078e000f */
[----:B------:R-:W-:Y:S06]  /*0dd0*/  RET.REL.NODEC R10 `(_Z18compute_idf_kernelPKiPdii) ;  /* 0xfffffff00a887950 */ /* 0x000fec0003c3ffff */
.L_x_1997:
        /* <DEDUP_REMOVED lines=10> */
.L_x_2004:


//--------------------- .text._Z17scatter_df_kernelPKiS0_Pii --------------------------
	.section	.text._Z17scatter_df_kernelPKiS0_Pii,"ax",@progbits
	.align	128
        .global         _Z17scatter_df_kernelPKiS0_Pii
        .type           _Z17scatter_df_kernelPKiS0_Pii,@function
        .size           _Z17scatter_df_kernelPKiS0_Pii,(.L_x_2031 - _Z17scatter_df_kernelPKiS0_Pii)
        .other          _Z17scatter_df_kernelPKiS0_Pii,@"STO_CUDA_ENTRY STV_DEFAULT"
_Z17scatter_df_kernelPKiS0_Pii:
.text._Z17scatter_df_kernelPKiS0_Pii:
        /* <DEDUP_REMOVED lines=10> */
[----:B------:R-:W2:Y:S01]  /*00a0*/  LDC.64 R4, c[0x0][0x388] ;  /* 0x0000e200ff047b82 */ /* 0x000ea20000000a00 */
[----:B0-----:R-:W-:-:S06]  /*00b0*/  IMAD.WIDE R2, R7, 0x4, R2 ;  /* 0x0000000407027825 */ /* 0x001fcc00078e0202 */
[----:B-1----:R-:W3:Y:S01]  /*00c0*/  LDG.E R3, desc[UR4][R2.64] ;  /* 0x0000000402037981 */ /* 0x002ee2000c1e1900 */
[----:B--2---:R-:W-:Y:S02]  /*00d0*/  IMAD.WIDE R4, R7, 0x4, R4 ;  /* 0x0000000407047825 */ /* 0x004fe400078e0204 */
[----:B------:R-:W3:Y:S04]  /*00e0*/  LDC.64 R6, c[0x0][0x390] ;  /* 0x0000e400ff067b82 */ /* 0x000ee80000000a00 */
[----:B------:R-:W2:Y:S01]  /*00f0*/  LDG.E R5, desc[UR4][R4.64] ;  /* 0x0000000404057981 */ /* 0x000ea2000c1e1900 */
[----:B---3--:R-:W-:-:S05]  /*0100*/  IMAD.WIDE R6, R3, 0x4, R6 ;  /* 0x0000000403067825 */ /* 0x008fca00078e0206 */
[----:B--2---:R-:W-:Y:S01]  /*0110*/  STG.E desc[UR4][R6.64], R5 ;  /* 0x0000000506007986 */ /* 0x004fe2000c101904 */
[----:B------:R-:W-:Y:S05]  /*0120*/  EXIT ;  /* 0x000000000000794d */ /* 0x000fea0003800000 */
.L_x_1998:
        /* <DEDUP_REMOVED lines=13> */
.L_x_2031:


//--------------------- .nv.shared._ZN3cub18CUB_300001_SM_10006detail10radix_sort29DeviceRadixSortOnesweepKernelINS1_5radix10policy_hubIiNS0_8NullTypeEyE10Policy1000ELNS0_9SortOrderE0EiS6_yiiNS1_21identity_decomposer_tEEEvPT5_SC_PT3_PKSD_PT1_PKSH_PT2_PKSL_T4_iiT6_ --------------------------
	.section	.nv.shared._ZN3cub18CUB_300001_SM_10006detail10radix_sort29DeviceRadixSortOnesweepKernelINS1_5radix10policy_hubIiNS0_8NullTypeEyE10Policy1000ELNS0_9SortOrderE0EiS6_yiiNS1_21identity_decomposer_tEEEvPT5_SC_PT3_PKSD_PT1_PKSH_PT2_PKSL_T4_iiT6_,"aw",@nobits
	.sectionflags	@""
	.align	16
.nv.shared._ZN3cub18CUB_300001_SM_10006detail10radix_sort29DeviceRadixSortOnesweepKernelINS1_5radix10policy_hubIiNS0_8NullTypeEyE10Policy1000ELNS0_9SortOrderE0EiS6_yiiNS1_21identity_decomposer_tEEEvPT5_SC_PT3_PKSD_PT1_PKSH_PT2_PKSL_T4_iiT6_:
	.zero		32256


//--------------------- .nv.shared.reserved.0     --------------------------
	.section	.nv.shared.reserved.0,"aw",@nobits
	.weak		__nv_reservedSMEM_offset_0_alias
	.size		__nv_reservedSMEM_offset_0_alias, 0, 64
	.other		__nv_reservedSMEM_offset_0_alias,@"STO_CUDA_RESERVED_SHARED STV_DEFAULT"
__nv_reservedSMEM_offset_0_alias:
	.zero		0
	.zero		64


//--------------------- .nv.global                --------------------------
	.section	.nv.global,"aw",@nobits
.nv.global:
	.type		_ZN34_INTERNAL_cbd18888_4_k_cu_de5c1d656thrust24THRUST_300001_SM_1000_NS12placeholders2_8E,@object
	.size		_ZN34_INTERNAL_cbd18888_4_k_cu_de5c1d656thrust24THRUST_300001_SM_1000_NS12placeholders2_8E,(_ZN34_INTERNAL_cbd18888_4_k_cu_de5c1d654cuda3std3__436_GLOBAL__N__cbd18888_4_k_cu_de5c1d656ignoreE - _ZN34_INTERNAL_cbd18888_4_k_cu_de5c1d656thrust24THRUST_300001_SM_1000_NS12placeholders2_8E)
_ZN34_INTERNAL_cbd18888_4_k_cu_de5c1d656thrust24THRUST_300001_SM_1000_NS12placeholders2_8E:
	.zero		1
	.type		_ZN34_INTERNAL_cbd18888_4_k_cu_de5c1d654cuda3std3__436_GLOBAL__N__cbd18888_4_k_cu_de5c1d656ignoreE,@object
	.size		_ZN34_INTERNAL_cbd18888_4_k_cu_de5c1d654cuda3std3__436_GLOBAL__N__cbd18888_4_k_cu_de5c1d656ignoreE,(_ZN34_INTERNAL_cbd18888_4_k_cu_de5c1d654cuda3std6ranges3__45__cpo4dataE - _ZN34_INTERNAL_cbd18888_4_k_cu_de5c1d654cuda3std3__436_GLOBAL__N__cbd18888_4_k_cu_de5c1d656ignoreE)
_ZN34_INTERNAL_cbd18888_4_k_cu_de5c1d654cuda3std3__436_GLOBAL__N__cbd18888_4_k_cu_de5c1d656ignoreE:
	.zero		1
	.type		_ZN34_INTERNAL_cbd18888_4_k_cu_de5c1d654cuda3std6ranges3__45__cpo4dataE,@object
	.size		_ZN34_INTERNAL_cbd18888_4_k_cu_de5c1d654cuda3std6ranges3__45__cpo4dataE,(_ZN34_INTERNAL_cbd18888_4_k_cu_de5c1d656thrust24THRUST_300001_SM_1000_NS6system3cpp3parE - _ZN34_INTERNAL_cbd18888_4_k_cu_de5c1d654cuda3std6ranges3__45__cpo4dataE)
_ZN34_INTERNAL_cbd18888_4_k_cu_de5c1d654cuda3std6ranges3__45__cpo4dataE:
	.zero		1
	.type		_ZN34_INTERNAL_cbd18888_4_k_cu_de5c1d656thrust24THRUST_300001_SM_1000_NS6system3cpp3parE,@object
	.size		_ZN34_INTERNAL_cbd18888_4_k_cu_de5c1d656thrust24THRUST_300001_SM_1000_NS6system3cpp3parE,(_ZN34_INTERNAL_cbd18888_4_k_cu_de5c1d654cuda3std3__45__cpo5beginE - _ZN34_INTERNAL_cbd18888_4_k_cu_de5c1d656thrust24THRUST_300001_SM_1000_NS6system3cpp3parE)
_ZN34_INTERNAL_cbd18888_4_k_cu_de5c1d656thrust24THRUST_300001_SM_1000_NS6system3cpp3parE:
	.zero		1
	.type		_ZN34_INTERNAL_cbd18888_4_k_cu_de5c1d654cuda3std3__45__cpo5beginE,@object
	.size		_ZN34_INTERNAL_cbd18888_4_k_cu_de5c1d654cuda3std3__45__cpo5beginE,(_ZN34_INTERNAL_cbd18888_4_k_cu_de5c1d654cuda3std6ranges3__45__cpo5beginE - _ZN34_INTERNAL_cbd18888_4_k_cu_de5c1d654cuda3std3__45__cpo5beginE)
_ZN34_INTERNAL_cbd18888_4_k_cu_de5c1d654cuda3std3__45__cpo5beginE:
	.zero		1
	.type		_ZN34_INTERNAL_cbd18888_4_k_cu_de5c1d654cuda3std6ranges3__45__cpo5beginE,@object
	.size		_ZN34_INTERNAL_cbd18888_4_k_cu_de5c1d654cuda3std6ranges3__45__cpo5beginE,(_ZN34_INTERNAL_cbd18888_4_k_cu_de5c1d656thrust24THRUST_300001_SM_1000_NS6deviceE - _ZN34_INTERNAL_cbd18888_4_k_cu_de5c1d654cuda3std6ranges3__45__cpo5beginE)
_ZN34_INTERNAL_cbd18888_4_k_cu_de5c1d654cuda3std6ranges3__45__cpo5beginE:
	.zero		1
	.type		_ZN34_INTERNAL_cbd18888_4_k_cu_de5c1d656thrust24THRUST_300001_SM_1000_NS6deviceE,@object
	.size		_ZN34_INTERNAL_cbd18888_4_k_cu_de5c1d656thrust24THRUST_300001_SM_1000_NS6deviceE,(_ZN34_INTERNAL_cbd18888_4_k_cu_de5c1d654cuda3std3__47nulloptE - _ZN34_INTERNAL_cbd18888_4_k_cu_de5c1d656thrust24THRUST_300001_SM_1000_NS6deviceE)
_ZN34_INTERNAL_cbd18888_4_k_cu_de5c1d656thrust24THRUST_300001_SM_1000_NS6deviceE:
	.zero		1
	.type		_ZN34_INTERNAL_cbd18888_4_k_cu_de5c1d654cuda3std3__47nulloptE,@object
	.size		_ZN34_INTERNAL_cbd18888_4_k_cu_de5c1d654cuda3std3__47nulloptE,(_ZN34_INTERNAL_cbd18888_4_k_cu_de5c1d654cuda3std6ranges3__45__cpo8distanceE - _ZN34_INTERNAL_cbd18888_4_k_cu_de5c1d654cuda3std3__47nulloptE)
_ZN34_INTERNAL_cbd18888_4_k_cu_de5c1d654cuda3std3__47nulloptE:
	.zero		1
	.type		_ZN34_INTERNAL_cbd18888_4_k_cu_de5c1d654cuda3std6ranges3__45__cpo8distanceE,@object
	.size		_ZN34_INTERNAL_cbd18888_4_k_cu_de5c1d654cuda3std6ranges3__45__cpo8distanceE,(_ZN34_INTERNAL_cbd18888_4_k_cu_de5c1d656thrust24THRUST_300001_SM_1000_NS12placeholders2_4E - _ZN34_INTERNAL_cbd18888_4_k_cu_de5c1d654cuda3std6ranges3__45__cpo8distanceE)
_ZN34_INTERNAL_cbd18888_4_k_cu_de5c1d654cuda3std6ranges3__45__cpo8distanceE:
	.zero		1
	.type		_ZN34_INTERNAL_cbd18888_4_k_cu_de5c1d656thrust24THRUST_300001_SM_1000_NS12placeholders2_4E,@object
	.size		_ZN34_INTERNAL_cbd18888_4_k_cu_de5c1d656thrust24THRUST_300001_SM_1000_NS12placeholders2_4E,(_ZN34_INTERNAL_cbd18888_4_k_cu_de5c1d654cuda3std3__45__cpo6rbeginE - _ZN34_INTERNAL_cbd18888_4_k_cu_de5c1d656thrust24THRUST_300001_SM_1000_NS12placeholders2_4E)
_ZN34_INTERNAL_cbd18888_4_k_cu_de5c1d656thrust24THRUST_300001_SM_1000_NS12placeholders2_4E:
	.zero		1
	.type		_ZN34_INTERNAL_cbd18888_4_k_cu_de5c1d654cuda3std3__45__cpo6rbeginE,@object
	.size		_ZN34_INTERNAL_cbd18888_4_k_cu_de5c1d654cuda3std3__45__cpo6rbeginE,(_ZN34_INTERNAL_cbd18888_4_k_cu_de5c1d654cuda3std6ranges3__45__cpo7advanceE - _ZN34_INTERNAL_cbd18888_4_k_cu_de5c1d654cuda3std3__45__cpo6rbeginE)
_ZN34_INTERNAL_cbd18888_4_k_cu_de5c1d654cuda3std3__45__cpo6rbeginE:
	.zero		1
	.type		_ZN34_INTERNAL_cbd18888_4_k_cu_de5c1d654cuda3std6ranges3__45__cpo7advanceE,@object
	.size		_ZN34_INTERNAL_cbd18888_4_k_cu_de5c1d654cuda3std6ranges3__45__cpo7advanceE,(_ZN34_INTERNAL_cbd18888_4_k_cu_de5c1d656thrust24THRUST_300001_SM_1000_NS12placeholders3_10E - _ZN34_INTERNAL_cbd18888_4_k_cu_de5c1d654cuda3std6ranges3__45__cpo7advanceE)
_ZN34_INTERNAL_cbd18888_4_k_cu_de5c1d654cuda3std6ranges3__45__cpo7advanceE:
	.zero		1
	.type		_ZN34_INTERNAL_cbd18888_4_k_cu_de5c1d656thrust24THRUST_300001_SM_1000_NS12placeholders3_10E,@object
	.size		_ZN34_INTERNAL_cbd18888_4_k_cu_de5c1d656thrust24THRUST_300001_SM_1000_NS12placeholders3_10E,(_ZN34_INTERNAL_cbd18888_4_k_cu_de5c1d654cuda3std3__48in_placeE - _ZN34_INTERNAL_cbd18888_4_k_cu_de5c1d656thrust24THRUST_300001_SM_1000_NS12placeholders3_10E)
_ZN34_INTERNAL_cbd18888_4_k_cu_de5c1d656thrust24THRUST_300001_SM_1000_NS12placeholders3_10E:
	.zero		1
	.type		_ZN34_INTERNAL_cbd18888_4_k_cu_de5c1d654cuda3std3__48in_placeE,@object
	.size		_ZN34_INTERNAL_cbd18888_4_k_cu_de5c1d654cuda3std3__48in_placeE,(_ZN34_INTERNAL_cbd18888_4_k_cu_de5c1d654cuda3std6ranges3__45__cpo4sizeE - _ZN34_INTERNAL_cbd18888_4_k_cu_de5c1d654cuda3std3__48in_placeE)
_ZN34_INTERNAL_cbd18888_4_k_cu_de5c1d654cuda3std3__48in_placeE:
	.zero		1
	.type		_ZN34_INTERNAL_cbd18888_4_k_cu_de5c1d654cuda3std6ranges3__45__cpo4sizeE,@object
	.size		_ZN34_INTERNAL_cbd18888_4_k_cu_de5c1d654cuda3std6ranges3__45__cpo4sizeE,(_ZN34_INTERNAL_cbd18888_4_k_cu_de5c1d656thrust24THRUST_300001_SM_1000_NS12placeholders2_2E - _ZN34_INTERNAL_cbd18888_4_k_cu_de5c1d654cuda3std6ranges3__45__cpo4sizeE)
_ZN34_INTERNAL_cbd18888_4_k_cu_de5c1d654cuda3std6ranges3__45__cpo4sizeE:
	.zero		1
	.type		_ZN34_INTERNAL_cbd18888_4_k_cu_de5c1d656thrust24THRUST_300001_SM_1000_NS12placeholders2_2E,@object
	.size		_ZN34_INTERNAL_cbd18888_4_k_cu_de5c1d656thrust24THRUST_300001_SM_1000_NS12placeholders2_2E,(_ZN34_INTERNAL_cbd18888_4_k_cu_de5c1d654cuda3std3__45__cpo6cbeginE - _ZN34_INTERNAL_cbd18888_4_k_cu_de5c1d656thrust24THRUST_300001_SM_1000_NS12placeholders2_2E)
_ZN34_INTERNAL_cbd18888_4_k_cu_de5c1d656thrust24THRUST_300001_SM_1000_NS12placeholders2_2E:
	.zero		1
	.type		_ZN34_INTERNAL_cbd18888_4_k_cu_de5c1d654cuda3std3__45__cpo6cbeginE,@object
	.size		_ZN34_INTERNAL_cbd18888_4_k_cu_de5c1d654cuda3std3__45__cpo6cbeginE,(_ZN34_INTERNAL_cbd18888_4_k_cu_de5c1d654cuda3std6ranges3__45__cpo6cbeginE - _ZN34_INTERNAL_cbd18888_4_k_cu_de5c1d654cuda3std3__45__cpo6cbeginE)
_ZN34_INTERNAL_cbd18888_4_k_cu_de5c1d654cuda3std3__45__cpo6cbeginE:
	.zero		1
	.type		_ZN34_INTERNAL_cbd18888_4_k_cu_de5c1d654cuda3std6ranges3__45__cpo6cbeginE,@object
	.size		_ZN34_INTERNAL_cbd18888_4_k_cu_de5c1d654cuda3std6ranges3__45__cpo6cbeginE,(_ZN34_INTERNAL_cbd18888_4_k_cu_de5c1d656thrust24THRUST_300001_SM_1000_NS12placeholders2_6E - _ZN34_INTERNAL_cbd18888_4_k_cu_de5c1d654cuda3std6ranges3__45__cpo6cbeginE)
_ZN34_INTERNAL_cbd18888_4_k_cu_de5c1d654cuda3std6ranges3__45__cpo6cbeginE:
	.zero		1
	.type		_ZN34_INTERNAL_cbd18888_4_k_cu_de5c1d656thrust24THRUST_300001_SM_1000_NS12placeholders2_6E,@object
	.size		_ZN34_INTERNAL_cbd18888_4_k_cu_de5c1d656thrust24THRUST_300001_SM_1000_NS12placeholders2_6E,(_ZN34_INTERNAL_cbd18888_4_k_cu_de5c1d654cuda3std3__45__cpo7crbeginE - _ZN34_INTERNAL_cbd18888_4_k_cu_de5c1d656thrust24THRUST_300001_SM_1000_NS12placeholders2_6E)
_ZN34_INTERNAL_cbd18888_4_k_cu_de5c1d656thrust24THRUST_300001_SM_1000_NS12placeholders2_6E:
	.zero		1
	.type		_ZN34_INTERNAL_cbd18888_4_k_cu_de5c1d654cuda3std3__45__cpo7crbeginE,@object
	.size		_ZN34_INTERNAL_cbd18888_4_k_cu_de5c1d654cuda3std3__45__cpo7crbeginE,(_ZN34_INTERNAL_cbd18888_4_k_cu_de5c1d654cuda3std6ranges3__45__cpo4nextE - _ZN34_INTERNAL_cbd18888_4_k_cu_de5c1d654cuda3std3__45__cpo7crbeginE)
_ZN34_INTERNAL_cbd18888_4_k_cu_de5c1d654cuda3std3__45__cpo7crbeginE:
	.zero		1
	.type		_ZN34_INTERNAL_cbd18888_4_k_cu_de5c1d654cuda3std6ranges3__45__cpo4nextE,@object
	.size		_ZN34_INTERNAL_cbd18888_4_k_cu_de5c1d654cuda3std6ranges3__45__cpo4nextE,(_ZN34_INTERNAL_cbd18888_4_k_cu_de5c1d654cuda3std6ranges3__45__cpo4swapE - _ZN34_INTERNAL_cbd18888_4_k_cu_de5c1d654cuda3std6ranges3__45__cpo4nextE)
_ZN34_INTERNAL_cbd18888_4_k_cu_de5c1d654cuda3std6ranges3__45__cpo4nextE:
	.zero		1
	.type		_ZN34_INTERNAL_cbd18888_4_k_cu_de5c1d654cuda3std6ranges3__45__cpo4swapE,@object
	.size		_ZN34_INTERNAL_cbd18888_4_k_cu_de5c1d654cuda3std6ranges3__45__cpo4swapE,(_ZN34_INTERNAL_cbd18888_4_k_cu_de5c1d656thrust24THRUST_300001_SM_1000_NS8cuda_cub10par_nosyncE - _ZN34_INTERNAL_cbd18888_4_k_cu_de5c1d654cuda3std6ranges3__45__cpo4swapE)
_ZN34_INTERNAL_cbd18888_4_k_cu_de5c1d654cuda3std6ranges3__45__cpo4swapE:
	.zero		1
	.type		_ZN34_INTERNAL_cbd18888_4_k_cu_de5c1d656thrust24THRUST_300001_SM_1000_NS8cuda_cub10par_nosyncE,@object
	.size		_ZN34_INTERNAL_cbd18888_4_k_cu_de5c1d656thrust24THRUST_300001_SM_1000_NS8cuda_cub10par_nosyncE,(_ZN34_INTERNAL_cbd18888_4_k_cu_de5c1d656thrust24THRUST_300001_SM_1000_NS3seqE - _ZN34_INTERNAL_cbd18888_4_k_cu_de5c1d656thrust24THRUST_300001_SM_1000_NS8cuda_cub10par_nosyncE)
_ZN34_INTERNAL_cbd18888_4_k_cu_de5c1d656thrust24THRUST_300001_SM_1000_NS8cuda_cub10par_nosyncE:
	.zero		1
	.type		_ZN34_INTERNAL_cbd18888_4_k_cu_de5c1d656thrust24THRUST_300001_SM_1000_NS3seqE,@object
	.size		_ZN34_INTERNAL_cbd18888_4_k_cu_de5c1d656thrust24THRUST_300001_SM_1000_NS3seqE,(_ZN34_INTERNAL_cbd18888_4_k_cu_de5c1d654cuda3std3__420unreachable_sentinelE - _ZN34_INTERNAL_cbd18888_4_k_cu_de5c1d656thrust24THRUST_300001_SM_1000_NS3seqE)
_ZN34_INTERNAL_cbd18888_4_k_cu_de5c1d656thrust24THRUST_300001_SM_1000_NS3seqE:
	.zero		1
	.type		_ZN34_INTERNAL_cbd18888_4_k_cu_de5c1d654cuda3std3__420unreachable_sentinelE,@object
	.size		_ZN34_INTERNAL_cbd18888_4_k_cu_de5c1d654cuda3std3__420unreachable_sentinelE,(_ZN34_INTERNAL_cbd18888_4_k_cu_de5c1d654cuda3std6ranges3__45__cpo5ssizeE - _ZN34_INTERNAL_cbd18888_4_k_cu_de5c1d654cuda3std3__420unreachable_sentinelE)
_ZN34_INTERNAL_cbd18888_4_k_cu_de5c1d654cuda3std3__420unreachable_sentinelE:
	.zero		1
	.type		_ZN34_INTERNAL_cbd18888_4_k_cu_de5c1d654cuda3std6ranges3__45__cpo5ssizeE,@object
	.size		_ZN34_INTERNAL_cbd18888_4_k_cu_de5c1d654cuda3std6ranges3__45__cpo5ssizeE,(_ZN34_INTERNAL_cbd18888_4_k_cu_de5c1d656thrust24THRUST_300001_SM_1000_NS12placeholders2_3E - _ZN34_INTERNAL_cbd18888_4_k_cu_de5c1d654cuda3std6ranges3__45__cpo5ssizeE)
_ZN34_INTERNAL_cbd18888_4_k_cu_de5c1d654cuda3std6ranges3__45__cpo5ssizeE:
	.zero		1
	.type		_ZN34_INTERNAL_cbd18888_4_k_cu_de5c1d656thrust24THRUST_300001_SM_1000_NS12placeholders2_3E,@object
	.size		_ZN34_INTERNAL_cbd18888_4_k_cu_de5c1d656thrust24THRUST_300001_SM_1000_NS12placeholders2_3E,(_ZN34_INTERNAL_cbd18888_4_k_cu_de5c1d654cuda3std3__45__cpo4cendE - _ZN34_INTERNAL_cbd18888_4_k_cu_de5c1d656thrust24THRUST_300001_SM_1000_NS12placeholders2_3E)
_ZN34_INTERNAL_cbd18888_4_k_cu_de5c1d656thrust24THRUST_300001_SM_1000_NS12placeholders2_3E:
	.zero		1
	.type		_ZN34_INTERNAL_cbd18888_4_k_cu_de5c1d654cuda3std3__45__cpo4cendE,@object
	.size		_ZN34_INTERNAL_cbd18888_4_k_cu_de5c1d654cuda3std3__45__cpo4cendE,(_ZN34_INTERNAL_cbd18888_4_k_cu_de5c1d654cuda3std6ranges3__45__cpo4cendE - _ZN34_INTERNAL_cbd18888_4_k_cu_de5c1d654cuda3std3__45__cpo4cendE)
_ZN34_INTERNAL_cbd18888_4_k_cu_de5c1d654cuda3std3__45__cpo4cendE:
	.zero		1
	.type		_ZN34_INTERNAL_cbd18888_4_k_cu_de5c1d654cuda3std6ranges3__45__cpo4cendE,@object
	.size		_ZN34_INTERNAL_cbd18888_4_k_cu_de5c1d654cuda3std6ranges3__45__cpo4cendE,(_ZN34_INTERNAL_cbd18888_4_k_cu_de5c1d656thrust24THRUST_300001_SM_1000_NS12placeholders2_7E - _ZN34_INTERNAL_cbd18888_4_k_cu_de5c1d654cuda3std6ranges3__45__cpo4cendE)
_ZN34_INTERNAL_cbd18888_4_k_cu_de5c1d654cuda3std6ranges3__45__cpo4cendE:
	.zero		1
	.type		_ZN34_INTERNAL_cbd18888_4_k_cu_de5c1d656thrust24THRUST_300001_SM_1000_NS12placeholders2_7E,@object
	.size		_ZN34_INTERNAL_cbd18888_4_k_cu_de5c1d656thrust24THRUST_300001_SM_1000_NS12placeholders2_7E,(_ZN34_INTERNAL_cbd18888_4_k_cu_de5c1d654cuda3std3__45__cpo5crendE - _ZN34_INTERNAL_cbd18888_4_k_cu_de5c1d656thrust24THRUST_300001_SM_1000_NS12placeholders2_7E)
_ZN34_INTERNAL_cbd18888_4_k_cu_de5c1d656thrust24THRUST_300001_SM_1000_NS12placeholders2_7E:
	.zero		1
	.type		_ZN34_INTERNAL_cbd18888_4_k_cu_de5c1d654cuda3std3__45__cpo5crendE,@object
	.size		_ZN34_INTERNAL_cbd18888_4_k_cu_de5c1d654cuda3std3__45__cpo5crendE,(_ZN34_INTERNAL_cbd18888_4_k_cu_de5c1d654cuda3std6ranges3__45__cpo4prevE - _ZN34_INTERNAL_cbd18888_4_k_cu_de5c1d654cuda3std3__45__cpo5crendE)
_ZN34_INTERNAL_cbd18888_4_k_cu_de5c1d654cuda3std3__45__cpo5crendE:
	.zero		1
	.type		_ZN34_INTERNAL_cbd18888_4_k_cu_de5c1d654cuda3std6ranges3__45__cpo4prevE,@object
	.size		_ZN34_INTERNAL_cbd18888_4_k_cu_de5c1d654cuda3std6ranges3__45__cpo4prevE,(_ZN34_INTERNAL_cbd18888_4_k_cu_de5c1d654cuda3std6ranges3__45__cpo9iter_moveE - _ZN34_INTERNAL_cbd18888_4_k_cu_de5c1d654cuda3std6ranges3__45__cpo4prevE)
_ZN34_INTERNAL_cbd18888_4_k_cu_de5c1d654cuda3std6ranges3__45__cpo4prevE:
	.zero		1
	.type		_ZN34_INTERNAL_cbd18888_4_k_cu_de5c1d654cuda3std6ranges3__45__cpo9iter_moveE,@object
	.size		_ZN34_INTERNAL_cbd18888_4_k_cu_de5c1d654cuda3std6ranges3__45__cpo9iter_moveE,(_ZN34_INTERNAL_cbd18888_4_k_cu_de5c1d656thrust24THRUST_300001_SM_1000_NS6system6detail10sequential3seqE - _ZN34_INTERNAL_cbd18888_4_k_cu_de5c1d654cuda3std6ranges3__45__cpo9iter_moveE)
_ZN34_INTERNAL_cbd18888_4_k_cu_de5c1d654cuda3std6ranges3__45__cpo9iter_moveE:
	.zero		1
	.type		_ZN34_INTERNAL_cbd18888_4_k_cu_de5c1d656thrust24THRUST_300001_SM_1000_NS6system6detail10sequential3seqE,@object
	.size		_ZN34_INTERNAL_cbd18888_4_k_cu_de5c1d656thrust24THRUST_300001_SM_1000_NS6system6detail10sequential3seqE,(_ZN34_INTERNAL_cbd18888_4_k_cu_de5c1d656thrust24THRUST_300001_SM_1000_NS12placeholders2_9E - _ZN34_INTERNAL_cbd18888_4_k_cu_de5c1d656thrust24THRUST_300001_SM_1000_NS6system6detail10sequential3seqE)
_ZN34_INTERNAL_cbd18888_4_k_cu_de5c1d656thrust24THRUST_300001_SM_1000_NS6system6detail10sequential3seqE:
	.zero		1
	.type		_ZN34_INTERNAL_cbd18888_4_k_cu_de5c1d656thrust24THRUST_300001_SM_1000_NS12placeholders2_9E,@object
	.size		_ZN34_INTERNAL_cbd18888_4_k_cu_de5c1d656thrust24THRUST_300001_SM_1000_NS12placeholders2_9E,(_ZN34_INTERNAL_cbd18888_4_k_cu_de5c1d654cuda3std3__419piecewise_constructE - _ZN34_INTERNAL_cbd18888_4_k_cu_de5c1d656thrust24THRUST_300001_SM_1000_NS12placeholders2_9E)
_ZN34_INTERNAL_cbd18888_4_k_cu_de5c1d656thrust24THRUST_300001_SM_1000_NS12placeholders2_9E:
	.zero		1
	.type		_ZN34_INTERNAL_cbd18888_4_k_cu_de5c1d654cuda3std3__419piecewise_constructE,@object
	.size		_ZN34_INTERNAL_cbd18888_4_k_cu_de5c1d654cuda3std3__419piecewise_constructE,(_ZN34_INTERNAL_cbd18888_4_k_cu_de5c1d654cuda3std6ranges3__45__cpo5cdataE - _ZN34_INTERNAL_cbd18888_4_k_cu_de5c1d654cuda3std3__419piecewise_constructE)
_ZN34_INTERNAL_cbd18888_4_k_cu_de5c1d654cuda3std3__419piecewise_constructE:
	.zero		1
	.type		_ZN34_INTERNAL_cbd18888_4_k_cu_de5c1d654cuda3std6ranges3__45__cpo5cdataE,@object
	.size		_ZN34_INTERNAL_cbd18888_4_k_cu_de5c1d654cuda3std6ranges3__45__cpo5cdataE,(_ZN34_INTERNAL_cbd18888_4_k_cu_de5c1d656thrust24THRUST_300001_SM_1000_NS12placeholders2_1E - _ZN34_INTERNAL_cbd18888_4_k_cu_de5c1d654cuda3std6ranges3__45__cpo5cdataE)
_ZN34_INTERNAL_cbd18888_4_k_cu_de5c1d654cuda3std6ranges3__45__cpo5cdataE:
	.zero		1
	.type		_ZN34_INTERNAL_cbd18888_4_k_cu_de5c1d656thrust24THRUST_300001_SM_1000_NS12placeholders2_1E,@object
	.size		_ZN34_INTERNAL_cbd18888_4_k_cu_de5c1d656thrust24THRUST_300001_SM_1000_NS12placeholders2_1E,(_ZN34_INTERNAL_cbd18888_4_k_cu_de5c1d654cuda3std3__45__cpo3endE - _ZN34_INTERNAL_cbd18888_4_k_cu_de5c1d656thrust24THRUST_300001_SM_1000_NS12placeholders2_1E)
_ZN34_INTERNAL_cbd18888_4_k_cu_de5c1d656thrust24THRUST_300001_SM_1000_NS12placeholders2_1E:
	.zero		1
	.type		_ZN34_INTERNAL_cbd18888_4_k_cu_de5c1d654cuda3std3__45__cpo3endE,@object
	.size		_ZN34_INTERNAL_cbd18888_4_k_cu_de5c1d654cuda3std3__45__cpo3endE,(_ZN34_INTERNAL_cbd18888_4_k_cu_de5c1d654cuda3std6ranges3__45__cpo3endE - _ZN34_INTERNAL_cbd18888_4_k_cu_de5c1d654cuda3std3__45__cpo3endE)
_ZN34_INTERNAL_cbd18888_4_k_cu_de5c1d654cuda3std3__45__cpo3endE:
	.zero		1
	.type		_ZN34_INTERNAL_cbd18888_4_k_cu_de5c1d654cuda3std6ranges3__45__cpo3endE,@object
	.size		_ZN34_INTERNAL_cbd18888_4_k_cu_de5c1d654cuda3std6ranges3__45__cpo3endE,(_ZN34_INTERNAL_cbd18888_4_k_cu_de5c1d656thrust24THRUST_300001_SM_1000_NS12placeholders2_5E - _ZN34_INTERNAL_cbd18888_4_k_cu_de5c1d654cuda3std6ranges3__45__cpo3endE)
_ZN34_INTERNAL_cbd18888_4_k_cu_de5c1d654cuda3std6ranges3__45__cpo3endE:
	.zero		1
	.type		_ZN34_INTERNAL_cbd18888_4_k_cu_de5c1d656thrust24THRUST_300001_SM_1000_NS12placeholders2_5E,@object
	.size		_ZN34_INTERNAL_cbd18888_4_k_cu_de5c1d656thrust24THRUST_300001_SM_1000_NS12placeholders2_5E,(_ZN34_INTERNAL_cbd18888_4_k_cu_de5c1d654cuda3std3__45__cpo4rendE - _ZN34_INTERNAL_cbd18888_4_k_cu_de5c1d656thrust24THRUST_300001_SM_1000_NS12placeholders2_5E)
_ZN34_INTERNAL_cbd18888_4_k_cu_de5c1d656thrust24THRUST_300001_SM_1000_NS12placeholders2_5E:
	.zero		1
	.type		_ZN34_INTERNAL_cbd18888_4_k_cu_de5c1d654cuda3std3__45__cpo4rendE,@object
	.size		_ZN34_INTERNAL_cbd18888_4_k_cu_de5c1d654cuda3std3__45__cpo4rendE,(_ZN34_INTERNAL_cbd18888_4_k_cu_de5c1d654cuda3std6ranges3__45__cpo9iter_swapE - _ZN34_INTERNAL_cbd18888_4_k_cu_de5c1d654cuda3std3__45__cpo4rendE)
_ZN34_INTERNAL_cbd18888_4_k_cu_de5c1d654cuda3std3__45__cpo4rendE:
	.zero		1
	.type		_ZN34_INTERNAL_cbd18888_4_k_cu_de5c1d654cuda3std6ranges3__45__cpo9iter_swapE,@object
	.size		_ZN34_INTERNAL_cbd18888_4_k_cu_de5c1d654cuda3std6ranges3__45__cpo9iter_swapE,(_ZN34_INTERNAL_cbd18888_4_k_cu_de5c1d654cuda3std3__48unexpectE - _ZN34_INTERNAL_cbd18888_4_k_cu_de5c1d654cuda3std6ranges3__45__cpo9iter_swapE)
_ZN34_INTERNAL_cbd18888_4_k_cu_de5c1d654cuda3std6ranges3__45__cpo9iter_swapE:
	.zero		1
	.type		_ZN34_INTERNAL_cbd18888_4_k_cu_de5c1d654cuda3std3__48unexpectE,@object
	.size		_ZN34_INTERNAL_cbd18888_4_k_cu_de5c1d654cuda3std3__48unexpectE,(_ZN34_INTERNAL_cbd18888_4_k_cu_de5c1d656thrust24THRUST_300001_SM_1000_NS8cuda_cub3parE - _ZN34_INTERNAL_cbd18888_4_k_cu_de5c1d654cuda3std3__48unexpectE)
_ZN34_INTERNAL_cbd18888_4_k_cu_de5c1d654cuda3std3__48unexpectE:
	.zero		1
	.type		_ZN34_INTERNAL_cbd18888_4_k_cu_de5c1d656thrust24THRUST_300001_SM_1000_NS8cuda_cub3parE,@object
	.size		_ZN34_INTERNAL_cbd18888_4_k_cu_de5c1d656thrust24THRUST_300001_SM_1000_NS8cuda_cub3parE,(.L_29 - _ZN34_INTERNAL_cbd18888_4_k_cu_de5c1d656thrust24THRUST_300001_SM_1000_NS8cuda_cub3parE)
_ZN34_INTERNAL_cbd18888_4_k_cu_de5c1d656thrust24THRUST_300001_SM_1000_NS8cuda_cub3parE:
	.zero		1
.L_29:


//--------------------- .nv.shared._ZN3cub18CUB_300001_SM_10006detail10radix_sort33DeviceRadixSortExclusiveSumKernelINS1_5radix10policy_hubIiNS0_8NullTypeEyE10Policy1000EyEEvPT0_ --------------------------
	.section	.nv.shared._ZN3cub18CUB_300001_SM_10006detail10radix_sort33DeviceRadixSortExclusiveSumKernelINS1_5radix10policy_hubIiNS0_8NullTypeEyE10Policy1000EyEEvPT0_,"aw",@nobits
	.sectionflags	@""
	.align	16
.nv.shared._ZN3cub18CUB_300001_SM_10006detail10radix_sort33DeviceRadixSortExclusiveSumKernelINS1_5radix10policy_hubIiNS0_8NullTypeEyE10Policy1000EyEEvPT0_:
	.zero		3360


//--------------------- .nv.shared._ZN3cub18CUB_300001_SM_10006detail10radix_sort30DeviceRadixSortHistogramKernelINS1_5radix10policy_hubIiNS0_8NullTypeEyE10Policy1000ELNS0_9SortOrderE0EiyNS1_21identity_decomposer_tEEEvPT2_PKT1_SB_iiT3_ --------------------------
	.section	.nv.shared._ZN3cub18CUB_300001_SM_10006detail10radix_sort30DeviceRadixSortHistogramKernelINS1_5radix10policy_hubIiNS0_8NullTypeEyE10Policy1000ELNS0_9SortOrderE0EiyNS1_21identity_decomposer_tEEEvPT2_PKT1_SB_iiT3_,"aw",@nobits
	.sectionflags	@""
	.align	16
.nv.shared._ZN3cub18CUB_300001_SM_10006detail10radix_sort30DeviceRadixSortHistogramKernelINS1_5radix10policy_hubIiNS0_8NullTypeEyE10Policy1000ELNS0_9SortOrderE0EiyNS1_21identity_decomposer_tEEEvPT2_PKT1_SB_iiT3_:
	.zero		5120


//--------------------- .nv.shared._ZN3cub18CUB_300001_SM_10006detail10radix_sort31DeviceRadixSortSingleTileKernelINS1_5radix10policy_hubIiNS0_8NullTypeEyE10Policy1000ELNS0_9SortOrderE0EiS6_yNS1_21identity_decomposer_tEEEvPKT1_PSB_PKT2_PSF_T3_iiT4_ --------------------------
	.section	.nv.shared._ZN3cub18CUB_300001_SM_10006detail10radix_sort31DeviceRadixSortSingleTileKernelINS1_5radix10policy_hubIiNS0_8NullTypeEyE10Policy1000ELNS0_9SortOrderE0EiS6_yNS1_21identity_decomposer_tEEEvPKT1_PSB_PKT2_PSF_T3_iiT4_,"aw",@nobits
	.sectionflags	@""
	.align	16
.nv.shared._ZN3cub18CUB_300001_SM_10006detail10radix_sort31DeviceRadixSortSingleTileKernelINS1_5radix10policy_hubIiNS0_8NullTypeEyE10Policy1000ELNS0_9SortOrderE0EiS6_yNS1_21identity_decomposer_tEEEvPKT1_PSB_PKT2_PSF_T3_iiT4_:
	.zero		34880


//--------------------- .nv.shared._ZN3cub18CUB_300001_SM_10006detail10radix_sort29DeviceRadixSortOnesweepKernelINS1_5radix10policy_hubImNS0_8NullTypeEyE10Policy1000ELNS0_9SortOrderE0EmS6_yiiNS1_21identity_decomposer_tEEEvPT5_SC_PT3_PKSD_PT1_PKSH_PT2_PKSL_T4_iiT6_ --------------------------
	.section	.nv.shared._ZN3cub18CUB_300001_SM_10006detail10radix_sort29DeviceRadixSortOnesweepKernelINS1_5radix10policy_hubImNS0_8NullTypeEyE10Policy1000ELNS0_9SortOrderE0EmS6_yiiNS1_21identity_decomposer_tEEEvPT5_SC_PT3_PKSD_PT1_PKSH_PT2_PKSL_T4_iiT6_,"aw",@nobits
	.sectionflags	@""
	.align	16
.nv.shared._ZN3cub18CUB_300001_SM_10006detail10radix_sort29DeviceRadixSortOnesweepKernelINS1_5radix10policy_hubImNS0_8NullTypeEyE10Policy1000ELNS0_9SortOrderE0EmS6_yiiNS1_21identity_decomposer_tEEEvPT5_SC_PT3_PKSD_PT1_PKSH_PT2_PKSL_T4_iiT6_:
	.zero		49152


//--------------------- .nv.shared._ZN3cub18CUB_300001_SM_10006detail10radix_sort33DeviceRadixSortExclusiveSumKernelINS1_5radix10policy_hubImNS0_8NullTypeEyE10Policy1000EyEEvPT0_ --------------------------
	.section	.nv.shared._ZN3cub18CUB_300001_SM_10006detail10radix_sort33DeviceRadixSortExclusiveSumKernelINS1_5radix10policy_hubImNS0_8NullTypeEyE10Policy1000EyEEvPT0_,"aw",@nobits
	.sectionflags	@""
	.align	16
.nv.shared._ZN3cub18CUB_300001_SM_10006detail10radix_sort33DeviceRadixSortExclusiveSumKernelINS1_5radix10policy_hubImNS0_8NullTypeEyE10Policy1000EyEEvPT0_:
	.zero		3360


//--------------------- .nv.shared._ZN3cub18CUB_300001_SM_10006detail10radix_sort30DeviceRadixSortHistogramKernelINS1_5radix10policy_hubImNS0_8NullTypeEyE10Policy1000ELNS0_9SortOrderE0EmyNS1_21identity_decomposer_tEEEvPT2_PKT1_SB_iiT3_ --------------------------
	.section	.nv.shared._ZN3cub18CUB_300001_SM_10006detail10radix_sort30DeviceRadixSortHistogramKernelINS1_5radix10policy_hubImNS0_8NullTypeEyE10Policy1000ELNS0_9SortOrderE0EmyNS1_21identity_decomposer_tEEEvPT2_PKT1_SB_iiT3_,"aw",@nobits
	.sectionflags	@""
	.align	16
.nv.shared._ZN3cub18CUB_300001_SM_10006detail10radix_sort30DeviceRadixSortHistogramKernelINS1_5radix10policy_hubImNS0_8NullTypeEyE10Policy1000ELNS0_9SortOrderE0EmyNS1_21identity_decomposer_tEEEvPT2_PKT1_SB_iiT3_:
	.zero		9216


//--------------------- .nv.shared._ZN3cub18CUB_300001_SM_10006detail10radix_sort31DeviceRadixSortSingleTileKernelINS1_5radix10policy_hubImNS0_8NullTypeEyE10Policy1000ELNS0_9SortOrderE0EmS6_yNS1_21identity_decomposer_tEEEvPKT1_PSB_PKT2_PSF_T3_iiT4_ --------------------------
	.section	.nv.shared._ZN3cub18CUB_300001_SM_10006detail10radix_sort31DeviceRadixSortSingleTileKernelINS1_5radix10policy_hubImNS0_8NullTypeEyE10Policy1000ELNS0_9SortOrderE0EmS6_yNS1_21identity_decomposer_tEEEvPKT1_PSB_PKT2_PSF_T3_iiT4_,"aw",@nobits
	.sectionflags	@""
	.align	16
.nv.shared._ZN3cub18CUB_300001_SM_10006detail10radix_sort31DeviceRadixSortSingleTileKernelINS1_5radix10policy_hubImNS0_8NullTypeEyE10Policy1000ELNS0_9SortOrderE0EmS6_yNS1_21identity_decomposer_tEEEvPKT1_PSB_PKT2_PSF_T3_iiT4_:
	.zero		34880


//--------------------- .nv.shared._ZN3cub18CUB_300001_SM_10006detail9transform16transform_kernelINS2_10policy_hubILb1EN4cuda3std3__45tupleIJN6thrust24THRUST_300001_SM_1000_NS6detail15normal_iteratorINSA_10device_ptrImEEEEEEEE10policy1000El16KeyToTermFunctorNSC_INSD_IiEEEEJPmEEEvT0_iT1_T2_DpNS2_10kernel_argIT3_EE --------------------------
	.section	.nv.shared._ZN3cub18CUB_300001_SM_10006detail9transform16transform_kernelINS2_10policy_hubILb1EN4cuda3std3__45tupleIJN6thrust24THRUST_300001_SM_1000_NS6detail15normal_iteratorINSA_10device_ptrImEEEEEEEE10policy1000El16KeyToTermFunctorNSC_INSD_IiEEEEJPmEEEvT0_iT1_T2_DpNS2_10kernel_argIT3_EE,"aw",@nobits
	.sectionflags	@""
	.align	16
	.zero		1024


//--------------------- .nv.shared._ZN3cub18CUB_300001_SM_10006detail9transform16transform_kernelINS2_10policy_hubILb1EN4cuda3std3__45tupleIJN6thrust24THRUST_300001_SM_1000_NS6detail15normal_iteratorINSA_10device_ptrImEEEEEEEE10policy1000Ei16KeyToTermFunctorNSC_INSD_IiEEEEJPmEEEvT0_iT1_T2_DpNS2_10kernel_argIT3_EE --------------------------
	.section	.nv.shared._ZN3cub18CUB_300001_SM_10006detail9transform16transform_kernelINS2_10policy_hubILb1EN4cuda3std3__45tupleIJN6thrust24THRUST_300001_SM_1000_NS6detail15normal_iteratorINSA_10device_ptrImEEEEEEEE10policy1000Ei16KeyToTermFunctorNSC_INSD_IiEEEEJPmEEEvT0_iT1_T2_DpNS2_10kernel_argIT3_EE,"aw",@nobits
	.sectionflags	@""
	.align	16
	.zero		1024


//--------------------- .nv.shared._ZN3cub18CUB_300001_SM_10006detail9transform16transform_kernelINS2_10policy_hubILb1EN4cuda3std3__45tupleIJN6thrust24THRUST_300001_SM_1000_NS6detail15normal_iteratorINSA_10device_ptrImEEEEEEEE10policy1000El15KeyToDocFunctorNSC_INSD_IiEEEEJPmEEEvT0_iT1_T2_DpNS2_10kernel_argIT3_EE --------------------------
	.section	.nv.shared._ZN3cub18CUB_300001_SM_10006detail9transform16transform_kernelINS2_10policy_hubILb1EN4cuda3std3__45tupleIJN6thrust24THRUST_300001_SM_1000_NS6detail15normal_iteratorINSA_10device_ptrImEEEEEEEE10policy1000El15KeyToDocFunctorNSC_INSD_IiEEEEJPmEEEvT0_iT1_T2_DpNS2_10kernel_argIT3_EE,"aw",@nobits
	.sectionflags	@""
	.align	16
	.zero		1024


//--------------------- .nv.shared._ZN3cub18CUB_300001_SM_10006detail9transform16transform_kernelINS2_10policy_hubILb1EN4cuda3std3__45tupleIJN6thrust24THRUST_300001_SM_1000_NS6detail15normal_iteratorINSA_10device_ptrImEEEEEEEE10policy1000Ei15KeyToDocFunctorNSC_INSD_IiEEEEJPmEEEvT0_iT1_T2_DpNS2_10kernel_argIT3_EE --------------------------
	.section	.nv.shared._ZN3cub18CUB_300001_SM_10006detail9transform16transform_kernelINS2_10policy_hubILb1EN4cuda3std3__45tupleIJN6thrust24THRUST_300001_SM_1000_NS6detail15normal_iteratorINSA_10device_ptrImEEEEEEEE10policy1000Ei15KeyToDocFunctorNSC_INSD_IiEEEEJPmEEEvT0_iT1_T2_DpNS2_10kernel_argIT3_EE,"aw",@nobits
	.sectionflags	@""
	.align	16
	.zero		1024


//--------------------- .nv.shared._ZN3cub18CUB_300001_SM_10006detail9transform16transform_kernelINS2_10policy_hubILb1EN4cuda3std3__45tupleIJN6thrust24THRUST_300001_SM_1000_NS12zip_iteratorINS8_IJNSA_6detail15normal_iteratorINSA_10device_ptrIiEEEESG_EEEEEEEEE10policy1000El14MakeKeyFunctorNSD_INSE_ImEEEEJSI_EEEvT0_iT1_T2_DpNS2_10kernel_argIT3_EE --------------------------
	.section	.nv.shared._ZN3cub18CUB_300001_SM_10006detail9transform16transform_kernelINS2_10policy_hubILb1EN4cuda3std3__45tupleIJN6thrust24THRUST_300001_SM_1000_NS12zip_iteratorINS8_IJNSA_6detail15normal_iteratorINSA_10device_ptrIiEEEESG_EEEEEEEEE10policy1000El14MakeKeyFunctorNSD_INSE_ImEEEEJSI_EEEvT0_iT1_T2_DpNS2_10kernel_argIT3_EE,"aw",@nobits
	.sectionflags	@""
	.align	16
	.zero		1024


//--------------------- .nv.shared._ZN3cub18CUB_300001_SM_10006detail9transform16transform_kernelINS2_10policy_hubILb1EN4cuda3std3__45tupleIJN6thrust24THRUST_300001_SM_1000_NS12zip_iteratorINS8_IJNSA_6detail15normal_iteratorINSA_10device_ptrIiEEEESG_EEEEEEEEE10policy1000Ei14MakeKeyFunctorNSD_INSE_ImEEEEJSI_EEEvT0_iT1_T2_DpNS2_10kernel_argIT3_EE --------------------------
	.section	.nv.shared._ZN3cub18CUB_300001_SM_10006detail9transform16transform_kernelINS2_10policy_hubILb1EN4cuda3std3__45tupleIJN6thrust24THRUST_300001_SM_1000_NS12zip_iteratorINS8_IJNSA_6detail15normal_iteratorINSA_10device_ptrIiEEEESG_EEEEEEEEE10policy1000Ei14MakeKeyFunctorNSD_INSE_ImEEEEJSI_EEEvT0_iT1_T2_DpNS2_10kernel_argIT3_EE,"aw",@nobits
	.sectionflags	@""
	.align	16
	.zero		1024


//--------------------- .nv.shared._ZN3cub18CUB_300001_SM_10006detail8for_each13static_kernelINS2_12policy_hub_t12policy_500_tEmN6thrust24THRUST_300001_SM_1000_NS8cuda_cub20__uninitialized_fill7functorINS7_10device_ptrIdEEdEEEEvT0_T1_ --------------------------
	.section	.nv.shared._ZN3cub18CUB_300001_SM_10006detail8for_each13static_kernelINS2_12policy_hub_t12policy_500_tEmN6thrust24THRUST_300001_SM_1000_NS8cuda_cub20__uninitialized_fill7functorINS7_10device_ptrIdEEdEEEEvT0_T1_,"aw",@nobits
	.sectionflags	@""
	.align	16
	.zero		1024


//--------------------- .nv.shared._ZN3cub18CUB_300001_SM_10006detail8for_each13static_kernelINS2_12policy_hub_t12policy_500_tEmN6thrust24THRUST_300001_SM_1000_NS8cuda_cub20__uninitialized_fill7functorINS7_10device_ptrImEEmEEEEvT0_T1_ --------------------------
	.section	.nv.shared._ZN3cub18CUB_300001_SM_10006detail8for_each13static_kernelINS2_12policy_hub_t12policy_500_tEmN6thrust24THRUST_300001_SM_1000_NS8cuda_cub20__uninitialized_fill7functorINS7_10device_ptrImEEmEEEEvT0_T1_,"aw",@nobits
	.sectionflags	@""
	.align	16
	.zero		1024


//--------------------- .nv.shared._ZN3cub18CUB_300001_SM_10006detail8for_each13static_kernelINS2_12policy_hub_t12policy_500_tEmN6thrust24THRUST_300001_SM_1000_NS8cuda_cub20__uninitialized_fill7functorINS7_10device_ptrIiEEiEEEEvT0_T1_ --------------------------
	.section	.nv.shared._ZN3cub18CUB_300001_SM_10006detail8for_each13static_kernelINS2_12policy_hub_t12policy_500_tEmN6thrust24THRUST_300001_SM_1000_NS8cuda_cub20__uninitialized_fill7functorINS7_10device_ptrIiEEiEEEEvT0_T1_,"aw",@nobits
	.sectionflags	@""
	.align	16
	.zero		1024


//--------------------- .nv.shared._ZN3cub18CUB_300001_SM_10006detail11EmptyKernelIvEEvv --------------------------
	.section	.nv.shared._ZN3cub18CUB_300001_SM_10006detail11EmptyKernelIvEEvv,"aw",@nobits
	.sectionflags	@""
	.align	16
	.zero		1024


//--------------------- .nv.shared._ZN6thrust24THRUST_300001_SM_1000_NS8cuda_cub4core6detail13_kernel_agentINS1_15__reduce_by_key16ReduceByKeyAgentINS0_6detail15normal_iteratorINS0_10device_ptrIiEEEESB_SB_SB_N4cuda3std3__48equal_toIiEENSE_4plusIiEEPllEEJSB_SB_SB_SB_SJ_N3cub18CUB_300001_SM_100024ReduceByKeyScanTileStateIilLb1EEESG_SI_llEEEvDpT0_ --------------------------
	.section	.nv.shared._ZN6thrust24THRUST_300001_SM_1000_NS8cuda_cub4core6detail13_kernel_agentINS1_15__reduce_by_key16ReduceByKeyAgentINS0_6detail15normal_iteratorINS0_10device_ptrIiEEEESB_SB_SB_N4cuda3std3__48equal_toIiEENSE_4plusIiEEPllEEJSB_SB_SB_SB_SJ_N3cub18CUB_300001_SM_100024ReduceByKeyScanTileStateIilLb1EEESG_SI_llEEEvDpT0_,"aw",@nobits
	.sectionflags	@""
	.align	16
	.zero		1024


//--------------------- .nv.shared._ZN6thrust24THRUST_300001_SM_1000_NS8cuda_cub4core6detail13_kernel_agentINS1_15__reduce_by_key16ReduceByKeyAgentINS0_6detail15normal_iteratorINS0_10device_ptrIiEEEESB_SB_SB_N4cuda3std3__48equal_toIiEENSE_4plusIiEEPiiEEJSB_SB_SB_SB_SJ_N3cub18CUB_300001_SM_100024ReduceByKeyScanTileStateIiiLb1EEESG_SI_iiEEEvDpT0_ --------------------------
	.section	.nv.shared._ZN6thrust24THRUST_300001_SM_1000_NS8cuda_cub4core6detail13_kernel_agentINS1_15__reduce_by_key16ReduceByKeyAgentINS0_6detail15normal_iteratorINS0_10device_ptrIiEEEESB_SB_SB_N4cuda3std3__48equal_toIiEENSE_4plusIiEEPiiEEJSB_SB_SB_SB_SJ_N3cub18CUB_300001_SM_100024ReduceByKeyScanTileStateIiiLb1EEESG_SI_iiEEEvDpT0_,"aw",@nobits
	.sectionflags	@""
	.align	16
	.zero		1024


//--------------------- .nv.shared._ZN6thrust24THRUST_300001_SM_1000_NS8cuda_cub4core6detail13_kernel_agentINS1_15__reduce_by_key16ReduceByKeyAgentINS0_6detail15normal_iteratorINS0_10device_ptrImEEEENS8_INS9_IiEEEESB_SD_N4cuda3std3__48equal_toImEENSG_4plusIiEEPllEEJSB_SD_SB_SD_SL_N3cub18CUB_300001_SM_100024ReduceByKeyScanTileStateIilLb1EEESI_SK_llEEEvDpT0_ --------------------------
	.section	.nv.shared._ZN6thrust24THRUST_300001_SM_1000_NS8cuda_cub4core6detail13_kernel_agentINS1_15__reduce_by_key16ReduceByKeyAgentINS0_6detail15normal_iteratorINS0_10device_ptrImEEEENS8_INS9_IiEEEESB_SD_N4cuda3std3__48equal_toImEENSG_4plusIiEEPllEEJSB_SD_SB_SD_SL_N3cub18CUB_300001_SM_100024ReduceByKeyScanTileStateIilLb1EEESI_SK_llEEEvDpT0_,"aw",@nobits
	.sectionflags	@""
	.align	16
	.zero		1024


//--------------------- .nv.shared._ZN6thrust24THRUST_300001_SM_1000_NS8cuda_cub4core6detail13_kernel_agentINS1_15__reduce_by_key9InitAgentIN3cub18CUB_300001_SM_100024ReduceByKeyScanTileStateIilLb1EEElPlEEJSA_lSB_EEEvDpT0_ --------------------------
	.section	.nv.shared._ZN6thrust24THRUST_300001_SM_1000_NS8cuda_cub4core6detail13_kernel_agentINS1_15__reduce_by_key9InitAgentIN3cub18CUB_300001_SM_100024ReduceByKeyScanTileStateIilLb1EEElPlEEJSA_lSB_EEEvDpT0_,"aw",@nobits
	.sectionflags	@""
	.align	16
	.zero		1024


//--------------------- .nv.shared._ZN6thrust24THRUST_300001_SM_1000_NS8cuda_cub4core6detail13_kernel_agentINS1_15__reduce_by_key16ReduceByKeyAgentINS0_6detail15normal_iteratorINS0_10device_ptrImEEEENS8_INS9_IiEEEESB_SD_N4cuda3std3__48equal_toImEENSG_4plusIiEEPiiEEJSB_SD_SB_SD_SL_N3cub18CUB_300001_SM_100024ReduceByKeyScanTileStateIiiLb1EEESI_SK_iiEEEvDpT0_ --------------------------
	.section	.nv.shared._ZN6thrust24THRUST_300001_SM_1000_NS8cuda_cub4core6detail13_kernel_agentINS1_15__reduce_by_key16ReduceByKeyAgentINS0_6detail15normal_iteratorINS0_10device_ptrImEEEENS8_INS9_IiEEEESB_SD_N4cuda3std3__48equal_toImEENSG_4plusIiEEPiiEEJSB_SD_SB_SD_SL_N3cub18CUB_300001_SM_100024ReduceByKeyScanTileStateIiiLb1EEESI_SK_iiEEEvDpT0_,"aw",@nobits
	.sectionflags	@""
	.align	16
	.zero		1024


//--------------------- .nv.shared._ZN6thrust24THRUST_300001_SM_1000_NS8cuda_cub4core6detail13_kernel_agentINS1_15__reduce_by_key9InitAgentIN3cub18CUB_300001_SM_100024ReduceByKeyScanTileStateIiiLb1EEEiPiEEJSA_iSB_EEEvDpT0_ --------------------------
	.section	.nv.shared._ZN6thrust24THRUST_300001_SM_1000_NS8cuda_cub4core6detail13_kernel_agentINS1_15__reduce_by_key9InitAgentIN3cub18CUB_300001_SM_100024ReduceByKeyScanTileStateIiiLb1EEEiPiEEJSA_iSB_EEEvDpT0_,"aw",@nobits
	.sectionflags	@""
	.align	16
	.zero		1024


//--------------------- .nv.shared._Z19tfidf_sparse_kernelPKiS0_S0_S0_PKdPdi --------------------------
	.section	.nv.shared._Z19tfidf_sparse_kernelPKiS0_S0_S0_PKdPdi,"aw",@nobits
	.sectionflags	@""
	.align	16
	.zero		1024


//--------------------- .nv.shared._Z18compute_idf_kernelPKiPdii --------------------------
	.section	.nv.shared._Z18compute_idf_kernelPKiPdii,"aw",@nobits
	.sectionflags	@""
	.align	16
	.zero		1024


//--------------------- .nv.shared._Z17scatter_df_kernelPKiS0_Pii --------------------------
	.section	.nv.shared._Z17scatter_df_kernelPKiS0_Pii,"aw",@nobits
	.sectionflags	@""
	.align	16
	.zero		1024


//--------------------- .nv.constant0._ZN3cub18CUB_300001_SM_10006detail10radix_sort29DeviceRadixSortOnesweepKernelINS1_5radix10policy_hubIiNS0_8NullTypeEyE10Policy1000ELNS0_9SortOrderE0EiS6_yiiNS1_21identity_decomposer_tEEEvPT5_SC_PT3_PKSD_PT1_PKSH_PT2_PKSL_T4_iiT6_ --------------------------
	.section	.nv.constant0._ZN3cub18CUB_300001_SM_10006detail10radix_sort29DeviceRadixSortOnesweepKernelINS1_5radix10policy_hubIiNS0_8NullTypeEyE10Policy1000ELNS0_9SortOrderE0EiS6_yiiNS1_21identity_decomposer_tEEEvPT5_SC_PT3_PKSD_PT1_PKSH_PT2_PKSL_T4_iiT6_,"a",@progbits
	.sectionflags	@""
	.align	4
.nv.constant0._ZN3cub18CUB_300001_SM_10006detail10radix_sort29DeviceRadixSortOnesweepKernelINS1_5radix10policy_hubIiNS0_8NullTypeEyE10Policy1000ELNS0_9SortOrderE0EiS6_yiiNS1_21identity_decomposer_tEEEvPT5_SC_PT3_PKSD_PT1_PKSH_PT2_PKSL_T4_iiT6_:
	.zero		973


//--------------------- .nv.constant0._ZN3cub18CUB_300001_SM_10006detail10radix_sort33DeviceRadixSortExclusiveSumKernelINS1_5radix10policy_hubIiNS0_8NullTypeEyE10Policy1000EyEEvPT0_ --------------------------
	.section	.nv.constant0._ZN3cub18CUB_300001_SM_10006detail10radix_sort33DeviceRadixSortExclusiveSumKernelINS1_5radix10policy_hubIiNS0_8NullTypeEyE10Policy1000EyEEvPT0_,"a",@progbits
	.sectionflags	@""
	.align	4
.nv.constant0._ZN3cub18CUB_300001_SM_10006detail10radix_sort33DeviceRadixSortExclusiveSumKernelINS1_5radix10policy_hubIiNS0_8NullTypeEyE10Policy1000EyEEvPT0_:
	.zero		904


//--------------------- .nv.constant0._ZN3cub18CUB_300001_SM_10006detail10radix_sort30DeviceRadixSortHistogramKernelINS1_5radix10policy_hubIiNS0_8NullTypeEyE10Policy1000ELNS0_9SortOrderE0EiyNS1_21identity_decomposer_tEEEvPT2_PKT1_SB_iiT3_ --------------------------
	.section	.nv.constant0._ZN3cub18CUB_300001_SM_10006detail10radix_sort30DeviceRadixSortHistogramKernelINS1_5radix10policy_hubIiNS0_8NullTypeEyE10Policy1000ELNS0_9SortOrderE0EiyNS1_21identity_decomposer_tEEEvPT2_PKT1_SB_iiT3_,"a",@progbits
	.sectionflags	@""
	.align	4
.nv.constant0._ZN3cub18CUB_300001_SM_10006detail10radix_sort30DeviceRadixSortHistogramKernelINS1_5radix10policy_hubIiNS0_8NullTypeEyE10Policy1000ELNS0_9SortOrderE0EiyNS1_21identity_decomposer_tEEEvPT2_PKT1_SB_iiT3_:
	.zero		929


//--------------------- .nv.constant0._ZN3cub18CUB_300001_SM_10006detail10radix_sort31DeviceRadixSortSingleTileKernelINS1_5radix10policy_hubIiNS0_8NullTypeEyE10Policy1000ELNS0_9SortOrderE0EiS6_yNS1_21identity_decomposer_tEEEvPKT1_PSB_PKT2_PSF_T3_iiT4_ --------------------------
	.section	.nv.constant0._ZN3cub18CUB_300001_SM_10006detail10radix_sort31DeviceRadixSortSingleTileKernelINS1_5radix10policy_hubIiNS0_8NullTypeEyE10Policy1000ELNS0_9SortOrderE0EiS6_yNS1_21identity_decomposer_tEEEvPKT1_PSB_PKT2_PSF_T3_iiT4_,"a",@progbits
	.sectionflags	@""
	.align	4
.nv.constant0._ZN3cub18CUB_300001_SM_10006detail10radix_sort31DeviceRadixSortSingleTileKernelINS1_5radix10policy_hubIiNS0_8NullTypeEyE10Policy1000ELNS0_9SortOrderE0EiS6_yNS1_21identity_decomposer_tEEEvPKT1_PSB_PKT2_PSF_T3_iiT4_:
	.zero		945


//--------------------- .nv.constant0._ZN3cub18CUB_300001_SM_10006detail10radix_sort29DeviceRadixSortOnesweepKernelINS1_5radix10policy_hubImNS0_8NullTypeEyE10Policy1000ELNS0_9SortOrderE0EmS6_yiiNS1_21identity_decomposer_tEEEvPT5_SC_PT3_PKSD_PT1_PKSH_PT2_PKSL_T4_iiT6_ --------------------------
	.section	.nv.constant0._ZN3cub18CUB_300001_SM_10006detail10radix_sort29DeviceRadixSortOnesweepKernelINS1_5radix10policy_hubImNS0_8NullTypeEyE10Policy1000ELNS0_9SortOrderE0EmS6_yiiNS1_21identity_decomposer_tEEEvPT5_SC_PT3_PKSD_PT1_PKSH_PT2_PKSL_T4_iiT6_,"a",@progbits
	.sectionflags	@""
	.align	4
.nv.constant0._ZN3cub18CUB_300001_SM_10006detail10radix_sort29DeviceRadixSortOnesweepKernelINS1_5radix10policy_hubImNS0_8NullTypeEyE10Policy1000ELNS0_9SortOrderE0EmS6_yiiNS1_21identity_decomposer_tEEEvPT5_SC_PT3_PKSD_PT1_PKSH_PT2_PKSL_T4_iiT6_:
	.zero		973


//--------------------- .nv.constant0._ZN3cub18CUB_300001_SM_10006detail10radix_sort33DeviceRadixSortExclusiveSumKernelINS1_5radix10policy_hubImNS0_8NullTypeEyE10Policy1000EyEEvPT0_ --------------------------
	.section	.nv.constant0._ZN3cub18CUB_300001_SM_10006detail10radix_sort33DeviceRadixSortExclusiveSumKernelINS1_5radix10policy_hubImNS0_8NullTypeEyE10Policy1000EyEEvPT0_,"a",@progbits
	.sectionflags	@""
	.align	4
.nv.constant0._ZN3cub18CUB_300001_SM_10006detail10radix_sort33DeviceRadixSortExclusiveSumKernelINS1_5radix10policy_hubImNS0_8NullTypeEyE10Policy1000EyEEvPT0_:
	.zero		904


//--------------------- .nv.constant0._ZN3cub18CUB_300001_SM_10006detail10radix_sort30DeviceRadixSortHistogramKernelINS1_5radix10policy_hubImNS0_8NullTypeEyE10Policy1000ELNS0_9SortOrderE0EmyNS1_21identity_decomposer_tEEEvPT2_PKT1_SB_iiT3_ --------------------------
	.section	.nv.constant0._ZN3cub18CUB_300001_SM_10006detail10radix_sort30DeviceRadixSortHistogramKernelINS1_5radix10policy_hubImNS0_8NullTypeEyE10Policy1000ELNS0_9SortOrderE0EmyNS1_21identity_decomposer_tEEEvPT2_PKT1_SB_iiT3_,"a",@progbits
	.sectionflags	@""
	.align	4
.nv.constant0._ZN3cub18CUB_300001_SM_10006detail10radix_sort30DeviceRadixSortHistogramKernelINS1_5radix10policy_hubImNS0_8NullTypeEyE10Policy1000ELNS0_9SortOrderE0EmyNS1_21identity_decomposer_tEEEvPT2_PKT1_SB_iiT3_:
	.zero		929


//--------------------- .nv.constant0._ZN3cub18CUB_300001_SM_10006detail10radix_sort31DeviceRadixSortSingleTileKernelINS1_5radix10policy_hubImNS0_8NullTypeEyE10Policy1000ELNS0_9SortOrderE0EmS6_yNS1_21identity_decomposer_tEEEvPKT1_PSB_PKT2_PSF_T3_iiT4_ --------------------------
	.section	.nv.constant0._ZN3cub18CUB_300001_SM_10006detail10radix_sort31DeviceRadixSortSingleTileKernelINS1_5radix10policy_hubImNS0_8NullTypeEyE10Policy1000ELNS0_9SortOrderE0EmS6_yNS1_21identity_decomposer_tEEEvPKT1_PSB_PKT2_PSF_T3_iiT4_,"a",@progbits
	.sectionflags	@""
	.align	4
.nv.constant0._ZN3cub18CUB_300001_SM_10006detail10radix_sort31DeviceRadixSortSingleTileKernelINS1_5radix10policy_hubImNS0_8NullTypeEyE10Policy1000ELNS0_9SortOrderE0EmS6_yNS1_21identity_decomposer_tEEEvPKT1_PSB_PKT2_PSF_T3_iiT4_:
	.zero		945


//--------------------- .nv.constant0._ZN3cub18CUB_300001_SM_10006detail9transform16transform_kernelINS2_10policy_hubILb1EN4cuda3std3__45tupleIJN6thrust24THRUST_300001_SM_1000_NS6detail15normal_iteratorINSA_10device_ptrImEEEEEEEE10policy1000El16KeyToTermFunctorNSC_INSD_IiEEEEJPmEEEvT0_iT1_T2_DpNS2_10kernel_argIT3_EE --------------------------
	.section	.nv.constant0._ZN3cub18CUB_300001_SM_10006detail9transform16transform_kernelINS2_10policy_hubILb1EN4cuda3std3__45tupleIJN6thrust24THRUST_300001_SM_1000_NS6detail15normal_iteratorINSA_10device_ptrImEEEEEEEE10policy1000El16KeyToTermFunctorNSC_INSD_IiEEEEJPmEEEvT0_iT1_T2_DpNS2_10kernel_argIT3_EE,"a",@progbits
	.sectionflags	@""
	.align	4
.nv.constant0._ZN3cub18CUB_300001_SM_10006detail9transform16transform_kernelINS2_10policy_hubILb1EN4cuda3std3__45tupleIJN6thrust24THRUST_300001_SM_1000_NS6detail15normal_iteratorINSA_10device_ptrImEEEEEEEE10policy1000El16KeyToTermFunctorNSC_INSD_IiEEEEJPmEEEvT0_iT1_T2_DpNS2_10kernel_argIT3_EE:
	.zero		936


//--------------------- .nv.constant0._ZN3cub18CUB_300001_SM_10006detail9transform16transform_kernelINS2_10policy_hubILb1EN4cuda3std3__45tupleIJN6thrust24THRUST_300001_SM_1000_NS6detail15normal_iteratorINSA_10device_ptrImEEEEEEEE10policy1000Ei16KeyToTermFunctorNSC_INSD_IiEEEEJPmEEEvT0_iT1_T2_DpNS2_10kernel_argIT3_EE --------------------------
	.section	.nv.constant0._ZN3cub18CUB_300001_SM_10006detail9transform16transform_kernelINS2_10policy_hubILb1EN4cuda3std3__45tupleIJN6thrust24THRUST_300001_SM_1000_NS6detail15normal_iteratorINSA_10device_ptrImEEEEEEEE10policy1000Ei16KeyToTermFunctorNSC_INSD_IiEEEEJPmEEEvT0_iT1_T2_DpNS2_10kernel_argIT3_EE,"a",@progbits
	.sectionflags	@""
	.align	4
.nv.constant0._ZN3cub18CUB_300001_SM_10006detail9transform16transform_kernelINS2_10policy_hubILb1EN4cuda3std3__45tupleIJN6thrust24THRUST_300001_SM_1000_NS6detail15normal_iteratorINSA_10device_ptrImEEEEEEEE10policy1000Ei16KeyToTermFunctorNSC_INSD_IiEEEEJPmEEEvT0_iT1_T2_DpNS2_10kernel_argIT3_EE:
	.zero		936


//--------------------- .nv.constant0._ZN3cub18CUB_300001_SM_10006detail9transform16transform_kernelINS2_10policy_hubILb1EN4cuda3std3__45tupleIJN6thrust24THRUST_300001_SM_1000_NS6detail15normal_iteratorINSA_10device_ptrImEEEEEEEE10policy1000El15KeyToDocFunctorNSC_INSD_IiEEEEJPmEEEvT0_iT1_T2_DpNS2_10kernel_argIT3_EE --------------------------
	.section	.nv.constant0._ZN3cub18CUB_300001_SM_10006detail9transform16transform_kernelINS2_10policy_hubILb1EN4cuda3std3__45tupleIJN6thrust24THRUST_300001_SM_1000_NS6detail15normal_iteratorINSA_10device_ptrImEEEEEEEE10policy1000El15KeyToDocFunctorNSC_INSD_IiEEEEJPmEEEvT0_iT1_T2_DpNS2_10kernel_argIT3_EE,"a",@progbits
	.sectionflags	@""
	.align	4
.nv.constant0._ZN3cub18CUB_300001_SM_10006detail9transform16transform_kernelINS2_10policy_hubILb1EN4cuda3std3__45tupleIJN6thrust24THRUST_300001_SM_1000_NS6detail15normal_iteratorINSA_10device_ptrImEEEEEEEE10policy1000El15KeyToDocFunctorNSC_INSD_IiEEEEJPmEEEvT0_iT1_T2_DpNS2_10kernel_argIT3_EE:
	.zero		936


//--------------------- .nv.constant0._ZN3cub18CUB_300001_SM_10006detail9transform16transform_kernelINS2_10policy_hubILb1EN4cuda3std3__45tupleIJN6thrust24THRUST_300001_SM_1000_NS6detail15normal_iteratorINSA_10device_ptrImEEEEEEEE10policy1000Ei15KeyToDocFunctorNSC_INSD_IiEEEEJPmEEEvT0_iT1_T2_DpNS2_10kernel_argIT3_EE --------------------------
	.section	.nv.constant0._ZN3cub18CUB_300001_SM_10006detail9transform16transform_kernelINS2_10policy_hubILb1EN4cuda3std3__45tupleIJN6thrust24THRUST_300001_SM_1000_NS6detail15normal_iteratorINSA_10device_ptrImEEEEEEEE10policy1000Ei15KeyToDocFunctorNSC_INSD_IiEEEEJPmEEEvT0_iT1_T2_DpNS2_10kernel_argIT3_EE,"a",@progbits
	.sectionflags	@""
	.align	4
.nv.constant0._ZN3cub18CUB_300001_SM_10006detail9transform16transform_kernelINS2_10policy_hubILb1EN4cuda3std3__45tupleIJN6thrust24THRUST_300001_SM_1000_NS6detail15normal_iteratorINSA_10device_ptrImEEEEEEEE10policy1000Ei15KeyToDocFunctorNSC_INSD_IiEEEEJPmEEEvT0_iT1_T2_DpNS2_10kernel_argIT3_EE:
	.zero		936


//--------------------- .nv.constant0._ZN3cub18CUB_300001_SM_10006detail9transform16transform_kernelINS2_10policy_hubILb1EN4cuda3std3__45tupleIJN6thrust24THRUST_300001_SM_1000_NS12zip_iteratorINS8_IJNSA_6detail15normal_iteratorINSA_10device_ptrIiEEEESG_EEEEEEEEE10policy1000El14MakeKeyFunctorNSD_INSE_ImEEEEJSI_EEEvT0_iT1_T2_DpNS2_10kernel_argIT3_EE --------------------------
	.section	.nv.constant0._ZN3cub18CUB_300001_SM_10006detail9transform16transform_kernelINS2_10policy_hubILb1EN4cuda3std3__45tupleIJN6thrust24THRUST_300001_SM_1000_NS12zip_iteratorINS8_IJNSA_6detail15normal_iteratorINSA_10device_ptrIiEEEESG_EEEEEEEEE10policy1000El14MakeKeyFunctorNSD_INSE_ImEEEEJSI_EEEvT0_iT1_T2_DpNS2_10kernel_argIT3_EE,"a",@progbits
	.sectionflags	@""
	.align	4
.nv.constant0._ZN3cub18CUB_300001_SM_10006detail9transform16transform_kernelINS2_10policy_hubILb1EN4cuda3std3__45tupleIJN6thrust24THRUST_300001_SM_1000_NS12zip_iteratorINS8_IJNSA_6detail15normal_iteratorINSA_10device_ptrIiEEEESG_EEEEEEEEE10policy1000El14MakeKeyFunctorNSD_INSE_ImEEEEJSI_EEEvT0_iT1_T2_DpNS2_10kernel_argIT3_EE:
	.zero		936


//--------------------- .nv.constant0._ZN3cub18CUB_300001_SM_10006detail9transform16transform_kernelINS2_10policy_hubILb1EN4cuda3std3__45tupleIJN6thrust24THRUST_300001_SM_1000_NS12zip_iteratorINS8_IJNSA_6detail15normal_iteratorINSA_10device_ptrIiEEEESG_EEEEEEEEE10policy1000Ei14MakeKeyFunctorNSD_INSE_ImEEEEJSI_EEEvT0_iT1_T2_DpNS2_10kernel_argIT3_EE --------------------------
	.section	.nv.constant0._ZN3cub18CUB_300001_SM_10006detail9transform16transform_kernelINS2_10policy_hubILb1EN4cuda3std3__45tupleIJN6thrust24THRUST_300001_SM_1000_NS12zip_iteratorINS8_IJNSA_6detail15normal_iteratorINSA_10device_ptrIiEEEESG_EEEEEEEEE10policy1000Ei14MakeKeyFunctorNSD_INSE_ImEEEEJSI_EEEvT0_iT1_T2_DpNS2_10kernel_argIT3_EE,"a",@progbits
	.sectionflags	@""
	.align	4
.nv.constant0._ZN3cub18CUB_300001_SM_10006detail9transform16transform_kernelINS2_10policy_hubILb1EN4cuda3std3__45tupleIJN6thrust24THRUST_300001_SM_1000_NS12zip_iteratorINS8_IJNSA_6detail15normal_iteratorINSA_10device_ptrIiEEEESG_EEEEEEEEE10policy1000Ei14MakeKeyFunctorNSD_INSE_ImEEEEJSI_EEEvT0_iT1_T2_DpNS2_10kernel_argIT3_EE:
	.zero		936


//--------------------- .nv.constant0._ZN3cub18CUB_300001_SM_10006detail8for_each13static_kernelINS2_12policy_hub_t12policy_500_tEmN6thrust24THRUST_300001_SM_1000_NS8cuda_cub20__uninitialized_fill7functorINS7_10device_ptrIdEEdEEEEvT0_T1_ --------------------------
	.section	.nv.constant0._ZN3cub18CUB_300001_SM_10006detail8for_each13static_kernelINS2_12policy_hub_t12policy_500_tEmN6thrust24THRUST_300001_SM_1000_NS8cuda_cub20__uninitialized_fill7functorINS7_10device_ptrIdEEdEEEEvT0_T1_,"a",@progbits
	.sectionflags	@""
	.align	4
.nv.constant0._ZN3cub18CUB_300001_SM_10006detail8for_each13static_kernelINS2_12policy_hub_t12policy_500_tEmN6thrust24THRUST_300001_SM_1000_NS8cuda_cub20__uninitialized_fill7functorINS7_10device_ptrIdEEdEEEEvT0_T1_:
	.zero		920


//--------------------- .nv.constant0._ZN3cub18CUB_300001_SM_10006detail8for_each13static_kernelINS2_12policy_hub_t12policy_500_tEmN6thrust24THRUST_300001_SM_1000_NS8cuda_cub20__uninitialized_fill7functorINS7_10device_ptrImEEmEEEEvT0_T1_ --------------------------
	.section	.nv.constant0._ZN3cub18CUB_300001_SM_10006detail8for_each13static_kernelINS2_12policy_hub_t12policy_500_tEmN6thrust24THRUST_300001_SM_1000_NS8cuda_cub20__uninitialized_fill7functorINS7_10device_ptrImEEmEEEEvT0_T1_,"a",@progbits
	.sectionflags	@""
	.align	4
.nv.constant0._ZN3cub18CUB_300001_SM_10006detail8for_each13static_kernelINS2_12policy_hub_t12policy_500_tEmN6thrust24THRUST_300001_SM_1000_NS8cuda_cub20__uninitialized_fill7functorINS7_10device_ptrImEEmEEEEvT0_T1_:
	.zero		920


//--------------------- .nv.constant0._ZN3cub18CUB_300001_SM_10006detail8for_each13static_kernelINS2_12policy_hub_t12policy_500_tEmN6thrust24THRUST_300001_SM_1000_NS8cuda_cub20__uninitialized_fill7functorINS7_10device_ptrIiEEiEEEEvT0_T1_ --------------------------
	.section	.nv.constant0._ZN3cub18CUB_300001_SM_10006detail8for_each13static_kernelINS2_12policy_hub_t12policy_500_tEmN6thrust24THRUST_300001_SM_1000_NS8cuda_cub20__uninitialized_fill7functorINS7_10device_ptrIiEEiEEEEvT0_T1_,"a",@progbits
	.sectionflags	@""
	.align	4
.nv.constant0._ZN3cub18CUB_300001_SM_10006detail8for_each13static_kernelINS2_12policy_hub_t12policy_500_tEmN6thrust24THRUST_300001_SM_1000_NS8cuda_cub20__uninitialized_fill7functorINS7_10device_ptrIiEEiEEEEvT0_T1_:
	.zero		920


//--------------------- .nv.constant0._ZN3cub18CUB_300001_SM_10006detail11EmptyKernelIvEEvv --------------------------
	.section	.nv.constant0._ZN3cub18CUB_300001_SM_10006detail11EmptyKernelIvEEvv,"a",@progbits
	.sectionflags	@""
	.align	4
.nv.constant0._ZN3cub18CUB_300001_SM_10006detail11EmptyKernelIvEEvv:
	.zero		896


//--------------------- .nv.constant0._ZN6thrust24THRUST_300001_SM_1000_NS8cuda_cub4core6detail13_kernel_agentINS1_15__reduce_by_key16ReduceByKeyAgentINS0_6detail15normal_iteratorINS0_10device_ptrIiEEEESB_SB_SB_N4cuda3std3__48equal_toIiEENSE_4plusIiEEPllEEJSB_SB_SB_SB_SJ_N3cub18CUB_300001_SM_100024ReduceByKeyScanTileStateIilLb1EEESG_SI_llEEEvDpT0_ --------------------------
	.section	.nv.constant0._ZN6thrust24THRUST_300001_SM_1000_NS8cuda_cub4core6detail13_kernel_agentINS1_15__reduce_by_key16ReduceByKeyAgentINS0_6detail15normal_iteratorINS0_10device_ptrIiEEEESB_SB_SB_N4cuda3std3__48equal_toIiEENSE_4plusIiEEPllEEJSB_SB_SB_SB_SJ_N3cub18CUB_300001_SM_100024ReduceByKeyScanTileStateIilLb1EEESG_SI_llEEEvDpT0_,"a",@progbits
	.sectionflags	@""
	.align	4
.nv.constant0._ZN6thrust24THRUST_300001_SM_1000_NS8cuda_cub4core6detail13_kernel_agentINS1_15__reduce_by_key16ReduceByKeyAgentINS0_6detail15normal_iteratorINS0_10device_ptrIiEEEESB_SB_SB_N4cuda3std3__48equal_toIiEENSE_4plusIiEEPllEEJSB_SB_SB_SB_SJ_N3cub18CUB_300001_SM_100024ReduceByKeyScanTileStateIilLb1EEESG_SI_llEEEvDpT0_:
	.zero		968


//--------------------- .nv.constant0._ZN6thrust24THRUST_300001_SM_1000_NS8cuda_cub4core6detail13_kernel_agentINS1_15__reduce_by_key16ReduceByKeyAgentINS0_6detail15normal_iteratorINS0_10device_ptrIiEEEESB_SB_SB_N4cuda3std3__48equal_toIiEENSE_4plusIiEEPiiEEJSB_SB_SB_SB_SJ_N3cub18CUB_300001_SM_100024ReduceByKeyScanTileStateIiiLb1EEESG_SI_iiEEEvDpT0_ --------------------------
	.section	.nv.constant0._ZN6thrust24THRUST_300001_SM_1000_NS8cuda_cub4core6detail13_kernel_agentINS1_15__reduce_by_key16ReduceByKeyAgentINS0_6detail15normal_iteratorINS0_10device_ptrIiEEEESB_SB_SB_N4cuda3std3__48equal_toIiEENSE_4plusIiEEPiiEEJSB_SB_SB_SB_SJ_N3cub18CUB_300001_SM_100024ReduceByKeyScanTileStateIiiLb1EEESG_SI_iiEEEvDpT0_,"a",@progbits
	.sectionflags	@""
	.align	4
.nv.constant0._ZN6thrust24THRUST_300001_SM_1000_NS8cuda_cub4core6detail13_kernel_agentINS1_15__reduce_by_key16ReduceByKeyAgentINS0_6detail15normal_iteratorINS0_10device_ptrIiEEEESB_SB_SB_N4cuda3std3__48equal_toIiEENSE_4plusIiEEPiiEEJSB_SB_SB_SB_SJ_N3cub18CUB_300001_SM_100024ReduceByKeyScanTileStateIiiLb1EEESG_SI_iiEEEvDpT0_:
	.zero		956


//--------------------- .nv.constant0._ZN6thrust24THRUST_300001_SM_1000_NS8cuda_cub4core6detail13_kernel_agentINS1_15__reduce_by_key16ReduceByKeyAgentINS0_6detail15normal_iteratorINS0_10device_ptrImEEEENS8_INS9_IiEEEESB_SD_N4cuda3std3__48equal_toImEENSG_4plusIiEEPllEEJSB_SD_SB_SD_SL_N3cub18CUB_300001_SM_100024ReduceByKeyScanTileStateIilLb1EEESI_SK_llEEEvDpT0_ --------------------------
	.section	.nv.constant0._ZN6thrust24THRUST_300001_SM_1000_NS8cuda_cub4core6detail13_kernel_agentINS1_15__reduce_by_key16ReduceByKeyAgentINS0_6detail15normal_iteratorINS0_10device_ptrImEEEENS8_INS9_IiEEEESB_SD_N4cuda3std3__48equal_toImEENSG_4plusIiEEPllEEJSB_SD_SB_SD_SL_N3cub18CUB_300001_SM_100024ReduceByKeyScanTileStateIilLb1EEESI_SK_llEEEvDpT0_,"a",@progbits
	.sectionflags	@""
	.align	4
.nv.constant0._ZN6thrust24THRUST_300001_SM_1000_NS8cuda_cub4core6detail13_kernel_agentINS1_15__reduce_by_key16ReduceByKeyAgentINS0_6detail15normal_iteratorINS0_10device_ptrImEEEENS8_INS9_IiEEEESB_SD_N4cuda3std3__48equal_toImEENSG_4plusIiEEPllEEJSB_SD_SB_SD_SL_N3cub18CUB_300001_SM_100024ReduceByKeyScanTileStateIilLb1EEESI_SK_llEEEvDpT0_:
	.zero		968


//--------------------- .nv.constant0._ZN6thrust24THRUST_300001_SM_1000_NS8cuda_cub4core6detail13_kernel_agentINS1_15__reduce_by_key9InitAgentIN3cub18CUB_300001_SM_100024ReduceByKeyScanTileStateIilLb1EEElPlEEJSA_lSB_EEEvDpT0_ --------------------------
	.section	.nv.constant0._ZN6thrust24THRUST_300001_SM_1000_NS8cuda_cub4core6detail13_kernel_agentINS1_15__reduce_by_key9InitAgentIN3cub18CUB_300001_SM_100024ReduceByKeyScanTileStateIilLb1EEElPlEEJSA_lSB_EEEvDpT0_,"a",@progbits
	.sectionflags	@""
	.align	4
.nv.constant0._ZN6thrust24THRUST_300001_SM_1000_NS8cuda_cub4core6detail13_kernel_agentINS1_15__reduce_by_key9InitAgentIN3cub18CUB_300001_SM_100024ReduceByKeyScanTileStateIilLb1EEElPlEEJSA_lSB_EEEvDpT0_:
	.zero		920


//--------------------- .nv.constant0._ZN6thrust24THRUST_300001_SM_1000_NS8cuda_cub4core6detail13_kernel_agentINS1_15__reduce_by_key16ReduceByKeyAgentINS0_6detail15normal_iteratorINS0_10device_ptrImEEEENS8_INS9_IiEEEESB_SD_N4cuda3std3__48equal_toImEENSG_4plusIiEEPiiEEJSB_SD_SB_SD_SL_N3cub18CUB_300001_SM_100024ReduceByKeyScanTileStateIiiLb1EEESI_SK_iiEEEvDpT0_ --------------------------
	.section	.nv.constant0._ZN6thrust24THRUST_300001_SM_1000_NS8cuda_cub4core6detail13_kernel_agentINS1_15__reduce_by_key16ReduceByKeyAgentINS0_6detail15normal_iteratorINS0_10device_ptrImEEEENS8_INS9_IiEEEESB_SD_N4cuda3std3__48equal_toImEENSG_4plusIiEEPiiEEJSB_SD_SB_SD_SL_N3cub18CUB_300001_SM_100024ReduceByKeyScanTileStateIiiLb1EEESI_SK_iiEEEvDpT0_,"a",@progbits
	.sectionflags	@""
	.align	4
.nv.constant0._ZN6thrust24THRUST_300001_SM_1000_NS8cuda_cub4core6detail13_kernel_agentINS1_15__reduce_by_key16ReduceByKeyAgentINS0_6detail15normal_iteratorINS0_10device_ptrImEEEENS8_INS9_IiEEEESB_SD_N4cuda3std3__48equal_toImEENSG_4plusIiEEPiiEEJSB_SD_SB_SD_SL_N3cub18CUB_300001_SM_100024ReduceByKeyScanTileStateIiiLb1EEESI_SK_iiEEEvDpT0_:
	.zero		956


//--------------------- .nv.constant0._ZN6thrust24THRUST_300001_SM_1000_NS8cuda_cub4core6detail13_kernel_agentINS1_15__reduce_by_key9InitAgentIN3cub18CUB_300001_SM_100024ReduceByKeyScanTileStateIiiLb1EEEiPiEEJSA_iSB_EEEvDpT0_ --------------------------
	.section	.nv.constant0._ZN6thrust24THRUST_300001_SM_1000_NS8cuda_cub4core6detail13_kernel_agentINS1_15__reduce_by_key9InitAgentIN3cub18CUB_300001_SM_100024ReduceByKeyScanTileStateIiiLb1EEEiPiEEJSA_iSB_EEEvDpT0_,"a",@progbits
	.sectionflags	@""
	.align	4
.nv.constant0._ZN6thrust24THRUST_300001_SM_1000_NS8cuda_cub4core6detail13_kernel_agentINS1_15__reduce_by_key9InitAgentIN3cub18CUB_300001_SM_100024ReduceByKeyScanTileStateIiiLb1EEEiPiEEJSA_iSB_EEEvDpT0_:
	.zero		920


//--------------------- .nv.constant0._Z19tfidf_sparse_kernelPKiS0_S0_S0_PKdPdi --------------------------
	.section	.nv.constant0._Z19tfidf_sparse_kernelPKiS0_S0_S0_PKdPdi,"a",@progbits
	.sectionflags	@""
	.align	4
.nv.constant0._Z19tfidf_sparse_kernelPKiS0_S0_S0_PKdPdi:
	.zero		948


//--------------------- .nv.constant0._Z18compute_idf_kernelPKiPdii --------------------------
	.section	.nv.constant0._Z18compute_idf_kernelPKiPdii,"a",@progbits
	.sectionflags	@""
	.align	4
.nv.constant0._Z18compute_idf_kernelPKiPdii:
	.zero		920


//--------------------- .nv.constant0._Z17scatter_df_kernelPKiS0_Pii --------------------------
	.section	.nv.constant0._Z17scatter_df_kernelPKiS0_Pii,"a",@progbits
	.sectionflags	@""
	.align	4
.nv.constant0._Z17scatter_df_kernelPKiS0_Pii:
	.zero		924


//--------------------- SYMBOLS --------------------------

	.type		.nv.reservedSmem.offset0,@object
	.size		.nv.reservedSmem.offset0,0x4
	.type		.nv.reservedSmem.cap,@object
	.size		.nv.reservedSmem.cap,0x4
